// auto-generated by cutlass_sweep.gemm — config: {"arch": "sm_100", "cluster_m": 2, "cluster_n": 1, "dtype": "int8", "dtype_b": "int8", "layout": "nt", "stages": 0, "tile_k": 32, "tile_m": 256, "tile_n": 256}
#include "cutlass/cutlass.h"
#include "cutlass/gemm/collective/collective_builder.hpp"
#include "cutlass/gemm/device/gemm_universal_adapter.h"
#include "cutlass/gemm/kernel/gemm_universal.hpp"
#include "cutlass/epilogue/collective/collective_builder.hpp"

using ElemA = int8_t;
using ElemB = int8_t;
using ElemCD = int8_t;
using Acc  = int32_t;
using TileShape    = cute::Shape<cute::_256, cute::_256, cute::_32>;
using ClusterShape = cute::Shape<cute::_2, cute::_1, cute::_1>;

using CollectiveEpilogue = typename cutlass::epilogue::collective::CollectiveBuilder<
    cutlass::arch::Sm100, cutlass::arch::OpClassTensorOp,
    TileShape, ClusterShape,
    cutlass::epilogue::collective::EpilogueTileAuto,
    Acc, Acc,
    ElemCD, cutlass::layout::RowMajor, 128 / cutlass::sizeof_bits<ElemCD>::value,
    ElemCD, cutlass::layout::RowMajor, 128 / cutlass::sizeof_bits<ElemCD>::value,
    cutlass::epilogue::collective::EpilogueScheduleAuto
  >::CollectiveOp;

using CollectiveMainloop = typename cutlass::gemm::collective::CollectiveBuilder<
    cutlass::arch::Sm100, cutlass::arch::OpClassTensorOp,
    ElemA, cutlass::layout::RowMajor, 128 / cutlass::sizeof_bits<ElemA>::value,
    ElemB, cutlass::layout::ColumnMajor, 128 / cutlass::sizeof_bits<ElemB>::value,
    Acc,
    TileShape, ClusterShape,
    cutlass::gemm::collective::StageCountAutoCarveout<static_cast<int>(sizeof(typename CollectiveEpilogue::SharedStorage))>,
    cutlass::gemm::collective::KernelScheduleAuto
  >::CollectiveOp;

using GemmKernel = cutlass::gemm::kernel::GemmUniversal<
    cute::Shape<int,int,int,int>,
    CollectiveMainloop,
    CollectiveEpilogue
>;
using Gemm = cutlass::gemm::device::GemmUniversalAdapter<GemmKernel>;

// Force the device kernel symbol into the cubin without needing a host main.
auto* _anchor = &cutlass::device_kernel<GemmKernel>;


// ===== COMPILED SASS (sm_100a) =====

	.target	sm_100a

	.elftype	@"ET_EXEC"


//--------------------- .note.nv.tkinfo           --------------------------
	.section	.note.nv.tkinfo,"",@"SHT_NOTE"
	.sectionflags	@"SHF_NOTE_NV_TKINFO"
	.tkinfo
        /*0018*/ 	.word	0x00000002
        /*0030*/ 	.string	""
        /*0030*/ 	.string	"ptxas"
        /*0030*/ 	.string	"Cuda compilation tools, release 13.0, V13.0.88"
        /*0030*/ 	.string	"Build cuda_13.0.r13.0/compiler.36424714_0"
        /*0030*/ 	.string	"-arch sm_100a -m 64 "



//--------------------- .note.nv.cuinfo           --------------------------
	.section	.note.nv.cuinfo,"",@"SHT_NOTE"
	.sectionflags	@"SHF_NOTE_NV_CUINFO"
        /*0018*/ 	.short	0x0002
        /*001a*/ 	.short	0x0064
        /*001c*/ 	.short	0x0082
	.zero		2


//--------------------- .nv.info                  --------------------------
	.section	.nv.info,"",@"SHT_CUDA_INFO"
	.align	4


	//----- nvinfo : EIATTR_REGCOUNT
	.align		4
        /*0000*/ 	.byte	0x04, 0x2f
        /*0002*/ 	.short	(.L_20 - .L_19)
	.align		4
.L_19:
        /*0004*/ 	.word	index@(_ZN7cutlass13device_kernelINS_4gemm6kernel13GemmUniversalIN4cute5tupleIJiiiiEEENS1_10collective13CollectiveMmaINS1_35MainloopSm100TmaUmmaWarpSpecializedILi22ELi2ELi2ENS5_IJNS4_1CILi2EEENSA_ILi1EEESC_EEEEENS5_IJNSA_ILi256EEESF_NSA_ILi32EEEEEEaNS5_IJlSC_lEEEaSI_NS4_8TiledMMAINS4_8MMA_AtomIJNS4_21SM100_MMA_S8_2x1SM_SSIaaiLi256ELi256ELNS4_4UMMA5MajorE0ELSN_0ELNSM_8SaturateE0EEEEEENS4_6LayoutINS5_IJSC_SC_SC_EEENS5_IJNSA_ILi0EEEST_ST_EEEEENS5_IJNS4_10UnderscoreESW_SW_EEEEENS4_18SM100_TMA_2SM_LOADENS4_14ComposedLayoutINS4_7SwizzleILi1ELi4ELi3EEENS4_18smem_ptr_flag_bitsILi8EEENSR_INS5_IJNSA_ILi8EEESG_EEENS5_IJSG_SC_EEEEEEEvNS4_8identityESZ_S19_vS1A_EENS_8epilogue10collective18CollectiveEpilogueINS1C_23Sm100TmaWarpSpecializedILi4ELi2ELi64ELb0ELb0EEEJNS5_IJNSA_ILi128EEESF_SG_EEENS5_IJNSR_IS1H_SC_EENSR_INSA_ILi64EEESC_EEEEEaSI_aSI_NS1C_6fusion15FusionCallbacksIS1G_NS1N_17LinearCombinationIaiaiLNS_15FloatRoundStyleE2EEES1I_S1M_JEEENS4_5SM1004TMEM4LOAD26SM100_TMEM_LOAD_32dp32b64xENS4_13SM90_TMA_LOADENS10_INS11_ILi2ELi4ELi3EEES14_NSR_INS5_IJS15_S1K_EEENS5_IJS1K_SC_EEEEEEENS4_39AutoVectorizingCopyWithAssumedAlignmentILi128EEENS4_14SM90_TMA_STOREES22_S24_S24_EEEvvEEEEvNT_6ParamsE)
        /*0008*/ 	.word	0x000000b2


	//----- nvinfo : EIATTR_FRAME_SIZE
	.align		4
.L_20:
        /*000c*/ 	.byte	0x04, 0x11
        /*000e*/ 	.short	(.L_22 - .L_21)
	.align		4
.L_21:
        /*0010*/ 	.word	index@($__internal_2_$__cuda_sm10x_tcgen05_guardrail_trap_unallocated_columns_being_dealloced)
        /*0014*/ 	.word	0x00000000


	//----- nvinfo : EIATTR_FRAME_SIZE
	.align		4
.L_22:
        /*0018*/ 	.byte	0x04, 0x11
        /*001a*/ 	.short	(.L_24 - .L_23)
	.align		4
.L_23:
        /*001c*/ 	.word	index@($__internal_1_$__cuda_sm10x_tcgen05_guardrail_trap_phase_invalid_during_alloc)
        /*0020*/ 	.word	0x00000000


	//----- nvinfo : EIATTR_FRAME_SIZE
	.align		4
.L_24:
        /*0024*/ 	.byte	0x04, 0x11
        /*0026*/ 	.short	(.L_26 - .L_25)
	.align		4
.L_25:
        /*0028*/ 	.word	index@($__internal_0_$__cuda_sm10x_tcgen05_guardrail_trap_col_being_dealloced_not_returned_by_alloc)
        /*002c*/ 	.word	0x00000000


	//----- nvinfo : EIATTR_FRAME_SIZE
	.align		4
.L_26:
        /*0030*/ 	.byte	0x04, 0x11
        /*0032*/ 	.short	(.L_28 - .L_27)
	.align		4
.L_27:
        /*0034*/ 	.word	index@(_ZN7cutlass13device_kernelINS_4gemm6kernel13GemmUniversalIN4cute5tupleIJiiiiEEENS1_10collective13CollectiveMmaINS1_35MainloopSm100TmaUmmaWarpSpecializedILi22ELi2ELi2ENS5_IJNS4_1CILi2EEENSA_ILi1EEESC_EEEEENS5_IJNSA_ILi256EEESF_NSA_ILi32EEEEEEaNS5_IJlSC_lEEEaSI_NS4_8TiledMMAINS4_8MMA_AtomIJNS4_21SM100_MMA_S8_2x1SM_SSIaaiLi256ELi256ELNS4_4UMMA5MajorE0ELSN_0ELNSM_8SaturateE0EEEEEENS4_6LayoutINS5_IJSC_SC_SC_EEENS5_IJNSA_ILi0EEEST_ST_EEEEENS5_IJNS4_10UnderscoreESW_SW_EEEEENS4_18SM100_TMA_2SM_LOADENS4_14ComposedLayoutINS4_7SwizzleILi1ELi4ELi3EEENS4_18smem_ptr_flag_bitsILi8EEENSR_INS5_IJNSA_ILi8EEESG_EEENS5_IJSG_SC_EEEEEEEvNS4_8identityESZ_S19_vS1A_EENS_8epilogue10collective18CollectiveEpilogueINS1C_23Sm100TmaWarpSpecializedILi4ELi2ELi64ELb0ELb0EEEJNS5_IJNSA_ILi128EEESF_SG_EEENS5_IJNSR_IS1H_SC_EENSR_INSA_ILi64EEESC_EEEEEaSI_aSI_NS1C_6fusion15FusionCallbacksIS1G_NS1N_17LinearCombinationIaiaiLNS_15FloatRoundStyleE2EEES1I_S1M_JEEENS4_5SM1004TMEM4LOAD26SM100_TMEM_LOAD_32dp32b64xENS4_13SM90_TMA_LOADENS10_INS11_ILi2ELi4ELi3EEES14_NSR_INS5_IJS15_S1K_EEENS5_IJS1K_SC_EEEEEEENS4_39AutoVectorizingCopyWithAssumedAlignmentILi128EEENS4_14SM90_TMA_STOREES22_S24_S24_EEEvvEEEEvNT_6ParamsE)
        /*0038*/ 	.word	0x00000000


	//----- nvinfo : EIATTR_MIN_STACK_SIZE
	.align		4
.L_28:
        /*003c*/ 	.byte	0x04, 0x12
        /*003e*/ 	.short	(.L_30 - .L_29)
	.align		4
.L_29:
        /*0040*/ 	.word	index@(_ZN7cutlass13device_kernelINS_4gemm6kernel13GemmUniversalIN4cute5tupleIJiiiiEEENS1_10collective13CollectiveMmaINS1_35MainloopSm100TmaUmmaWarpSpecializedILi22ELi2ELi2ENS5_IJNS4_1CILi2EEENSA_ILi1EEESC_EEEEENS5_IJNSA_ILi256EEESF_NSA_ILi32EEEEEEaNS5_IJlSC_lEEEaSI_NS4_8TiledMMAINS4_8MMA_AtomIJNS4_21SM100_MMA_S8_2x1SM_SSIaaiLi256ELi256ELNS4_4UMMA5MajorE0ELSN_0ELNSM_8SaturateE0EEEEEENS4_6LayoutINS5_IJSC_SC_SC_EEENS5_IJNSA_ILi0EEEST_ST_EEEEENS5_IJNS4_10UnderscoreESW_SW_EEEEENS4_18SM100_TMA_2SM_LOADENS4_14ComposedLayoutINS4_7SwizzleILi1ELi4ELi3EEENS4_18smem_ptr_flag_bitsILi8EEENSR_INS5_IJNSA_ILi8EEESG_EEENS5_IJSG_SC_EEEEEEEvNS4_8identityESZ_S19_vS1A_EENS_8epilogue10collective18CollectiveEpilogueINS1C_23Sm100TmaWarpSpecializedILi4ELi2ELi64ELb0ELb0EEEJNS5_IJNSA_ILi128EEESF_SG_EEENS5_IJNSR_IS1H_SC_EENSR_INSA_ILi64EEESC_EEEEEaSI_aSI_NS1C_6fusion15FusionCallbacksIS1G_NS1N_17LinearCombinationIaiaiLNS_15FloatRoundStyleE2EEES1I_S1M_JEEENS4_5SM1004TMEM4LOAD26SM100_TMEM_LOAD_32dp32b64xENS4_13SM90_TMA_LOADENS10_INS11_ILi2ELi4ELi3EEES14_NSR_INS5_IJS15_S1K_EEENS5_IJS1K_SC_EEEEEEENS4_39AutoVectorizingCopyWithAssumedAlignmentILi128EEENS4_14SM90_TMA_STOREES22_S24_S24_EEEvvEEEEvNT_6ParamsE)
        /*0044*/ 	.word	0x00000000
.L_30:


//--------------------- .nv.compat                --------------------------
	.section	.nv.compat,"",@"SHT_CUDA_COMPAT_INFO"
	.align	4
        /*0000*/ 	.byte	0x02, 0x09, 0x01, 0x00, 0x02, 0x02, 0x03, 0x00, 0x02, 0x05, 0x06, 0x00, 0x03, 0x07, 0x01, 0x01
        /*0010*/ 	.byte	0x02, 0x03, 0x01, 0x00, 0x02, 0x06, 0x01, 0x00, 0x04, 0x0b, 0x08, 0x00, 0x01, 0x00, 0x00, 0x00
        /*0020*/ 	.byte	0x00, 0x00, 0x00, 0x00


//--------------------- .nv.info._ZN7cutlass13device_kernelINS_4gemm6kernel13GemmUniversalIN4cute5tupleIJiiiiEEENS1_10collective13CollectiveMmaINS1_35MainloopSm100TmaUmmaWarpSpecializedILi22ELi2ELi2ENS5_IJNS4_1CILi2EEENSA_ILi1EEESC_EEEEENS5_IJNSA_ILi256EEESF_NSA_ILi32EEEEEEaNS5_IJlSC_lEEEaSI_NS4_8TiledMMAINS4_8MMA_AtomIJNS4_21SM100_MMA_S8_2x1SM_SSIaaiLi256ELi256ELNS4_4UMMA5MajorE0ELSN_0ELNSM_8SaturateE0EEEEEENS4_6LayoutINS5_IJSC_SC_SC_EEENS5_IJNSA_ILi0EEEST_ST_EEEEENS5_IJNS4_10UnderscoreESW_SW_EEEEENS4_18SM100_TMA_2SM_LOADENS4_14ComposedLayoutINS4_7SwizzleILi1ELi4ELi3EEENS4_18smem_ptr_flag_bitsILi8EEENSR_INS5_IJNSA_ILi8EEESG_EEENS5_IJSG_SC_EEEEEEEvNS4_8identityESZ_S19_vS1A_EENS_8epilogue10collective18CollectiveEpilogueINS1C_23Sm100TmaWarpSpecializedILi4ELi2ELi64ELb0ELb0EEEJNS5_IJNSA_ILi128EEESF_SG_EEENS5_IJNSR_IS1H_SC_EENSR_INSA_ILi64EEESC_EEEEEaSI_aSI_NS1C_6fusion15FusionCallbacksIS1G_NS1N_17LinearCombinationIaiaiLNS_15FloatRoundStyleE2EEES1I_S1M_JEEENS4_5SM1004TMEM4LOAD26SM100_TMEM_LOAD_32dp32b64xENS4_13SM90_TMA_LOADENS10_INS11_ILi2ELi4ELi3EEES14_NSR_INS5_IJS15_S1K_EEENS5_IJS1K_SC_EEEEEEENS4_39AutoVectorizingCopyWithAssumedAlignmentILi128EEENS4_14SM90_TMA_STOREES22_S24_S24_EEEvvEEEEvNT_6ParamsE --------------------------
	.section	.nv.info._ZN7cutlass13device_kernelINS_4gemm6kernel13GemmUniversalIN4cute5tupleIJiiiiEEENS1_10collective13CollectiveMmaINS1_35MainloopSm100TmaUmmaWarpSpecializedILi22ELi2ELi2ENS5_IJNS4_1CILi2EEENSA_ILi1EEESC_EEEEENS5_IJNSA_ILi256EEESF_NSA_ILi32EEEEEEaNS5_IJlSC_lEEEaSI_NS4_8TiledMMAINS4_8MMA_AtomIJNS4_21SM100_MMA_S8_2x1SM_SSIaaiLi256ELi256ELNS4_4UMMA5MajorE0ELSN_0ELNSM_8SaturateE0EEEEEENS4_6LayoutINS5_IJSC_SC_SC_EEENS5_IJNSA_ILi0EEEST_ST_EEEEENS5_IJNS4_10UnderscoreESW_SW_EEEEENS4_18SM100_TMA_2SM_LOADENS4_14ComposedLayoutINS4_7SwizzleILi1ELi4ELi3EEENS4_18smem_ptr_flag_bitsILi8EEENSR_INS5_IJNSA_ILi8EEESG_EEENS5_IJSG_SC_EEEEEEEvNS4_8identityESZ_S19_vS1A_EENS_8epilogue10collective18CollectiveEpilogueINS1C_23Sm100TmaWarpSpecializedILi4ELi2ELi64ELb0ELb0EEEJNS5_IJNSA_ILi128EEESF_SG_EEENS5_IJNSR_IS1H_SC_EENSR_INSA_ILi64EEESC_EEEEEaSI_aSI_NS1C_6fusion15FusionCallbacksIS1G_NS1N_17LinearCombinationIaiaiLNS_15FloatRoundStyleE2EEES1I_S1M_JEEENS4_5SM1004TMEM4LOAD26SM100_TMEM_LOAD_32dp32b64xENS4_13SM90_TMA_LOADENS10_INS11_ILi2ELi4ELi3EEES14_NSR_INS5_IJS15_S1K_EEENS5_IJS1K_SC_EEEEEEENS4_39AutoVectorizingCopyWithAssumedAlignmentILi128EEENS4_14SM90_TMA_STOREES22_S24_S24_EEEvvEEEEvNT_6ParamsE,"",@"SHT_CUDA_INFO"
	.sectionflags	@""
	.align	4


	//----- nvinfo : EIATTR_CUDA_API_VERSION
	.align		4
        /*0000*/ 	.byte	0x04, 0x37
        /*0002*/ 	.short	(.L_32 - .L_31)
.L_31:
        /*0004*/ 	.word	0x00000082


	//----- nvinfo : EIATTR_KPARAM_INFO
	.align		4
.L_32:
        /*0008*/ 	.byte	0x04, 0x17
        /*000a*/ 	.short	(.L_34 - .L_33)
.L_33:
        /*000c*/ 	.word	0x00000000
        /*0010*/ 	.short	0x0000
        /*0012*/ 	.short	0x0000
        /*0014*/ 	.byte	0x00, 0xf0, 0x01, 0x20


	//----- nvinfo : EIATTR_AT_ENTRY_FRAGMENTS
	.align		4
.L_34:
        /*0018*/ 	.byte	0x04, 0x4f
        /*001a*/ 	.short	(.L_36 - .L_35)


	//   ....[0]....
.L_35:
        /*001c*/ 	.word	0x00000007


	//----- nvinfo : EIATTR_RESERVED_SMEM_USED
	.align		4
.L_36:
        /*0020*/ 	.byte	0x01, 0x41
	.zero		2


	//----- nvinfo : EIATTR_SPARSE_MMA_MASK
	.align		4
        /*0024*/ 	.byte	0x03, 0x50
        /*0026*/ 	.short	0x0000


	//----- nvinfo : EIATTR_TCGEN05_2CTA_USED
	.align		4
        /*0028*/ 	.byte	0x01, 0x52
	.zero		2


	//----- nvinfo : EIATTR_MAXREG_COUNT
	.align		4
        /*002c*/ 	.byte	0x03, 0x1b
        /*002e*/ 	.short	0x00ff


	//----- nvinfo : EIATTR_NUM_BARRIERS
	.align		4
        /*0030*/ 	.byte	0x02, 0x4c
        /*0032*/ 	.byte	0x07
	.zero		1


	//----- nvinfo : EIATTR_EXTERNS
	.align		4
        /*0034*/ 	.byte	0x04, 0x0f
        /*0036*/ 	.short	(.L_38 - .L_37)


	//   ....[0]....
	.align		4
.L_37:
        /*0038*/ 	.word	index@(__assertfail)


	//----- nvinfo : EIATTR_MERCURY_ISA_VERSION
	.align		4
.L_38:
        /*003c*/ 	.byte	0x03, 0x5f
        /*003e*/ 	.short	0x0101


	//----- nvinfo : EIATTR_INT_WARP_WIDE_INSTR_OFFSETS
	.align		4
        /*0040*/ 	.byte	0x04, 0x31
        /*0042*/ 	.short	(.L_40 - .L_39)


	//   ....[0]....
.L_39:
        /*0044*/ 	.word	0x00000f40


	//   ....[1]....
        /*0048*/ 	.word	0x00000fe0


	//   ....[2]....
        /*004c*/ 	.word	0x00002310


	//   ....[3]....
        /*0050*/ 	.word	0x000049a0


	//   ....[4]....
        /*0054*/ 	.word	0x000049c0


	//   ....[5]....
        /*0058*/ 	.word	0x000049f0


	//   ....[6]....
        /*005c*/ 	.word	0x00005330


	//   ....[7]....
        /*0060*/ 	.word	0x000053a0


	//   ....[8]....
        /*0064*/ 	.word	0x00005480


	//   ....[9]....
        /*0068*/ 	.word	0x00005500


	//   ....[10]....
        /*006c*/ 	.word	0x00005610


	//   ....[11]....
        /*0070*/ 	.word	0x000056a0


	//   ....[12]....
        /*0074*/ 	.word	0x00005880


	//   ....[13]....
        /*0078*/ 	.word	0x000059e0


	//----- nvinfo : EIATTR_COOP_GROUP_MASK_REGIDS
	.align		4
.L_40:
        /*007c*/ 	.byte	0x04, 0x29
        /*007e*/ 	.short	(.L_42 - .L_41)


	//   ....[0]....
.L_41:
        /*0080*/ 	.word	0xffffffff


	//   ....[1]....
        /*0084*/ 	.word	0xffffffff


	//   ....[2]....
        /*0088*/ 	.word	0xffffffff


	//   ....[3]....
        /*008c*/ 	.word	0xffffffff


	//   ....[4]....
        /*0090*/ 	.word	0xffffffff


	//   ....[5]....
        /*0094*/ 	.word	0xffffffff


	//   ....[6]....
        /*0098*/ 	.word	0xffffffff


	//   ....[7]....
        /*009c*/ 	.word	0xffffffff


	//   ....[8]....
        /*00a0*/ 	.word	0xffffffff


	//   ....[9]....
        /*00a4*/ 	.word	0xffffffff


	//   ....[10]....
        /*00a8*/ 	.word	0xffffffff


	//   ....[11]....
        /*00ac*/ 	.word	0xffffffff


	//   ....[12]....
        /*00b0*/ 	.word	0xffffffff


	//   ....[13]....
        /*00b4*/ 	.word	0xffffffff


	//----- nvinfo : EIATTR_COOP_GROUP_INSTR_OFFSETS
	.align		4
.L_42:
        /*00b8*/ 	.byte	0x04, 0x28
        /*00ba*/ 	.short	(.L_44 - .L_43)


	//   ....[0]....
.L_43:
        /*00bc*/ 	.word	0x000000c0


	//   ....[1]....
        /*00c0*/ 	.word	0x00000500


	//   ....[2]....
        /*00c4*/ 	.word	0x000008f0


	//   ....[3]....
        /*00c8*/ 	.word	0x00000a80


	//   ....[4]....
        /*00cc*/ 	.word	0x00000b70


	//   ....[5]....
        /*00d0*/ 	.word	0x00000cd0


	//   ....[6]....
        /*00d4*/ 	.word	0x00000e20


	//   ....[7]....
        /*00d8*/ 	.word	0x00001060


	//   ....[8]....
        /*00dc*/ 	.word	0x000021f0


	//   ....[9]....
        /*00e0*/ 	.word	0x000039f0


	//   ....[10]....
        /*00e4*/ 	.word	0x00003ec0


	//   ....[11]....
        /*00e8*/ 	.word	0x00003ef0


	//   ....[12]....
        /*00ec*/ 	.word	0x000048a0


	//   ....[13]....
        /*00f0*/ 	.word	0x00004ab0


	//----- nvinfo : EIATTR_VRC_CTA_INIT_COUNT
	.align		4
.L_44:
        /*00f4*/ 	.byte	0x02, 0x4a
        /*00f6*/ 	.byte	0x80
	.zero		1


	//----- nvinfo : EIATTR_SYSCALL_OFFSETS
	.align		4
        /*00f8*/ 	.byte	0x04, 0x46
        /*00fa*/ 	.short	(.L_46 - .L_45)


	//   ....[0]....
.L_45:
        /*00fc*/ 	.word	0x00006460


	//   ....[1]....
        /*0100*/ 	.word	0x000065a0


	//   ....[2]....
        /*0104*/ 	.word	0x00006e00


	//   ....[3]....
        /*0108*/ 	.word	0x00008400


	//   ....[4]....
        /*010c*/ 	.word	0x000099a0


	//   ....[5]....
        /*0110*/ 	.word	0x0000af70


	//----- nvinfo : EIATTR_MBARRIER_INSTR_OFFSETS
	.align		4
.L_46:
        /*0114*/ 	.byte	0x04, 0x39
        /*0116*/ 	.short	(.L_48 - .L_47)


	//   ....[0]....
.L_47:
        /*0118*/ 	.word	0x00000610
        /*011c*/ 	.word	0x000000ff
        /*0120*/ 	.word	0x00000000
        /*0124*/ 	.short	0x0100
        /*0126*/ 	.byte	0x08
	.zero		1


	//   ....[1]....
        /*0128*/ 	.word	0x00000620
        /*012c*/ 	.word	0x000000ff
        /*0130*/ 	.word	0x000000b0
        /*0134*/ 	.short	0x0100
        /*0136*/ 	.byte	0x08
	.zero		1


	//   ....[2]....
        /*0138*/ 	.word	0x00000630
        /*013c*/ 	.word	0x000000ff
        /*0140*/ 	.word	0x00000008
        /*0144*/ 	.short	0x0100
        /*0146*/ 	.byte	0x08
	.zero		1


	//   ....[3]....
        /*0148*/ 	.word	0x00000640
        /*014c*/ 	.word	0x000000ff
        /*0150*/ 	.word	0x000000b8
        /*0154*/ 	.short	0x0100
        /*0156*/ 	.byte	0x08
	.zero		1


	//   ....[4]....
        /*0158*/ 	.word	0x00000650
        /*015c*/ 	.word	0x000000ff
        /*0160*/ 	.word	0x00000010
        /*0164*/ 	.short	0x0100
        /*0166*/ 	.byte	0x08
	.zero		1


	//   ....[5]....
        /*0168*/ 	.word	0x00000660
        /*016c*/ 	.word	0x000000ff
        /*0170*/ 	.word	0x000000c0
        /*0174*/ 	.short	0x0100
        /*0176*/ 	.byte	0x08
	.zero		1


	//   ....[6]....
        /*0178*/ 	.word	0x00000670
        /*017c*/ 	.word	0x000000ff
        /*0180*/ 	.word	0x00000018
        /*0184*/ 	.short	0x0100
        /*0186*/ 	.byte	0x08
	.zero		1


	//   ....[7]....
        /*0188*/ 	.word	0x00000680
        /*018c*/ 	.word	0x000000ff
        /*0190*/ 	.word	0x000000c8
        /*0194*/ 	.short	0x0100
        /*0196*/ 	.byte	0x08
	.zero		1


	//   ....[8]....
        /*0198*/ 	.word	0x00000690
        /*019c*/ 	.word	0x000000ff
        /*01a0*/ 	.word	0x00000020
        /*01a4*/ 	.short	0x0100
        /*01a6*/ 	.byte	0x08
	.zero		1


	//   ....[9]....
        /*01a8*/ 	.word	0x000006a0
        /*01ac*/ 	.word	0x000000ff
        /*01b0*/ 	.word	0x000000d0
        /*01b4*/ 	.short	0x0100
        /*01b6*/ 	.byte	0x08
	.zero		1


	//   ....[10]....
        /*01b8*/ 	.word	0x000006b0
        /*01bc*/ 	.word	0x000000ff
        /*01c0*/ 	.word	0x00000028
        /*01c4*/ 	.short	0x0100
        /*01c6*/ 	.byte	0x08
	.zero		1


	//   ....[11]....
        /*01c8*/ 	.word	0x000006c0
        /*01cc*/ 	.word	0x000000ff
        /*01d0*/ 	.word	0x000000d8
        /*01d4*/ 	.short	0x0100
        /*01d6*/ 	.byte	0x08
	.zero		1


	//   ....[12]....
        /*01d8*/ 	.word	0x000006d0
        /*01dc*/ 	.word	0x000000ff
        /*01e0*/ 	.word	0x00000030
        /*01e4*/ 	.short	0x0100
        /*01e6*/ 	.byte	0x08
	.zero		1


	//   ....[13]....
        /*01e8*/ 	.word	0x000006e0
        /*01ec*/ 	.word	0x000000ff
        /*01f0*/ 	.word	0x000000e0
        /*01f4*/ 	.short	0x0100
        /*01f6*/ 	.byte	0x08
	.zero		1


	//   ....[14]....
        /*01f8*/ 	.word	0x000006f0
        /*01fc*/ 	.word	0x000000ff
        /*0200*/ 	.word	0x00000038
        /*0204*/ 	.short	0x0100
        /*0206*/ 	.byte	0x08
	.zero		1


	//   ....[15]....
        /*0208*/ 	.word	0x00000700
        /*020c*/ 	.word	0x000000ff
        /*0210*/ 	.word	0x000000e8
        /*0214*/ 	.short	0x0100
        /*0216*/ 	.byte	0x08
	.zero		1


	//   ....[16]....
        /*0218*/ 	.word	0x00000710
        /*021c*/ 	.word	0x000000ff
        /*0220*/ 	.word	0x00000040
        /*0224*/ 	.short	0x0100
        /*0226*/ 	.byte	0x08
	.zero		1


	//   ....[17]....
        /*0228*/ 	.word	0x00000720
        /*022c*/ 	.word	0x000000ff
        /*0230*/ 	.word	0x000000f0
        /*0234*/ 	.short	0x0100
        /*0236*/ 	.byte	0x08
	.zero		1


	//   ....[18]....
        /*0238*/ 	.word	0x00000730
        /*023c*/ 	.word	0x000000ff
        /*0240*/ 	.word	0x00000048
        /*0244*/ 	.short	0x0100
        /*0246*/ 	.byte	0x08
	.zero		1


	//   ....[19]....
        /*0248*/ 	.word	0x00000740
        /*024c*/ 	.word	0x000000ff
        /*0250*/ 	.word	0x000000f8
        /*0254*/ 	.short	0x0100
        /*0256*/ 	.byte	0x08
	.zero		1


	//   ....[20]....
        /*0258*/ 	.word	0x00000750
        /*025c*/ 	.word	0x000000ff
        /*0260*/ 	.word	0x00000050
        /*0264*/ 	.short	0x0100
        /*0266*/ 	.byte	0x08
	.zero		1


	//   ....[21]....
        /*0268*/ 	.word	0x00000760
        /*026c*/ 	.word	0x000000ff
        /*0270*/ 	.word	0x00000100
        /*0274*/ 	.short	0x0100
        /*0276*/ 	.byte	0x08
	.zero		1


	//   ....[22]....
        /*0278*/ 	.word	0x00000770
        /*027c*/ 	.word	0x000000ff
        /*0280*/ 	.word	0x00000058
        /*0284*/ 	.short	0x0100
        /*0286*/ 	.byte	0x08
	.zero		1


	//   ....[23]....
        /*0288*/ 	.word	0x00000780
        /*028c*/ 	.word	0x000000ff
        /*0290*/ 	.word	0x00000108
        /*0294*/ 	.short	0x0100
        /*0296*/ 	.byte	0x08
	.zero		1


	//   ....[24]....
        /*0298*/ 	.word	0x00000790
        /*029c*/ 	.word	0x000000ff
        /*02a0*/ 	.word	0x00000060
        /*02a4*/ 	.short	0x0100
        /*02a6*/ 	.byte	0x08
	.zero		1


	//   ....[25]....
        /*02a8*/ 	.word	0x000007a0
        /*02ac*/ 	.word	0x000000ff
        /*02b0*/ 	.word	0x00000110
        /*02b4*/ 	.short	0x0100
        /*02b6*/ 	.byte	0x08
	.zero		1


	//   ....[26]....
        /*02b8*/ 	.word	0x000007b0
        /*02bc*/ 	.word	0x000000ff
        /*02c0*/ 	.word	0x00000068
        /*02c4*/ 	.short	0x0100
        /*02c6*/ 	.byte	0x08
	.zero		1


	//   ....[27]....
        /*02c8*/ 	.word	0x000007c0
        /*02cc*/ 	.word	0x000000ff
        /*02d0*/ 	.word	0x00000118
        /*02d4*/ 	.short	0x0100
        /*02d6*/ 	.byte	0x08
	.zero		1


	//   ....[28]....
        /*02d8*/ 	.word	0x000007d0
        /*02dc*/ 	.word	0x000000ff
        /*02e0*/ 	.word	0x00000070
        /*02e4*/ 	.short	0x0100
        /*02e6*/ 	.byte	0x08
	.zero		1


	//   ....[29]....
        /*02e8*/ 	.word	0x000007e0
        /*02ec*/ 	.word	0x000000ff
        /*02f0*/ 	.word	0x00000120
        /*02f4*/ 	.short	0x0100
        /*02f6*/ 	.byte	0x08
	.zero		1


	//   ....[30]....
        /*02f8*/ 	.word	0x000007f0
        /*02fc*/ 	.word	0x000000ff
        /*0300*/ 	.word	0x00000078
        /*0304*/ 	.short	0x0100
        /*0306*/ 	.byte	0x08
	.zero		1


	//   ....[31]....
        /*0308*/ 	.word	0x00000800
        /*030c*/ 	.word	0x000000ff
        /*0310*/ 	.word	0x00000128
        /*0314*/ 	.short	0x0100
        /*0316*/ 	.byte	0x08
	.zero		1


	//   ....[32]....
        /*0318*/ 	.word	0x00000810
        /*031c*/ 	.word	0x000000ff
        /*0320*/ 	.word	0x00000080
        /*0324*/ 	.short	0x0100
        /*0326*/ 	.byte	0x08
	.zero		1


	//   ....[33]....
        /*0328*/ 	.word	0x00000820
        /*032c*/ 	.word	0x000000ff
        /*0330*/ 	.word	0x00000130
        /*0334*/ 	.short	0x0100
        /*0336*/ 	.byte	0x08
	.zero		1


	//   ....[34]....
        /*0338*/ 	.word	0x00000830
        /*033c*/ 	.word	0x000000ff
        /*0340*/ 	.word	0x00000088
        /*0344*/ 	.short	0x0100
        /*0346*/ 	.byte	0x08
	.zero		1


	//   ....[35]....
        /*0348*/ 	.word	0x00000840
        /*034c*/ 	.word	0x000000ff
        /*0350*/ 	.word	0x00000138
        /*0354*/ 	.short	0x0100
        /*0356*/ 	.byte	0x08
	.zero		1


	//   ....[36]....
        /*0358*/ 	.word	0x00000850
        /*035c*/ 	.word	0x000000ff
        /*0360*/ 	.word	0x00000090
        /*0364*/ 	.short	0x0100
        /*0366*/ 	.byte	0x08
	.zero		1


	//   ....[37]....
        /*0368*/ 	.word	0x00000860
        /*036c*/ 	.word	0x000000ff
        /*0370*/ 	.word	0x00000140
        /*0374*/ 	.short	0x0100
        /*0376*/ 	.byte	0x08
	.zero		1


	//   ....[38]....
        /*0378*/ 	.word	0x00000870
        /*037c*/ 	.word	0x000000ff
        /*0380*/ 	.word	0x00000098
        /*0384*/ 	.short	0x0100
        /*0386*/ 	.byte	0x08
	.zero		1


	//   ....[39]....
        /*0388*/ 	.word	0x00000880
        /*038c*/ 	.word	0x000000ff
        /*0390*/ 	.word	0x00000148
        /*0394*/ 	.short	0x0100
        /*0396*/ 	.byte	0x08
	.zero		1


	//   ....[40]....
        /*0398*/ 	.word	0x00000890
        /*039c*/ 	.word	0x000000ff
        /*03a0*/ 	.word	0x000000a0
        /*03a4*/ 	.short	0x0100
        /*03a6*/ 	.byte	0x08
	.zero		1


	//   ....[41]....
        /*03a8*/ 	.word	0x000008a0
        /*03ac*/ 	.word	0x000000ff
        /*03b0*/ 	.word	0x00000150
        /*03b4*/ 	.short	0x0100
        /*03b6*/ 	.byte	0x08
	.zero		1


	//   ....[42]....
        /*03b8*/ 	.word	0x000008b0
        /*03bc*/ 	.word	0x000000ff
        /*03c0*/ 	.word	0x000000a8
        /*03c4*/ 	.short	0x0100
        /*03c6*/ 	.byte	0x08
	.zero		1


	//   ....[43]....
        /*03c8*/ 	.word	0x000008c0
        /*03cc*/ 	.word	0x000000ff
        /*03d0*/ 	.word	0x00000158
        /*03d4*/ 	.short	0x0100
        /*03d6*/ 	.byte	0x08
	.zero		1


	//   ....[44]....
        /*03d8*/ 	.word	0x000009f0
        /*03dc*/ 	.word	0x000000ff
        /*03e0*/ 	.word	0x00000160
        /*03e4*/ 	.short	0x0100
        /*03e6*/ 	.byte	0x09
	.zero		1


	//   ....[45]....
        /*03e8*/ 	.word	0x00000a00
        /*03ec*/ 	.word	0x000000ff
        /*03f0*/ 	.word	0x00000180
        /*03f4*/ 	.short	0x0100
        /*03f6*/ 	.byte	0x09
	.zero		1


	//   ....[46]....
        /*03f8*/ 	.word	0x00000a10
        /*03fc*/ 	.word	0x000000ff
        /*0400*/ 	.word	0x00000168
        /*0404*/ 	.short	0x0100
        /*0406*/ 	.byte	0x09
	.zero		1


	//   ....[47]....
        /*0408*/ 	.word	0x00000a20
        /*040c*/ 	.word	0x000000ff
        /*0410*/ 	.word	0x00000188
        /*0414*/ 	.short	0x0100
        /*0416*/ 	.byte	0x09
	.zero		1


	//   ....[48]....
        /*0418*/ 	.word	0x00000a30
        /*041c*/ 	.word	0x000000ff
        /*0420*/ 	.word	0x00000170
        /*0424*/ 	.short	0x0100
        /*0426*/ 	.byte	0x09
	.zero		1


	//   ....[49]....
        /*0428*/ 	.word	0x00000a40
        /*042c*/ 	.word	0x000000ff
        /*0430*/ 	.word	0x00000190
        /*0434*/ 	.short	0x0100
        /*0436*/ 	.byte	0x09
	.zero		1


	//   ....[50]....
        /*0438*/ 	.word	0x00000a50
        /*043c*/ 	.word	0x000000ff
        /*0440*/ 	.word	0x00000178
        /*0444*/ 	.short	0x0100
        /*0446*/ 	.byte	0x09
	.zero		1


	//   ....[51]....
        /*0448*/ 	.word	0x00000a60
        /*044c*/ 	.word	0x000000ff
        /*0450*/ 	.word	0x00000198
        /*0454*/ 	.short	0x0100
        /*0456*/ 	.byte	0x09
	.zero		1


	//   ....[52]....
        /*0458*/ 	.word	0x00000b40
        /*045c*/ 	.word	0x000000ff
        /*0460*/ 	.word	0x000001a0
        /*0464*/ 	.short	0x0100
        /*0466*/ 	.byte	0x08
	.zero		1


	//   ....[53]....
        /*0468*/ 	.word	0x00000b50
        /*046c*/ 	.word	0x000000ff
        /*0470*/ 	.word	0x000001a8
        /*0474*/ 	.short	0x0100
        /*0476*/ 	.byte	0x08
	.zero		1


	//   ....[54]....
        /*0478*/ 	.word	0x00000c80
        /*047c*/ 	.word	0x000000ff
        /*0480*/ 	.word	0x000001b0
        /*0484*/ 	.short	0x0100
        /*0486*/ 	.byte	0x08
	.zero		1


	//   ....[55]....
        /*0488*/ 	.word	0x00000c90
        /*048c*/ 	.word	0x000000ff
        /*0490*/ 	.word	0x000001c0
        /*0494*/ 	.short	0x0100
        /*0496*/ 	.byte	0x08
	.zero		1


	//   ....[56]....
        /*0498*/ 	.word	0x00000ca0
        /*049c*/ 	.word	0x000000ff
        /*04a0*/ 	.word	0x000001b8
        /*04a4*/ 	.short	0x0100
        /*04a6*/ 	.byte	0x08
	.zero		1


	//   ....[57]....
        /*04a8*/ 	.word	0x00000cb0
        /*04ac*/ 	.word	0x000000ff
        /*04b0*/ 	.word	0x000001c8
        /*04b4*/ 	.short	0x0100
        /*04b6*/ 	.byte	0x08
	.zero		1


	//   ....[58]....
        /*04b8*/ 	.word	0x00000dd0
        /*04bc*/ 	.word	0x000000ff
        /*04c0*/ 	.word	0x000001d0
        /*04c4*/ 	.short	0x0100
        /*04c6*/ 	.byte	0x09
	.zero		1


	//   ....[59]....
        /*04c8*/ 	.word	0x00000de0
        /*04cc*/ 	.word	0x000000ff
        /*04d0*/ 	.word	0x000001e0
        /*04d4*/ 	.short	0x0100
        /*04d6*/ 	.byte	0x09
	.zero		1


	//   ....[60]....
        /*04d8*/ 	.word	0x00000df0
        /*04dc*/ 	.word	0x000000ff
        /*04e0*/ 	.word	0x000001d8
        /*04e4*/ 	.short	0x0100
        /*04e6*/ 	.byte	0x09
	.zero		1


	//   ....[61]....
        /*04e8*/ 	.word	0x00000e00
        /*04ec*/ 	.word	0x000000ff
        /*04f0*/ 	.word	0x000001e8
        /*04f4*/ 	.short	0x0100
        /*04f6*/ 	.byte	0x09
	.zero		1


	//   ....[62]....
        /*04f8*/ 	.word	0x00000ef0
        /*04fc*/ 	.word	0x000000ff
        /*0500*/ 	.word	0x000001f0
        /*0504*/ 	.short	0x0100
        /*0506*/ 	.byte	0x08
	.zero		1


	//   ....[63]....
        /*0508*/ 	.word	0x00000f00
        /*050c*/ 	.word	0x000000ff
        /*0510*/ 	.word	0x00000200
        /*0514*/ 	.short	0x0100
        /*0516*/ 	.byte	0x08
	.zero		1


	//   ....[64]....
        /*0518*/ 	.word	0x00000f10
        /*051c*/ 	.word	0x000000ff
        /*0520*/ 	.word	0x000001f8
        /*0524*/ 	.short	0x0100
        /*0526*/ 	.byte	0x08
	.zero		1


	//   ....[65]....
        /*0528*/ 	.word	0x00000f20
        /*052c*/ 	.word	0x000000ff
        /*0530*/ 	.word	0x00000208
        /*0534*/ 	.short	0x0100
        /*0536*/ 	.byte	0x08
	.zero		1


	//   ....[66]....
        /*0538*/ 	.word	0x00001010
        /*053c*/ 	.word	0x000000ff
        /*0540*/ 	.word	0x00000210
        /*0544*/ 	.short	0x0100
        /*0546*/ 	.byte	0x07
	.zero		1


	//   ....[67]....
        /*0548*/ 	.word	0x00001a20
        /*054c*/ 	.word	0x00000003
        /*0550*/ 	.word	0x00000200
        /*0554*/ 	.short	0x010a
        /*0556*/ 	.byte	0xff
	.zero		1


	//   ....[68]....
        /*0558*/ 	.word	0x00001a50
        /*055c*/ 	.word	0x00000003
        /*0560*/ 	.word	0x000001f0
        /*0564*/ 	.short	0x0101
        /*0566*/ 	.byte	0xff
	.zero		1


	//   ....[69]....
        /*0568*/ 	.word	0x00001b50
        /*056c*/ 	.word	0x000000ff
        /*0570*/ 	.word	0x000000b0
        /*0574*/ 	.short	0x010a
        /*0576*/ 	.byte	0x08
	.zero		1


	//   ....[70]....
        /*0578*/ 	.word	0x00001c10
        /*057c*/ 	.word	0x000000ff
        /*0580*/ 	.word	0x000000b0
        /*0584*/ 	.short	0x010a
        /*0586*/ 	.byte	0x21
	.zero		1


	//   ....[71]....
        /*0588*/ 	.word	0x00001dd0
        /*058c*/ 	.word	0x000000ff
        /*0590*/ 	.word	0x000000b0
        /*0594*/ 	.short	0x010a
        /*0596*/ 	.byte	0x08
	.zero		1


	//   ....[72]....
        /*0598*/ 	.word	0x00001eb0
        /*059c*/ 	.word	0x000000ff
        /*05a0*/ 	.word	0x000001a8
        /*05a4*/ 	.short	0x0101
        /*05a6*/ 	.byte	0x06
	.zero		1


	//   ....[73]....
        /*05a8*/ 	.word	0x00001ed0
        /*05ac*/ 	.word	0x000000ff
        /*05b0*/ 	.word	0x000000b0
        /*05b4*/ 	.short	0x010a
        /*05b6*/ 	.byte	0x08
	.zero		1


	//   ....[74]....
        /*05b8*/ 	.word	0x00001f50
        /*05bc*/ 	.word	0x000000ff
        /*05c0*/ 	.word	0x000000b0
        /*05c4*/ 	.short	0x010a
        /*05c6*/ 	.byte	0x11
	.zero		1


	//   ....[75]....
        /*05c8*/ 	.word	0x000020e0
        /*05cc*/ 	.word	0x000000ff
        /*05d0*/ 	.word	0x000000b0
        /*05d4*/ 	.short	0x010a
        /*05d6*/ 	.byte	0x08
	.zero		1


	//   ....[76]....
        /*05d8*/ 	.word	0x00002220
        /*05dc*/ 	.word	0x00000002
        /*05e0*/ 	.word	0x000001b0
        /*05e4*/ 	.short	0x010a
        /*05e6*/ 	.byte	0xff
	.zero		1


	//   ....[77]....
        /*05e8*/ 	.word	0x000022e0
        /*05ec*/ 	.word	0x00000002
        /*05f0*/ 	.word	0x00000000
        /*05f4*/ 	.short	0x0101
        /*05f6*/ 	.byte	0xff
	.zero		1


	//   ....[78]....
        /*05f8*/ 	.word	0x00002840
        /*05fc*/ 	.word	0x000000ff
        /*0600*/ 	.word	0x00000000
        /*0604*/ 	.short	0x010a
        /*0606*/ 	.byte	0x04
	.zero		1


	//   ....[79]....
        /*0608*/ 	.word	0x000028d0
        /*060c*/ 	.word	0x000000ff
        /*0610*/ 	.word	0x00000000
        /*0614*/ 	.short	0x010a
        /*0616*/ 	.byte	0x04
	.zero		1


	//   ....[80]....
        /*0618*/ 	.word	0x00002960
        /*061c*/ 	.word	0x000000ff
        /*0620*/ 	.word	0x00000000
        /*0624*/ 	.short	0x010a
        /*0626*/ 	.byte	0x04
	.zero		1


	//   ....[81]....
        /*0628*/ 	.word	0x000029f0
        /*062c*/ 	.word	0x000000ff
        /*0630*/ 	.word	0x00000000
        /*0634*/ 	.short	0x010a
        /*0636*/ 	.byte	0x04
	.zero		1


	//   ....[82]....
        /*0638*/ 	.word	0x00002a80
        /*063c*/ 	.word	0x000000ff
        /*0640*/ 	.word	0x00000000
        /*0644*/ 	.short	0x010a
        /*0646*/ 	.byte	0x04
	.zero		1


	//   ....[83]....
        /*0648*/ 	.word	0x00002b10
        /*064c*/ 	.word	0x000000ff
        /*0650*/ 	.word	0x00000000
        /*0654*/ 	.short	0x010a
        /*0656*/ 	.byte	0x04
	.zero		1


	//   ....[84]....
        /*0658*/ 	.word	0x00002ba0
        /*065c*/ 	.word	0x000000ff
        /*0660*/ 	.word	0x00000000
        /*0664*/ 	.short	0x010a
        /*0666*/ 	.byte	0x04
	.zero		1


	//   ....[85]....
        /*0668*/ 	.word	0x00002c30
        /*066c*/ 	.word	0x000000ff
        /*0670*/ 	.word	0x00000000
        /*0674*/ 	.short	0x010a
        /*0676*/ 	.byte	0x04
	.zero		1


	//   ....[86]....
        /*0678*/ 	.word	0x00002cc0
        /*067c*/ 	.word	0x000000ff
        /*0680*/ 	.word	0x00000000
        /*0684*/ 	.short	0x010a
        /*0686*/ 	.byte	0x04
	.zero		1


	//   ....[87]....
        /*0688*/ 	.word	0x00002d50
        /*068c*/ 	.word	0x000000ff
        /*0690*/ 	.word	0x00000000
        /*0694*/ 	.short	0x010a
        /*0696*/ 	.byte	0x04
	.zero		1


	//   ....[88]....
        /*0698*/ 	.word	0x00002de0
        /*069c*/ 	.word	0x000000ff
        /*06a0*/ 	.word	0x00000000
        /*06a4*/ 	.short	0x010a
        /*06a6*/ 	.byte	0x04
	.zero		1


	//   ....[89]....
        /*06a8*/ 	.word	0x00002e70
        /*06ac*/ 	.word	0x000000ff
        /*06b0*/ 	.word	0x00000000
        /*06b4*/ 	.short	0x010a
        /*06b6*/ 	.byte	0x04
	.zero		1


	//   ....[90]....
        /*06b8*/ 	.word	0x00002f00
        /*06bc*/ 	.word	0x000000ff
        /*06c0*/ 	.word	0x00000000
        /*06c4*/ 	.short	0x010a
        /*06c6*/ 	.byte	0x04
	.zero		1


	//   ....[91]....
        /*06c8*/ 	.word	0x00002f90
        /*06cc*/ 	.word	0x000000ff
        /*06d0*/ 	.word	0x00000000
        /*06d4*/ 	.short	0x010a
        /*06d6*/ 	.byte	0x04
	.zero		1


	//   ....[92]....
        /*06d8*/ 	.word	0x00003020
        /*06dc*/ 	.word	0x000000ff
        /*06e0*/ 	.word	0x00000000
        /*06e4*/ 	.short	0x010a
        /*06e6*/ 	.byte	0x04
	.zero		1


	//   ....[93]....
        /*06e8*/ 	.word	0x000030b0
        /*06ec*/ 	.word	0x000000ff
        /*06f0*/ 	.word	0x00000000
        /*06f4*/ 	.short	0x010a
        /*06f6*/ 	.byte	0x04
	.zero		1


	//   ....[94]....
        /*06f8*/ 	.word	0x00003140
        /*06fc*/ 	.word	0x000000ff
        /*0700*/ 	.word	0x00000000
        /*0704*/ 	.short	0x010a
        /*0706*/ 	.byte	0x04
	.zero		1


	//   ....[95]....
        /*0708*/ 	.word	0x000031d0
        /*070c*/ 	.word	0x000000ff
        /*0710*/ 	.word	0x00000000
        /*0714*/ 	.short	0x010a
        /*0716*/ 	.byte	0x04
	.zero		1


	//   ....[96]....
        /*0718*/ 	.word	0x00003260
        /*071c*/ 	.word	0x000000ff
        /*0720*/ 	.word	0x00000000
        /*0724*/ 	.short	0x010a
        /*0726*/ 	.byte	0x04
	.zero		1


	//   ....[97]....
        /*0728*/ 	.word	0x000032f0
        /*072c*/ 	.word	0x000000ff
        /*0730*/ 	.word	0x00000000
        /*0734*/ 	.short	0x010a
        /*0736*/ 	.byte	0x04
	.zero		1


	//   ....[98]....
        /*0738*/ 	.word	0x00003380
        /*073c*/ 	.word	0x000000ff
        /*0740*/ 	.word	0x00000000
        /*0744*/ 	.short	0x010a
        /*0746*/ 	.byte	0x04
	.zero		1


	//   ....[99]....
        /*0748*/ 	.word	0x00003420
        /*074c*/ 	.word	0x00000000
        /*0750*/ 	.word	0x00000000
        /*0754*/ 	.short	0x010a
        /*0756*/ 	.byte	0xff
	.zero		1


	//   ....[100]....
        /*0758*/ 	.word	0x00003550
        /*075c*/ 	.word	0x00000000
        /*0760*/ 	.word	0x000001f0
        /*0764*/ 	.short	0x010a
        /*0766*/ 	.byte	0xff
	.zero		1


	//   ....[101]....
        /*0768*/ 	.word	0x000035c0
        /*076c*/ 	.word	0x00000004
        /*0770*/ 	.word	0x00000000
        /*0774*/ 	.short	0x0101
        /*0776*/ 	.byte	0xff
	.zero		1


	//   ....[102]....
        /*0778*/ 	.word	0x000035e0
        /*077c*/ 	.word	0x000000ff
        /*0780*/ 	.word	0x000001c0
        /*0784*/ 	.short	0x010a
        /*0786*/ 	.byte	0x05
	.zero		1


	//   ....[103]....
        /*0788*/ 	.word	0x00003700
        /*078c*/ 	.word	0x00000000
        /*0790*/ 	.word	0x000001b0
        /*0794*/ 	.short	0x010a
        /*0796*/ 	.byte	0xff
	.zero		1


	//   ....[104]....
        /*0798*/ 	.word	0x00003800
        /*079c*/ 	.word	0x00000000
        /*07a0*/ 	.word	0x00000000
        /*07a4*/ 	.short	0x0101
        /*07a6*/ 	.byte	0xff
	.zero		1


	//   ....[105]....
        /*07a8*/ 	.word	0x00003890
        /*07ac*/ 	.word	0x000000ff
        /*07b0*/ 	.word	0x000001c0
        /*07b4*/ 	.short	0x0106
        /*07b6*/ 	.byte	0x05
	.zero		1


	//   ....[106]....
        /*07b8*/ 	.word	0x000038b0
        /*07bc*/ 	.word	0x000000ff
        /*07c0*/ 	.word	0x000001c0
        /*07c4*/ 	.short	0x010a
        /*07c6*/ 	.byte	0x05
	.zero		1


	//   ....[107]....
        /*07c8*/ 	.word	0x00003940
        /*07cc*/ 	.word	0x000000ff
        /*07d0*/ 	.word	0x000001c0
        /*07d4*/ 	.short	0x0106
        /*07d6*/ 	.byte	0x04
	.zero		1


	//   ....[108]....
        /*07d8*/ 	.word	0x00003980
        /*07dc*/ 	.word	0x00000000
        /*07e0*/ 	.word	0x000001c0
        /*07e4*/ 	.short	0x010a
        /*07e6*/ 	.byte	0xff
	.zero		1


	//   ....[109]....
        /*07e8*/ 	.word	0x00003bc0
        /*07ec*/ 	.word	0x000000ff
        /*07f0*/ 	.word	0x00000008
        /*07f4*/ 	.short	0x010a
        /*07f6*/ 	.byte	0x06
	.zero		1


	//   ....[110]....
        /*07f8*/ 	.word	0x00003be0
        /*07fc*/ 	.word	0x000000ff
        /*0800*/ 	.word	0x00000008
        /*0804*/ 	.short	0x010a
        /*0806*/ 	.byte	0x06
	.zero		1


	//   ....[111]....
        /*0808*/ 	.word	0x00003d70
        /*080c*/ 	.word	0x000000ff
        /*0810*/ 	.word	0x00000008
        /*0814*/ 	.short	0x010a
        /*0816*/ 	.byte	0x06
	.zero		1


	//   ....[112]....
        /*0818*/ 	.word	0x00003d90
        /*081c*/ 	.word	0x000000ff
        /*0820*/ 	.word	0x00000008
        /*0824*/ 	.short	0x010a
        /*0826*/ 	.byte	0x06
	.zero		1


	//   ....[113]....
        /*0828*/ 	.word	0x00003e50
        /*082c*/ 	.word	0x000000ff
        /*0830*/ 	.word	0x00000000
        /*0834*/ 	.short	0x0101
        /*0836*/ 	.byte	0x07
	.zero		1


	//   ....[114]....
        /*0838*/ 	.word	0x00004130
        /*083c*/ 	.word	0x00000000
        /*0840*/ 	.word	0x000001b0
        /*0844*/ 	.short	0x010a
        /*0846*/ 	.byte	0xff
	.zero		1


	//   ....[115]....
        /*0848*/ 	.word	0x000041f0
        /*084c*/ 	.word	0x00000000
        /*0850*/ 	.word	0x00000000
        /*0854*/ 	.short	0x0101
        /*0856*/ 	.byte	0xff
	.zero		1


	//   ....[116]....
        /*0858*/ 	.word	0x000042a0
        /*085c*/ 	.word	0x000000ff
        /*0860*/ 	.word	0x00000000
        /*0864*/ 	.short	0x010a
        /*0866*/ 	.byte	0x06
	.zero		1


	//   ....[117]....
        /*0868*/ 	.word	0x000042b0
        /*086c*/ 	.word	0x000000ff
        /*0870*/ 	.word	0x000001e0
        /*0874*/ 	.short	0x010a
        /*0876*/ 	.byte	0x0b
	.zero		1


	//   ....[118]....
        /*0878*/ 	.word	0x00004370
        /*087c*/ 	.word	0x000000ff
        /*0880*/ 	.word	0x00000000
        /*0884*/ 	.short	0x010a
        /*0886*/ 	.byte	0x09
	.zero		1


	//   ....[119]....
        /*0888*/ 	.word	0x000044b0
        /*088c*/ 	.word	0x000000ff
        /*0890*/ 	.word	0x00000000
        /*0894*/ 	.short	0x010a
        /*0896*/ 	.byte	0x06
	.zero		1


	//   ....[120]....
        /*0898*/ 	.word	0x000046b0
        /*089c*/ 	.word	0x000000ff
        /*08a0*/ 	.word	0x00000000
        /*08a4*/ 	.short	0x010a
        /*08a6*/ 	.byte	0x05
	.zero		1


	//   ....[121]....
        /*08a8*/ 	.word	0x00004750
        /*08ac*/ 	.word	0x00000000
        /*08b0*/ 	.word	0x00000000
        /*08b4*/ 	.short	0x010a
        /*08b6*/ 	.byte	0xff
	.zero		1


	//   ....[122]....
        /*08b8*/ 	.word	0x00004790
        /*08bc*/ 	.word	0x00000000
        /*08c0*/ 	.word	0x00000000
        /*08c4*/ 	.short	0x010a
        /*08c6*/ 	.byte	0xff
	.zero		1


	//   ....[123]....
        /*08c8*/ 	.word	0x00004800
        /*08cc*/ 	.word	0x000000ff
        /*08d0*/ 	.word	0x00000000
        /*08d4*/ 	.short	0x0101
        /*08d6*/ 	.byte	0x05
	.zero		1


	//   ....[124]....
        /*08d8*/ 	.word	0x00004840
        /*08dc*/ 	.word	0x000000ff
        /*08e0*/ 	.word	0x00000210
        /*08e4*/ 	.short	0x010a
        /*08e6*/ 	.byte	0x08
	.zero		1


	//   ....[125]....
        /*08e8*/ 	.word	0x00004890
        /*08ec*/ 	.word	0x000000ff
        /*08f0*/ 	.word	0x00000000
        /*08f4*/ 	.short	0x0101
        /*08f6*/ 	.byte	0x05
	.zero		1


	//   ....[126]....
        /*08f8*/ 	.word	0x00004ce0
        /*08fc*/ 	.word	0x00000000
        /*0900*/ 	.word	0x000001b0
        /*0904*/ 	.short	0x010a
        /*0906*/ 	.byte	0xff
	.zero		1


	//   ....[127]....
        /*0908*/ 	.word	0x00004da0
        /*090c*/ 	.word	0x00000000
        /*0910*/ 	.word	0x00000000
        /*0914*/ 	.short	0x0101
        /*0916*/ 	.byte	0xff
	.zero		1


	//   ....[128]....
        /*0918*/ 	.word	0x000050c0
        /*091c*/ 	.word	0x000000ff
        /*0920*/ 	.word	0x000001a8
        /*0924*/ 	.short	0x010a
        /*0926*/ 	.byte	0x07
	.zero		1


	//   ....[129]....
        /*0928*/ 	.word	0x000052b0
        /*092c*/ 	.word	0x000000ff
        /*0930*/ 	.word	0x00000180
        /*0934*/ 	.short	0x010a
        /*0936*/ 	.byte	0x07
	.zero		1


	//   ....[130]....
        /*0938*/ 	.word	0x00005420
        /*093c*/ 	.word	0x000000ff
        /*0940*/ 	.word	0x00000160
        /*0944*/ 	.short	0x010b
        /*0946*/ 	.byte	0x07
	.zero		1


	//   ....[131]....
        /*0948*/ 	.word	0x00005430
        /*094c*/ 	.word	0x000000ff
        /*0950*/ 	.word	0x00000000
        /*0954*/ 	.short	0x0101
        /*0956*/ 	.byte	0x08
	.zero		1


	//   ....[132]....
        /*0958*/ 	.word	0x00005450
        /*095c*/ 	.word	0x000000ff
        /*0960*/ 	.word	0x00000188
        /*0964*/ 	.short	0x010a
        /*0966*/ 	.byte	0x07
	.zero		1


	//   ....[133]....
        /*0968*/ 	.word	0x000055b0
        /*096c*/ 	.word	0x000000ff
        /*0970*/ 	.word	0x00000168
        /*0974*/ 	.short	0x010b
        /*0976*/ 	.byte	0x07
	.zero		1


	//   ....[134]....
        /*0978*/ 	.word	0x000055c0
        /*097c*/ 	.word	0x000000ff
        /*0980*/ 	.word	0x00000000
        /*0984*/ 	.short	0x0101
        /*0986*/ 	.byte	0x08
	.zero		1


	//   ....[135]....
        /*0988*/ 	.word	0x000055d0
        /*098c*/ 	.word	0x000000ff
        /*0990*/ 	.word	0x00000190
        /*0994*/ 	.short	0x010a
        /*0996*/ 	.byte	0x07
	.zero		1


	//   ....[136]....
        /*0998*/ 	.word	0x00005770
        /*099c*/ 	.word	0x000000ff
        /*09a0*/ 	.word	0x00000170
        /*09a4*/ 	.short	0x010b
        /*09a6*/ 	.byte	0x07
	.zero		1


	//   ....[137]....
        /*09a8*/ 	.word	0x000057e0
        /*09ac*/ 	.word	0x000000ff
        /*09b0*/ 	.word	0x00000000
        /*09b4*/ 	.short	0x0101
        /*09b6*/ 	.byte	0x08
	.zero		1


	//   ....[138]....
        /*09b8*/ 	.word	0x00005810
        /*09bc*/ 	.word	0x000000ff
        /*09c0*/ 	.word	0x00000198
        /*09c4*/ 	.short	0x010a
        /*09c6*/ 	.byte	0x07
	.zero		1


	//   ....[139]....
        /*09c8*/ 	.word	0x00005a20
        /*09cc*/ 	.word	0x000000ff
        /*09d0*/ 	.word	0x00000178
        /*09d4*/ 	.short	0x010b
        /*09d6*/ 	.byte	0x07
	.zero		1


	//   ....[140]....
        /*09d8*/ 	.word	0x00005a40
        /*09dc*/ 	.word	0x000000ff
        /*09e0*/ 	.word	0x00000000
        /*09e4*/ 	.short	0x0101
        /*09e6*/ 	.byte	0x0d
	.zero		1


	//   ....[141]....
        /*09e8*/ 	.word	0x00005a70
        /*09ec*/ 	.word	0x000000ff
        /*09f0*/ 	.word	0x00000180
        /*09f4*/ 	.short	0x010a
        /*09f6*/ 	.byte	0x07
	.zero		1


	//   ....[142]....
        /*09f8*/ 	.word	0x00005a90
        /*09fc*/ 	.word	0x000000ff
        /*0a00*/ 	.word	0x00000188
        /*0a04*/ 	.short	0x010a
        /*0a06*/ 	.byte	0x07
	.zero		1


	//   ....[143]....
        /*0a08*/ 	.word	0x00005ab0
        /*0a0c*/ 	.word	0x000000ff
        /*0a10*/ 	.word	0x00000190
        /*0a14*/ 	.short	0x010a
        /*0a16*/ 	.byte	0x07
	.zero		1


	//   ....[144]....
        /*0a18*/ 	.word	0x00005af0
        /*0a1c*/ 	.word	0x00000000
        /*0a20*/ 	.word	0x00000198
        /*0a24*/ 	.short	0x010a
        /*0a26*/ 	.byte	0xff
	.zero		1


	//   ....[145]....
        /*0a28*/ 	.word	0x00005e30
        /*0a2c*/ 	.word	0x00000000
        /*0a30*/ 	.word	0x000001b0
        /*0a34*/ 	.short	0x010a
        /*0a36*/ 	.byte	0xff
	.zero		1


	//   ....[146]....
        /*0a38*/ 	.word	0x00005f40
        /*0a3c*/ 	.word	0x00000000
        /*0a40*/ 	.word	0x00000000
        /*0a44*/ 	.short	0x0101
        /*0a46*/ 	.byte	0xff
	.zero		1


	//   ....[147]....
        /*0a48*/ 	.word	0x000069a0
        /*0a4c*/ 	.word	0x00000003
        /*0a50*/ 	.word	0x00000160
        /*0a54*/ 	.short	0x010a
        /*0a56*/ 	.byte	0xff
	.zero		1


	//   ....[148]....
        /*0a58*/ 	.word	0x000069e0
        /*0a5c*/ 	.word	0x000000ab
        /*0a60*/ 	.word	0x000001d0
        /*0a64*/ 	.short	0x010a
        /*0a66*/ 	.byte	0xff
	.zero		1


	//   ....[149]....
        /*0a68*/ 	.word	0x00006b20
        /*0a6c*/ 	.word	0x00000003
        /*0a70*/ 	.word	0x00000160
        /*0a74*/ 	.short	0x010a
        /*0a76*/ 	.byte	0xff
	.zero		1


	//   ....[150]....
        /*0a78*/ 	.word	0x00006c60
        /*0a7c*/ 	.word	0x00000000
        /*0a80*/ 	.word	0x00000000
        /*0a84*/ 	.short	0x0101
        /*0a86*/ 	.byte	0xff
	.zero		1


	//   ....[151]....
        /*0a88*/ 	.word	0x00006ce0
        /*0a8c*/ 	.word	0x000000ab
        /*0a90*/ 	.word	0x000001d0
        /*0a94*/ 	.short	0x010a
        /*0a96*/ 	.byte	0xff
	.zero		1


	//   ....[152]....
        /*0a98*/ 	.word	0x00008070
        /*0a9c*/ 	.word	0x00000075
        /*0aa0*/ 	.word	0x00000160
        /*0aa4*/ 	.short	0x010a
        /*0aa6*/ 	.byte	0xff
	.zero		1


	//   ....[153]....
        /*0aa8*/ 	.word	0x00008140
        /*0aac*/ 	.word	0x00000075
        /*0ab0*/ 	.word	0x00000160
        /*0ab4*/ 	.short	0x010a
        /*0ab6*/ 	.byte	0xff
	.zero		1


	//   ....[154]....
        /*0ab8*/ 	.word	0x00008280
        /*0abc*/ 	.word	0x00000000
        /*0ac0*/ 	.word	0x00000000
        /*0ac4*/ 	.short	0x0101
        /*0ac6*/ 	.byte	0xff
	.zero		1


	//   ....[155]....
        /*0ac8*/ 	.word	0x00009610
        /*0acc*/ 	.word	0x00000000
        /*0ad0*/ 	.word	0x00000160
        /*0ad4*/ 	.short	0x010a
        /*0ad6*/ 	.byte	0xff
	.zero		1


	//   ....[156]....
        /*0ad8*/ 	.word	0x000096e0
        /*0adc*/ 	.word	0x00000000
        /*0ae0*/ 	.word	0x00000160
        /*0ae4*/ 	.short	0x010a
        /*0ae6*/ 	.byte	0xff
	.zero		1


	//   ....[157]....
        /*0ae8*/ 	.word	0x00009820
        /*0aec*/ 	.word	0x00000000
        /*0af0*/ 	.word	0x00000000
        /*0af4*/ 	.short	0x0101
        /*0af6*/ 	.byte	0xff
	.zero		1


	//   ....[158]....
        /*0af8*/ 	.word	0x0000abe0
        /*0afc*/ 	.word	0x00000000
        /*0b00*/ 	.word	0x00000160
        /*0b04*/ 	.short	0x010a
        /*0b06*/ 	.byte	0xff
	.zero		1


	//   ....[159]....
        /*0b08*/ 	.word	0x0000acb0
        /*0b0c*/ 	.word	0x00000000
        /*0b10*/ 	.word	0x00000160
        /*0b14*/ 	.short	0x010a
        /*0b16*/ 	.byte	0xff
	.zero		1


	//   ....[160]....
        /*0b18*/ 	.word	0x0000adf0
        /*0b1c*/ 	.word	0x00000000
        /*0b20*/ 	.word	0x00000000
        /*0b24*/ 	.short	0x0101
        /*0b26*/ 	.byte	0xff
	.zero		1


	//   ....[161]....
        /*0b28*/ 	.word	0x0000b0f0
        /*0b2c*/ 	.word	0x000000ab
        /*0b30*/ 	.word	0x00000000
        /*0b34*/ 	.short	0x0101
        /*0b36*/ 	.byte	0xff
	.zero		1


	//   ....[162]....
        /*0b38*/ 	.word	0x0000c360
        /*0b3c*/ 	.word	0x00000003
        /*0b40*/ 	.word	0x00000200
        /*0b44*/ 	.short	0x010a
        /*0b46*/ 	.byte	0xff
	.zero		1


	//   ....[163]....
        /*0b48*/ 	.word	0x0000c3c0
        /*0b4c*/ 	.word	0x00000002
        /*0b50*/ 	.word	0x000000b0
        /*0b54*/ 	.short	0x010a
        /*0b56*/ 	.byte	0xff
	.zero		1


	//   ....[164]....
        /*0b58*/ 	.word	0x0000c420
        /*0b5c*/ 	.word	0x00000002
        /*0b60*/ 	.word	0x000000b0
        /*0b64*/ 	.short	0x010a
        /*0b66*/ 	.byte	0xff
	.zero		1


	//   ....[165]....
        /*0b68*/ 	.word	0x0000c470
        /*0b6c*/ 	.word	0x00000002
        /*0b70*/ 	.word	0x000001b0
        /*0b74*/ 	.short	0x010a
        /*0b76*/ 	.byte	0xff
	.zero		1


	//   ....[166]....
        /*0b78*/ 	.word	0x0000c4d0
        /*0b7c*/ 	.word	0x00000000
        /*0b80*/ 	.word	0x00000000
        /*0b84*/ 	.short	0x010a
        /*0b86*/ 	.byte	0xff
	.zero		1


	//   ....[167]....
        /*0b88*/ 	.word	0x0000c530
        /*0b8c*/ 	.word	0x00000000
        /*0b90*/ 	.word	0x00000000
        /*0b94*/ 	.short	0x010a
        /*0b96*/ 	.byte	0xff
	.zero		1


	//   ....[168]....
        /*0b98*/ 	.word	0x0000c590
        /*0b9c*/ 	.word	0x00000000
        /*0ba0*/ 	.word	0x00000000
        /*0ba4*/ 	.short	0x010a
        /*0ba6*/ 	.byte	0xff
	.zero		1


	//   ....[169]....
        /*0ba8*/ 	.word	0x0000c5f0
        /*0bac*/ 	.word	0x00000000
        /*0bb0*/ 	.word	0x00000000
        /*0bb4*/ 	.short	0x010a
        /*0bb6*/ 	.byte	0xff
	.zero		1


	//   ....[170]....
        /*0bb8*/ 	.word	0x0000c650
        /*0bbc*/ 	.word	0x00000000
        /*0bc0*/ 	.word	0x00000000
        /*0bc4*/ 	.short	0x010a
        /*0bc6*/ 	.byte	0xff
	.zero		1


	//   ....[171]....
        /*0bc8*/ 	.word	0x0000c6b0
        /*0bcc*/ 	.word	0x00000000
        /*0bd0*/ 	.word	0x00000000
        /*0bd4*/ 	.short	0x010a
        /*0bd6*/ 	.byte	0xff
	.zero		1


	//   ....[172]....
        /*0bd8*/ 	.word	0x0000c710
        /*0bdc*/ 	.word	0x00000000
        /*0be0*/ 	.word	0x00000000
        /*0be4*/ 	.short	0x010a
        /*0be6*/ 	.byte	0xff
	.zero		1


	//   ....[173]....
        /*0be8*/ 	.word	0x0000c770
        /*0bec*/ 	.word	0x00000000
        /*0bf0*/ 	.word	0x00000000
        /*0bf4*/ 	.short	0x010a
        /*0bf6*/ 	.byte	0xff
	.zero		1


	//   ....[174]....
        /*0bf8*/ 	.word	0x0000c7d0
        /*0bfc*/ 	.word	0x00000000
        /*0c00*/ 	.word	0x00000000
        /*0c04*/ 	.short	0x010a
        /*0c06*/ 	.byte	0xff
	.zero		1


	//   ....[175]....
        /*0c08*/ 	.word	0x0000c830
        /*0c0c*/ 	.word	0x00000000
        /*0c10*/ 	.word	0x00000000
        /*0c14*/ 	.short	0x010a
        /*0c16*/ 	.byte	0xff
	.zero		1


	//   ....[176]....
        /*0c18*/ 	.word	0x0000c890
        /*0c1c*/ 	.word	0x00000000
        /*0c20*/ 	.word	0x00000000
        /*0c24*/ 	.short	0x010a
        /*0c26*/ 	.byte	0xff
	.zero		1


	//   ....[177]....
        /*0c28*/ 	.word	0x0000c8f0
        /*0c2c*/ 	.word	0x00000000
        /*0c30*/ 	.word	0x00000000
        /*0c34*/ 	.short	0x010a
        /*0c36*/ 	.byte	0xff
	.zero		1


	//   ....[178]....
        /*0c38*/ 	.word	0x0000c950
        /*0c3c*/ 	.word	0x00000000
        /*0c40*/ 	.word	0x00000000
        /*0c44*/ 	.short	0x010a
        /*0c46*/ 	.byte	0xff
	.zero		1


	//   ....[179]....
        /*0c48*/ 	.word	0x0000c9b0
        /*0c4c*/ 	.word	0x00000000
        /*0c50*/ 	.word	0x00000000
        /*0c54*/ 	.short	0x010a
        /*0c56*/ 	.byte	0xff
	.zero		1


	//   ....[180]....
        /*0c58*/ 	.word	0x0000ca10
        /*0c5c*/ 	.word	0x00000000
        /*0c60*/ 	.word	0x00000000
        /*0c64*/ 	.short	0x010a
        /*0c66*/ 	.byte	0xff
	.zero		1


	//   ....[181]....
        /*0c68*/ 	.word	0x0000ca70
        /*0c6c*/ 	.word	0x00000000
        /*0c70*/ 	.word	0x00000000
        /*0c74*/ 	.short	0x010a
        /*0c76*/ 	.byte	0xff
	.zero		1


	//   ....[182]....
        /*0c78*/ 	.word	0x0000cad0
        /*0c7c*/ 	.word	0x00000000
        /*0c80*/ 	.word	0x00000000
        /*0c84*/ 	.short	0x010a
        /*0c86*/ 	.byte	0xff
	.zero		1


	//   ....[183]....
        /*0c88*/ 	.word	0x0000cb30
        /*0c8c*/ 	.word	0x00000000
        /*0c90*/ 	.word	0x00000000
        /*0c94*/ 	.short	0x010a
        /*0c96*/ 	.byte	0xff
	.zero		1


	//   ....[184]....
        /*0c98*/ 	.word	0x0000cb90
        /*0c9c*/ 	.word	0x00000000
        /*0ca0*/ 	.word	0x00000000
        /*0ca4*/ 	.short	0x010a
        /*0ca6*/ 	.byte	0xff
	.zero		1


	//   ....[185]....
        /*0ca8*/ 	.word	0x0000cbf0
        /*0cac*/ 	.word	0x00000000
        /*0cb0*/ 	.word	0x00000000
        /*0cb4*/ 	.short	0x010a
        /*0cb6*/ 	.byte	0xff
	.zero		1


	//   ....[186]....
        /*0cb8*/ 	.word	0x0000cc50
        /*0cbc*/ 	.word	0x00000000
        /*0cc0*/ 	.word	0x00000000
        /*0cc4*/ 	.short	0x010a
        /*0cc6*/ 	.byte	0xff
	.zero		1


	//   ....[187]....
        /*0cc8*/ 	.word	0x0000cca0
        /*0ccc*/ 	.word	0x00000000
        /*0cd0*/ 	.word	0x000001f0
        /*0cd4*/ 	.short	0x010a
        /*0cd6*/ 	.byte	0xff
	.zero		1


	//   ....[188]....
        /*0cd8*/ 	.word	0x0000cd00
        /*0cdc*/ 	.word	0x00000000
        /*0ce0*/ 	.word	0x000001c0
        /*0ce4*/ 	.short	0x010a
        /*0ce6*/ 	.byte	0xff
	.zero		1


	//   ....[189]....
        /*0ce8*/ 	.word	0x0000cd50
        /*0cec*/ 	.word	0x00000000
        /*0cf0*/ 	.word	0x000001b0
        /*0cf4*/ 	.short	0x010a
        /*0cf6*/ 	.byte	0xff
	.zero		1


	//   ....[190]....
        /*0cf8*/ 	.word	0x0000cdb0
        /*0cfc*/ 	.word	0x00000000
        /*0d00*/ 	.word	0x000001c0
        /*0d04*/ 	.short	0x010a
        /*0d06*/ 	.byte	0xff
	.zero		1


	//   ....[191]....
        /*0d08*/ 	.word	0x0000ce10
        /*0d0c*/ 	.word	0x00000004
        /*0d10*/ 	.word	0x00000008
        /*0d14*/ 	.short	0x010a
        /*0d16*/ 	.byte	0xff
	.zero		1


	//   ....[192]....
        /*0d18*/ 	.word	0x0000cef0
        /*0d1c*/ 	.word	0x00000002
        /*0d20*/ 	.word	0x00000008
        /*0d24*/ 	.short	0x010a
        /*0d26*/ 	.byte	0xff
	.zero		1


	//   ....[193]....
        /*0d28*/ 	.word	0x0000cf40
        /*0d2c*/ 	.word	0x00000000
        /*0d30*/ 	.word	0x000001b0
        /*0d34*/ 	.short	0x010a
        /*0d36*/ 	.byte	0xff
	.zero		1


	//   ....[194]....
        /*0d38*/ 	.word	0x0000cfa0
        /*0d3c*/ 	.word	0x00000000
        /*0d40*/ 	.word	0x000001e0
        /*0d44*/ 	.short	0x010a
        /*0d46*/ 	.byte	0xff
	.zero		1


	//   ....[195]....
        /*0d48*/ 	.word	0x0000d000
        /*0d4c*/ 	.word	0x00000000
        /*0d50*/ 	.word	0x00000000
        /*0d54*/ 	.short	0x010a
        /*0d56*/ 	.byte	0xff
	.zero		1


	//   ....[196]....
        /*0d58*/ 	.word	0x0000d060
        /*0d5c*/ 	.word	0x00000000
        /*0d60*/ 	.word	0x00000000
        /*0d64*/ 	.short	0x010a
        /*0d66*/ 	.byte	0xff
	.zero		1


	//   ....[197]....
        /*0d68*/ 	.word	0x0000d0c0
        /*0d6c*/ 	.word	0x00000000
        /*0d70*/ 	.word	0x00000210
        /*0d74*/ 	.short	0x010a
        /*0d76*/ 	.byte	0xff
	.zero		1


	//   ....[198]....
        /*0d78*/ 	.word	0x0000d110
        /*0d7c*/ 	.word	0x00000000
        /*0d80*/ 	.word	0x000001b0
        /*0d84*/ 	.short	0x010a
        /*0d86*/ 	.byte	0xff
	.zero		1


	//   ....[199]....
        /*0d88*/ 	.word	0x0000d170
        /*0d8c*/ 	.word	0x00000000
        /*0d90*/ 	.word	0x000001a8
        /*0d94*/ 	.short	0x010a
        /*0d96*/ 	.byte	0xff
	.zero		1


	//   ....[200]....
        /*0d98*/ 	.word	0x0000d1d0
        /*0d9c*/ 	.word	0x00000003
        /*0da0*/ 	.word	0x00000180
        /*0da4*/ 	.short	0x010a
        /*0da6*/ 	.byte	0xff
	.zero		1


	//   ....[201]....
        /*0da8*/ 	.word	0x0000d230
        /*0dac*/ 	.word	0x00000003
        /*0db0*/ 	.word	0x00000188
        /*0db4*/ 	.short	0x010a
        /*0db6*/ 	.byte	0xff
	.zero		1


	//   ....[202]....
        /*0db8*/ 	.word	0x0000d290
        /*0dbc*/ 	.word	0x00000003
        /*0dc0*/ 	.word	0x00000190
        /*0dc4*/ 	.short	0x010a
        /*0dc6*/ 	.byte	0xff
	.zero		1


	//   ....[203]....
        /*0dc8*/ 	.word	0x0000d2f0
        /*0dcc*/ 	.word	0x00000003
        /*0dd0*/ 	.word	0x00000198
        /*0dd4*/ 	.short	0x010a
        /*0dd6*/ 	.byte	0xff
	.zero		1


	//   ....[204]....
        /*0dd8*/ 	.word	0x0000d350
        /*0ddc*/ 	.word	0x00000000
        /*0de0*/ 	.word	0x00000180
        /*0de4*/ 	.short	0x010a
        /*0de6*/ 	.byte	0xff
	.zero		1


	//   ....[205]....
        /*0de8*/ 	.word	0x0000d3b0
        /*0dec*/ 	.word	0x00000000
        /*0df0*/ 	.word	0x00000188
        /*0df4*/ 	.short	0x010a
        /*0df6*/ 	.byte	0xff
	.zero		1


	//   ....[206]....
        /*0df8*/ 	.word	0x0000d410
        /*0dfc*/ 	.word	0x00000000
        /*0e00*/ 	.word	0x00000190
        /*0e04*/ 	.short	0x010a
        /*0e06*/ 	.byte	0xff
	.zero		1


	//   ....[207]....
        /*0e08*/ 	.word	0x0000d460
        /*0e0c*/ 	.word	0x00000000
        /*0e10*/ 	.word	0x000001b0
        /*0e14*/ 	.short	0x010a
        /*0e16*/ 	.byte	0xff
	.zero		1


	//   ....[208]....
        /*0e18*/ 	.word	0x0000d4b0
        /*0e1c*/ 	.word	0x00000003
        /*0e20*/ 	.word	0x00000160
        /*0e24*/ 	.short	0x010a
        /*0e26*/ 	.byte	0xff
	.zero		1


	//   ....[209]....
        /*0e28*/ 	.word	0x0000d500
        /*0e2c*/ 	.word	0x000000ab
        /*0e30*/ 	.word	0x000001d0
        /*0e34*/ 	.short	0x010a
        /*0e36*/ 	.byte	0xff
	.zero		1


	//   ....[210]....
        /*0e38*/ 	.word	0x0000d550
        /*0e3c*/ 	.word	0x00000075
        /*0e40*/ 	.word	0x00000160
        /*0e44*/ 	.short	0x010a
        /*0e46*/ 	.byte	0xff
	.zero		1


	//   ....[211]....
        /*0e48*/ 	.word	0x0000d5a0
        /*0e4c*/ 	.word	0x00000000
        /*0e50*/ 	.word	0x00000160
        /*0e54*/ 	.short	0x010a
        /*0e56*/ 	.byte	0xff
	.zero		1


	//   ....[212]....
        /*0e58*/ 	.word	0x0000d5f0
        /*0e5c*/ 	.word	0x00000000
        /*0e60*/ 	.word	0x00000160
        /*0e64*/ 	.short	0x010a
        /*0e66*/ 	.byte	0xff
	.zero		1


	//----- nvinfo : EIATTR_NUM_MBARRIERS
	.align		4
.L_48:
        /*0e68*/ 	.byte	0x03, 0x38
        /*0e6a*/ 	.short	0x0043


	//----- nvinfo : EIATTR_EXIT_INSTR_OFFSETS
	.align		4
        /*0e6c*/ 	.byte	0x04, 0x1c
        /*0e6e*/ 	.short	(.L_50 - .L_49)


	//   ....[0]....
.L_49:
        /*0e70*/ 	.word	0x00003450


	//   ....[1]....
        /*0e74*/ 	.word	0x00003950


	//   ....[2]....
        /*0e78*/ 	.word	0x000039b0


	//   ....[3]....
        /*0e7c*/ 	.word	0x00004ac0


	//   ....[4]....
        /*0e80*/ 	.word	0x00005b20


	//   ....[5]....
        /*0e84*/ 	.word	0x00005b60


	//   ....[6]....
        /*0e88*/ 	.word	0x0000c350


	//----- nvinfo : EIATTR_MAX_THREADS
	.align		4
.L_50:
        /*0e8c*/ 	.byte	0x04, 0x05
        /*0e8e*/ 	.short	(.L_52 - .L_51)
.L_51:
        /*0e90*/ 	.word	0x00000100
        /*0e94*/ 	.word	0x00000001
        /*0e98*/ 	.word	0x00000001


	//----- nvinfo : EIATTR_CRS_STACK_SIZE
	.align		4
.L_52:
        /*0e9c*/ 	.byte	0x04, 0x1e
        /*0e9e*/ 	.short	(.L_54 - .L_53)
.L_53:
        /*0ea0*/ 	.word	0x00000000


	//----- nvinfo : EIATTR_CBANK_PARAM_SIZE
	.align		4
.L_54:
        /*0ea4*/ 	.byte	0x03, 0x19
        /*0ea6*/ 	.short	0x0800


	//----- nvinfo : EIATTR_PARAM_CBANK
	.align		4
        /*0ea8*/ 	.byte	0x04, 0x0a
        /*0eaa*/ 	.short	(.L_56 - .L_55)
	.align		4
.L_55:
        /*0eac*/ 	.word	index@(.nv.constant0._ZN7cutlass13device_kernelINS_4gemm6kernel13GemmUniversalIN4cute5tupleIJiiiiEEENS1_10collective13CollectiveMmaINS1_35MainloopSm100TmaUmmaWarpSpecializedILi22ELi2ELi2ENS5_IJNS4_1CILi2EEENSA_ILi1EEESC_EEEEENS5_IJNSA_ILi256EEESF_NSA_ILi32EEEEEEaNS5_IJlSC_lEEEaSI_NS4_8TiledMMAINS4_8MMA_AtomIJNS4_21SM100_MMA_S8_2x1SM_SSIaaiLi256ELi256ELNS4_4UMMA5MajorE0ELSN_0ELNSM_8SaturateE0EEEEEENS4_6LayoutINS5_IJSC_SC_SC_EEENS5_IJNSA_ILi0EEEST_ST_EEEEENS5_IJNS4_10UnderscoreESW_SW_EEEEENS4_18SM100_TMA_2SM_LOADENS4_14ComposedLayoutINS4_7SwizzleILi1ELi4ELi3EEENS4_18smem_ptr_flag_bitsILi8EEENSR_INS5_IJNSA_ILi8EEESG_EEENS5_IJSG_SC_EEEEEEEvNS4_8identityESZ_S19_vS1A_EENS_8epilogue10collective18CollectiveEpilogueINS1C_23Sm100TmaWarpSpecializedILi4ELi2ELi64ELb0ELb0EEEJNS5_IJNSA_ILi128EEESF_SG_EEENS5_IJNSR_IS1H_SC_EENSR_INSA_ILi64EEESC_EEEEEaSI_aSI_NS1C_6fusion15FusionCallbacksIS1G_NS1N_17LinearCombinationIaiaiLNS_15FloatRoundStyleE2EEES1I_S1M_JEEENS4_5SM1004TMEM4LOAD26SM100_TMEM_LOAD_32dp32b64xENS4_13SM90_TMA_LOADENS10_INS11_ILi2ELi4ELi3EEES14_NSR_INS5_IJS15_S1K_EEENS5_IJS1K_SC_EEEEEEENS4_39AutoVectorizingCopyWithAssumedAlignmentILi128EEENS4_14SM90_TMA_STOREES22_S24_S24_EEEvvEEEEvNT_6ParamsE)
        /*0eb0*/ 	.short	0x0380
        /*0eb2*/ 	.short	0x0800


	//----- nvinfo : EIATTR_SW_WAR
	.align		4
.L_56:
        /*0eb4*/ 	.byte	0x04, 0x36
        /*0eb6*/ 	.short	(.L_58 - .L_57)
.L_57:
        /*0eb8*/ 	.word	0x00000008
.L_58:


//--------------------- .nv.callgraph             --------------------------
	.section	.nv.callgraph,"",@"SHT_CUDA_CALLGRAPH"
	.align	4
	.sectionentsize	8
	.align		4
        /*0000*/ 	.word	0x00000000
	.align		4
        /*0004*/ 	.word	0xffffffff
	.align		4
        /*0008*/ 	.word	index@(_ZN7cutlass13device_kernelINS_4gemm6kernel13GemmUniversalIN4cute5tupleIJiiiiEEENS1_10collective13CollectiveMmaINS1_35MainloopSm100TmaUmmaWarpSpecializedILi22ELi2ELi2ENS5_IJNS4_1CILi2EEENSA_ILi1EEESC_EEEEENS5_IJNSA_ILi256EEESF_NSA_ILi32EEEEEEaNS5_IJlSC_lEEEaSI_NS4_8TiledMMAINS4_8MMA_AtomIJNS4_21SM100_MMA_S8_2x1SM_SSIaaiLi256ELi256ELNS4_4UMMA5MajorE0ELSN_0ELNSM_8SaturateE0EEEEEENS4_6LayoutINS5_IJSC_SC_SC_EEENS5_IJNSA_ILi0EEEST_ST_EEEEENS5_IJNS4_10UnderscoreESW_SW_EEEEENS4_18SM100_TMA_2SM_LOADENS4_14ComposedLayoutINS4_7SwizzleILi1ELi4ELi3EEENS4_18smem_ptr_flag_bitsILi8EEENSR_INS5_IJNSA_ILi8EEESG_EEENS5_IJSG_SC_EEEEEEEvNS4_8identityESZ_S19_vS1A_EENS_8epilogue10collective18CollectiveEpilogueINS1C_23Sm100TmaWarpSpecializedILi4ELi2ELi64ELb0ELb0EEEJNS5_IJNSA_ILi128EEESF_SG_EEENS5_IJNSR_IS1H_SC_EENSR_INSA_ILi64EEESC_EEEEEaSI_aSI_NS1C_6fusion15FusionCallbacksIS1G_NS1N_17LinearCombinationIaiaiLNS_15FloatRoundStyleE2EEES1I_S1M_JEEENS4_5SM1004TMEM4LOAD26SM100_TMEM_LOAD_32dp32b64xENS4_13SM90_TMA_LOADENS10_INS11_ILi2ELi4ELi3EEES14_NSR_INS5_IJS15_S1K_EEENS5_IJS1K_SC_EEEEEEENS4_39AutoVectorizingCopyWithAssumedAlignmentILi128EEENS4_14SM90_TMA_STOREES22_S24_S24_EEEvvEEEEvNT_6ParamsE)
	.align		4
        /*000c*/ 	.word	index@(__assertfail)
	.align		4
        /*0010*/ 	.word	0x00000000
	.align		4
        /*0014*/ 	.word	0xfffffffe
	.align		4
        /*0018*/ 	.word	0x00000000
	.align		4
        /*001c*/ 	.word	0xfffffffd
	.align		4
        /*0020*/ 	.word	0x00000000
	.align		4
        /*0024*/ 	.word	0xfffffffc


//--------------------- .nv.constant4             --------------------------
	.section	.nv.constant4,"a",@progbits
	.align	8
	.align		8
.nv.constant4:
        /*0000*/ 	.dword	__assertfail
	.align		8
        /*0008*/ 	.dword	__unnamed_1
	.align		8
        /*0010*/ 	.dword	__unnamed_2
	.align		8
        /*0018*/ 	.dword	__unnamed_3
	.align		8
        /*0020*/ 	.dword	_ZN40_INTERNAL_da194f81_4_k_cu_0cad4647_285784cuda3std3__45__cpo5beginE
	.align		8
        /*0028*/ 	.dword	_ZN40_INTERNAL_da194f81_4_k_cu_0cad4647_285784cuda3std3__45__cpo3endE
	.align		8
        /*0030*/ 	.dword	_ZN40_INTERNAL_da194f81_4_k_cu_0cad4647_285784cuda3std3__45__cpo6cbeginE
	.align		8
        /*0038*/ 	.dword	_ZN40_INTERNAL_da194f81_4_k_cu_0cad4647_285784cuda3std3__45__cpo4cendE
	.align		8
        /*0040*/ 	.dword	_ZN40_INTERNAL_da194f81_4_k_cu_0cad4647_285784cuda3std3__442_GLOBAL__N__da194f81_4_k_cu_0cad4647_285786ignoreE
	.align		8
        /*0048*/ 	.dword	_ZN40_INTERNAL_da194f81_4_k_cu_0cad4647_285784cuda3std3__419piecewise_constructE
	.align		8
        /*0050*/ 	.dword	_ZN40_INTERNAL_da194f81_4_k_cu_0cad4647_285784cuda3std3__48in_placeE
	.align		8
        /*0058*/ 	.dword	_ZN40_INTERNAL_da194f81_4_k_cu_0cad4647_285784cuda3std6ranges3__45__cpo4swapE
	.align		8
        /*0060*/ 	.dword	_ZN40_INTERNAL_da194f81_4_k_cu_0cad4647_285784cuda3std6ranges3__45__cpo9iter_moveE
	.align		8
        /*0068*/ 	.dword	_ZN40_INTERNAL_da194f81_4_k_cu_0cad4647_285784cute7productE
	.align		8
        /*0070*/ 	.dword	_ZN40_INTERNAL_da194f81_4_k_cu_0cad4647_285784cute1_E
	.align		8
        /*0078*/ 	.dword	$str$25
	.align		8
        /*0080*/ 	.dword	$str$26
	.align		8
        /*0088*/ 	.dword	$str$27
	.align		8
        /*0090*/ 	.dword	$str$28


//--------------------- .text._ZN7cutlass13device_kernelINS_4gemm6kernel13GemmUniversalIN4cute5tupleIJiiiiEEENS1_10collective13CollectiveMmaINS1_35MainloopSm100TmaUmmaWarpSpecializedILi22ELi2ELi2ENS5_IJNS4_1CILi2EEENSA_ILi1EEESC_EEEEENS5_IJNSA_ILi256EEESF_NSA_ILi32EEEEEEaNS5_IJlSC_lEEEaSI_NS4_8TiledMMAINS4_8MMA_AtomIJNS4_21SM100_MMA_S8_2x1SM_SSIaaiLi256ELi256ELNS4_4UMMA5MajorE0ELSN_0ELNSM_8SaturateE0EEEEEENS4_6LayoutINS5_IJSC_SC_SC_EEENS5_IJNSA_ILi0EEEST_ST_EEEEENS5_IJNS4_10UnderscoreESW_SW_EEEEENS4_18SM100_TMA_2SM_LOADENS4_14ComposedLayoutINS4_7SwizzleILi1ELi4ELi3EEENS4_18smem_ptr_flag_bitsILi8EEENSR_INS5_IJNSA_ILi8EEESG_EEENS5_IJSG_SC_EEEEEEEvNS4_8identityESZ_S19_vS1A_EENS_8epilogue10collective18CollectiveEpilogueINS1C_23Sm100TmaWarpSpecializedILi4ELi2ELi64ELb0ELb0EEEJNS5_IJNSA_ILi128EEESF_SG_EEENS5_IJNSR_IS1H_SC_EENSR_INSA_ILi64EEESC_EEEEEaSI_aSI_NS1C_6fusion15FusionCallbacksIS1G_NS1N_17LinearCombinationIaiaiLNS_15FloatRoundStyleE2EEES1I_S1M_JEEENS4_5SM1004TMEM4LOAD26SM100_TMEM_LOAD_32dp32b64xENS4_13SM90_TMA_LOADENS10_INS11_ILi2ELi4ELi3EEES14_NSR_INS5_IJS15_S1K_EEENS5_IJS1K_SC_EEEEEEENS4_39AutoVectorizingCopyWithAssumedAlignmentILi128EEENS4_14SM90_TMA_STOREES22_S24_S24_EEEvvEEEEvNT_6ParamsE --------------------------
	.section	.text._ZN7cutlass13device_kernelINS_4gemm6kernel13GemmUniversalIN4cute5tupleIJiiiiEEENS1_10collective13CollectiveMmaINS1_35MainloopSm100TmaUmmaWarpSpecializedILi22ELi2ELi2ENS5_IJNS4_1CILi2EEENSA_ILi1EEESC_EEEEENS5_IJNSA_ILi256EEESF_NSA_ILi32EEEEEEaNS5_IJlSC_lEEEaSI_NS4_8TiledMMAINS4_8MMA_AtomIJNS4_21SM100_MMA_S8_2x1SM_SSIaaiLi256ELi256ELNS4_4UMMA5MajorE0ELSN_0ELNSM_8SaturateE0EEEEEENS4_6LayoutINS5_IJSC_SC_SC_EEENS5_IJNSA_ILi0EEEST_ST_EEEEENS5_IJNS4_10UnderscoreESW_SW_EEEEENS4_18SM100_TMA_2SM_LOADENS4_14ComposedLayoutINS4_7SwizzleILi1ELi4ELi3EEENS4_18smem_ptr_flag_bitsILi8EEENSR_INS5_IJNSA_ILi8EEESG_EEENS5_IJSG_SC_EEEEEEEvNS4_8identityESZ_S19_vS1A_EENS_8epilogue10collective18CollectiveEpilogueINS1C_23Sm100TmaWarpSpecializedILi4ELi2ELi64ELb0ELb0EEEJNS5_IJNSA_ILi128EEESF_SG_EEENS5_IJNSR_IS1H_SC_EENSR_INSA_ILi64EEESC_EEEEEaSI_aSI_NS1C_6fusion15FusionCallbacksIS1G_NS1N_17LinearCombinationIaiaiLNS_15FloatRoundStyleE2EEES1I_S1M_JEEENS4_5SM1004TMEM4LOAD26SM100_TMEM_LOAD_32dp32b64xENS4_13SM90_TMA_LOADENS10_INS11_ILi2ELi4ELi3EEES14_NSR_INS5_IJS15_S1K_EEENS5_IJS1K_SC_EEEEEEENS4_39AutoVectorizingCopyWithAssumedAlignmentILi128EEENS4_14SM90_TMA_STOREES22_S24_S24_EEEvvEEEEvNT_6ParamsE,"ax",@progbits
	.align	128
.text._ZN7cutlass13device_kernelINS_4gemm6kernel13GemmUniversalIN4cute5tupleIJiiiiEEENS1_10collective13CollectiveMmaINS1_35MainloopSm100TmaUmmaWarpSpecializedILi22ELi2ELi2ENS5_IJNS4_1CILi2EEENSA_ILi1EEESC_EEEEENS5_IJNSA_ILi256EEESF_NSA_ILi32EEEEEEaNS5_IJlSC_lEEEaSI_NS4_8TiledMMAINS4_8MMA_AtomIJNS4_21SM100_MMA_S8_2x1SM_SSIaaiLi256ELi256ELNS4_4UMMA5MajorE0ELSN_0ELNSM_8SaturateE0EEEEEENS4_6LayoutINS5_IJSC_SC_SC_EEENS5_IJNSA_ILi0EEEST_ST_EEEEENS5_IJNS4_10UnderscoreESW_SW_EEEEENS4_18SM100_TMA_2SM_LOADENS4_14ComposedLayoutINS4_7SwizzleILi1ELi4ELi3EEENS4_18smem_ptr_flag_bitsILi8EEENSR_INS5_IJNSA_ILi8EEESG_EEENS5_IJSG_SC_EEEEEEEvNS4_8identityESZ_S19_vS1A_EENS_8epilogue10collective18CollectiveEpilogueINS1C_23Sm100TmaWarpSpecializedILi4ELi2ELi64ELb0ELb0EEEJNS5_IJNSA_ILi128EEESF_SG_EEENS5_IJNSR_IS1H_SC_EENSR_INSA_ILi64EEESC_EEEEEaSI_aSI_NS1C_6fusion15FusionCallbacksIS1G_NS1N_17LinearCombinationIaiaiLNS_15FloatRoundStyleE2EEES1I_S1M_JEEENS4_5SM1004TMEM4LOAD26SM100_TMEM_LOAD_32dp32b64xENS4_13SM90_TMA_LOADENS10_INS11_ILi2ELi4ELi3EEES14_NSR_INS5_IJS15_S1K_EEENS5_IJS1K_SC_EEEEEEENS4_39AutoVectorizingCopyWithAssumedAlignmentILi128EEENS4_14SM90_TMA_STOREES22_S24_S24_EEEvvEEEEvNT_6ParamsE:
        .type           _ZN7cutlass13device_kernelINS_4gemm6kernel13GemmUniversalIN4cute5tupleIJiiiiEEENS1_10collective13CollectiveMmaINS1_35MainloopSm100TmaUmmaWarpSpecializedILi22ELi2ELi2ENS5_IJNS4_1CILi2EEENSA_ILi1EEESC_EEEEENS5_IJNSA_ILi256EEESF_NSA_ILi32EEEEEEaNS5_IJlSC_lEEEaSI_NS4_8TiledMMAINS4_8MMA_AtomIJNS4_21SM100_MMA_S8_2x1SM_SSIaaiLi256ELi256ELNS4_4UMMA5MajorE0ELSN_0ELNSM_8SaturateE0EEEEEENS4_6LayoutINS5_IJSC_SC_SC_EEENS5_IJNSA_ILi0EEEST_ST_EEEEENS5_IJNS4_10UnderscoreESW_SW_EEEEENS4_18SM100_TMA_2SM_LOADENS4_14ComposedLayoutINS4_7SwizzleILi1ELi4ELi3EEENS4_18smem_ptr_flag_bitsILi8EEENSR_INS5_IJNSA_ILi8EEESG_EEENS5_IJSG_SC_EEEEEEEvNS4_8identityESZ_S19_vS1A_EENS_8epilogue10collective18CollectiveEpilogueINS1C_23Sm100TmaWarpSpecializedILi4ELi2ELi64ELb0ELb0EEEJNS5_IJNSA_ILi128EEESF_SG_EEENS5_IJNSR_IS1H_SC_EENSR_INSA_ILi64EEESC_EEEEEaSI_aSI_NS1C_6fusion15FusionCallbacksIS1G_NS1N_17LinearCombinationIaiaiLNS_15FloatRoundStyleE2EEES1I_S1M_JEEENS4_5SM1004TMEM4LOAD26SM100_TMEM_LOAD_32dp32b64xENS4_13SM90_TMA_LOADENS10_INS11_ILi2ELi4ELi3EEES14_NSR_INS5_IJS15_S1K_EEENS5_IJS1K_SC_EEEEEEENS4_39AutoVectorizingCopyWithAssumedAlignmentILi128EEENS4_14SM90_TMA_STOREES22_S24_S24_EEEvvEEEEvNT_6ParamsE,@function
        .size           _ZN7cutlass13device_kernelINS_4gemm6kernel13GemmUniversalIN4cute5tupleIJiiiiEEENS1_10collective13CollectiveMmaINS1_35MainloopSm100TmaUmmaWarpSpecializedILi22ELi2ELi2ENS5_IJNS4_1CILi2EEENSA_ILi1EEESC_EEEEENS5_IJNSA_ILi256EEESF_NSA_ILi32EEEEEEaNS5_IJlSC_lEEEaSI_NS4_8TiledMMAINS4_8MMA_AtomIJNS4_21SM100_MMA_S8_2x1SM_SSIaaiLi256ELi256ELNS4_4UMMA5MajorE0ELSN_0ELNSM_8SaturateE0EEEEEENS4_6LayoutINS5_IJSC_SC_SC_EEENS5_IJNSA_ILi0EEEST_ST_EEEEENS5_IJNS4_10UnderscoreESW_SW_EEEEENS4_18SM100_TMA_2SM_LOADENS4_14ComposedLayoutINS4_7SwizzleILi1ELi4ELi3EEENS4_18smem_ptr_flag_bitsILi8EEENSR_INS5_IJNSA_ILi8EEESG_EEENS5_IJSG_SC_EEEEEEEvNS4_8identityESZ_S19_vS1A_EENS_8epilogue10collective18CollectiveEpilogueINS1C_23Sm100TmaWarpSpecializedILi4ELi2ELi64ELb0ELb0EEEJNS5_IJNSA_ILi128EEESF_SG_EEENS5_IJNSR_IS1H_SC_EENSR_INSA_ILi64EEESC_EEEEEaSI_aSI_NS1C_6fusion15FusionCallbacksIS1G_NS1N_17LinearCombinationIaiaiLNS_15FloatRoundStyleE2EEES1I_S1M_JEEENS4_5SM1004TMEM4LOAD26SM100_TMEM_LOAD_32dp32b64xENS4_13SM90_TMA_LOADENS10_INS11_ILi2ELi4ELi3EEES14_NSR_INS5_IJS15_S1K_EEENS5_IJS1K_SC_EEEEEEENS4_39AutoVectorizingCopyWithAssumedAlignmentILi128EEENS4_14SM90_TMA_STOREES22_S24_S24_EEEvvEEEEvNT_6ParamsE,(.L_x_240 - _ZN7cutlass13device_kernelINS_4gemm6kernel13GemmUniversalIN4cute5tupleIJiiiiEEENS1_10collective13CollectiveMmaINS1_35MainloopSm100TmaUmmaWarpSpecializedILi22ELi2ELi2ENS5_IJNS4_1CILi2EEENSA_ILi1EEESC_EEEEENS5_IJNSA_ILi256EEESF_NSA_ILi32EEEEEEaNS5_IJlSC_lEEEaSI_NS4_8TiledMMAINS4_8MMA_AtomIJNS4_21SM100_MMA_S8_2x1SM_SSIaaiLi256ELi256ELNS4_4UMMA5MajorE0ELSN_0ELNSM_8SaturateE0EEEEEENS4_6LayoutINS5_IJSC_SC_SC_EEENS5_IJNSA_ILi0EEEST_ST_EEEEENS5_IJNS4_10UnderscoreESW_SW_EEEEENS4_18SM100_TMA_2SM_LOADENS4_14ComposedLayoutINS4_7SwizzleILi1ELi4ELi3EEENS4_18smem_ptr_flag_bitsILi8EEENSR_INS5_IJNSA_ILi8EEESG_EEENS5_IJSG_SC_EEEEEEEvNS4_8identityESZ_S19_vS1A_EENS_8epilogue10collective18CollectiveEpilogueINS1C_23Sm100TmaWarpSpecializedILi4ELi2ELi64ELb0ELb0EEEJNS5_IJNSA_ILi128EEESF_SG_EEENS5_IJNSR_IS1H_SC_EENSR_INSA_ILi64EEESC_EEEEEaSI_aSI_NS1C_6fusion15FusionCallbacksIS1G_NS1N_17LinearCombinationIaiaiLNS_15FloatRoundStyleE2EEES1I_S1M_JEEENS4_5SM1004TMEM4LOAD26SM100_TMEM_LOAD_32dp32b64xENS4_13SM90_TMA_LOADENS10_INS11_ILi2ELi4ELi3EEES14_NSR_INS5_IJS15_S1K_EEENS5_IJS1K_SC_EEEEEEENS4_39AutoVectorizingCopyWithAssumedAlignmentILi128EEENS4_14SM90_TMA_STOREES22_S24_S24_EEEvvEEEEvNT_6ParamsE)
        .other          _ZN7cutlass13device_kernelINS_4gemm6kernel13GemmUniversalIN4cute5tupleIJiiiiEEENS1_10collective13CollectiveMmaINS1_35MainloopSm100TmaUmmaWarpSpecializedILi22ELi2ELi2ENS5_IJNS4_1CILi2EEENSA_ILi1EEESC_EEEEENS5_IJNSA_ILi256EEESF_NSA_ILi32EEEEEEaNS5_IJlSC_lEEEaSI_NS4_8TiledMMAINS4_8MMA_AtomIJNS4_21SM100_MMA_S8_2x1SM_SSIaaiLi256ELi256ELNS4_4UMMA5MajorE0ELSN_0ELNSM_8SaturateE0EEEEEENS4_6LayoutINS5_IJSC_SC_SC_EEENS5_IJNSA_ILi0EEEST_ST_EEEEENS5_IJNS4_10UnderscoreESW_SW_EEEEENS4_18SM100_TMA_2SM_LOADENS4_14ComposedLayoutINS4_7SwizzleILi1ELi4ELi3EEENS4_18smem_ptr_flag_bitsILi8EEENSR_INS5_IJNSA_ILi8EEESG_EEENS5_IJSG_SC_EEEEEEEvNS4_8identityESZ_S19_vS1A_EENS_8epilogue10collective18CollectiveEpilogueINS1C_23Sm100TmaWarpSpecializedILi4ELi2ELi64ELb0ELb0EEEJNS5_IJNSA_ILi128EEESF_SG_EEENS5_IJNSR_IS1H_SC_EENSR_INSA_ILi64EEESC_EEEEEaSI_aSI_NS1C_6fusion15FusionCallbacksIS1G_NS1N_17LinearCombinationIaiaiLNS_15FloatRoundStyleE2EEES1I_S1M_JEEENS4_5SM1004TMEM4LOAD26SM100_TMEM_LOAD_32dp32b64xENS4_13SM90_TMA_LOADENS10_INS11_ILi2ELi4ELi3EEES14_NSR_INS5_IJS15_S1K_EEENS5_IJS1K_SC_EEEEEEENS4_39AutoVectorizingCopyWithAssumedAlignmentILi128EEENS4_14SM90_TMA_STOREES22_S24_S24_EEEvvEEEEvNT_6ParamsE,@"STO_CUDA_ENTRY STV_DEFAULT"
_ZN7cutlass13device_kernelINS_4gemm6kernel13GemmUniversalIN4cute5tupleIJiiiiEEENS1_10collective13CollectiveMmaINS1_35MainloopSm100TmaUmmaWarpSpecializedILi22ELi2ELi2ENS5_IJNS4_1CILi2EEENSA_ILi1EEESC_EEEEENS5_IJNSA_ILi256EEESF_NSA_ILi32EEEEEEaNS5_IJlSC_lEEEaSI_NS4_8TiledMMAINS4_8MMA_AtomIJNS4_21SM100_MMA_S8_2x1SM_SSIaaiLi256ELi256ELNS4_4UMMA5MajorE0ELSN_0ELNSM_8SaturateE0EEEEEENS4_6LayoutINS5_IJSC_SC_SC_EEENS5_IJNSA_ILi0EEEST_ST_EEEEENS5_IJNS4_10UnderscoreESW_SW_EEEEENS4_18SM100_TMA_2SM_LOADENS4_14ComposedLayoutINS4_7SwizzleILi1ELi4ELi3EEENS4_18smem_ptr_flag_bitsILi8EEENSR_INS5_IJNSA_ILi8EEESG_EEENS5_IJSG_SC_EEEEEEEvNS4_8identityESZ_S19_vS1A_EENS_8epilogue10collective18CollectiveEpilogueINS1C_23Sm100TmaWarpSpecializedILi4ELi2ELi64ELb0ELb0EEEJNS5_IJNSA_ILi128EEESF_SG_EEENS5_IJNSR_IS1H_SC_EENSR_INSA_ILi64EEESC_EEEEEaSI_aSI_NS1C_6fusion15FusionCallbacksIS1G_NS1N_17LinearCombinationIaiaiLNS_15FloatRoundStyleE2EEES1I_S1M_JEEENS4_5SM1004TMEM4LOAD26SM100_TMEM_LOAD_32dp32b64xENS4_13SM90_TMA_LOADENS10_INS11_ILi2ELi4ELi3EEES14_NSR_INS5_IJS15_S1K_EEENS5_IJS1K_SC_EEEEEEENS4_39AutoVectorizingCopyWithAssumedAlignmentILi128EEENS4_14SM90_TMA_STOREES22_S24_S24_EEEvvEEEEvNT_6ParamsE:
[----:B------:R-:W1:Y:S01]  /*0000*/  LDC R1, c[0x0][0x37c] ;  /* 0x0000df00ff017b82 */ /* 0x000e620000000800 */
[----:B------:R-:W2:Y:S01]  /*0010*/  S2R R169, SR_TID.X ;  /* 0x0000000000a97919 */ /* 0x000ea20000002100 */
[----:B------:R-:W3:Y:S06]  /*0020*/  LDCU.64 UR6, c[0x0][0x890] ;  /* 0x00011200ff0677ac */ /* 0x000eec0008000a00 */
[----:B------:R-:W4:Y:S01]  /*0030*/  S2UR UR37, SR_CgaCtaId ;  /* 0x00000000002579c3 */ /* 0x000f220000008800 */
[----:B------:R-:W-:Y:S02]  /*0040*/  PRMT R153, RZ, 0x7610, R153 ;  /* 0x00007610ff997816 */ /* 0x000fe40000000099 */
[----:B------:R-:W-:Y:S01]  /*0050*/  ELECT P1, URZ, PT ;  /* 0x0000000000ff782f */ /* 0x000fe20003820000 */
[----:B------:R-:W1:Y:S01]  /*0060*/  LDCU.64 UR46, c[0x0][0x358] ;  /* 0x00006b00ff2e77ac */ /* 0x000e620008000a00 */
[----:B---3--:R-:W-:-:S04]  /*0070*/  UISETP.NE.U32.AND UP0, UPT, UR6, URZ, UPT ;  /* 0x000000ff0600728c */ /* 0x008fc8000bf05070 */
[----:B------:R-:W-:Y:S02]  /*0080*/  UISETP.NE.AND.EX UP0, UPT, UR7, URZ, UPT, UP0 ;  /* 0x000000ff0700728c */ /* 0x000fe4000bf05300 */
[----:B----4-:R-:W-:Y:S02]  /*0090*/  ULOP3.LUT UR5, UR37, 0x1, URZ, 0xc0, !UPT ;  /* 0x0000000125057892 */ /* 0x010fe4000f8ec0ff */
[----:B------:R-:W-:Y:S01]  /*00a0*/  ULOP3.LUT UR4, UR37, 0x1, URZ, 0x3c, !UPT ;  /* 0x0000000125047892 */ /* 0x000fe2000f8e3cff */
[----:B--2---:R-:W-:-:S05]  /*00b0*/  SHF.R.U32.HI R156, RZ, 0x5, R169 ;  /* 0x00000005ff9c7819 */ /* 0x004fca00000116a9 */
[----:B------:R-:W2:Y:S02]  /*00c0*/  SHFL.IDX PT, R0, R156, RZ, 0x1f ;  /* 0x00001fff9c007589 */ /* 0x000ea400000e0000 */
[----:B--2---:R-:W-:Y:S01]  /*00d0*/  R2UR UR10, R0 ;  /* 0x00000000000a72ca */ /* 0x004fe200000e0000 */
[----:B-1----:R-:W-:-:S14]  /*00e0*/  BRA.U UP0, `(.L_x_0) ;  /* 0x00000001002c7547 */ /* 0x002fdc000b800000 */
[----:B------:R-:W1:Y:S02]  /*00f0*/  LDCU.64 UR8, c[0x0][0x888] ;  /* 0x00011100ff0877ac */ /* 0x000e640008000a00 */
[----:B-1----:R-:W-:-:S04]  /*0100*/  UISETP.NE.U32.AND UP0, UPT, UR8, URZ, UPT ;  /* 0x000000ff0800728c */ /* 0x002fc8000bf05070 */
[----:B------:R-:W-:-:S09]  /*0110*/  UISETP.NE.AND.EX UP0, UPT, UR9, URZ, UPT, UP0 ;  /* 0x000000ff0900728c */ /* 0x000fd2000bf05300 */
[----:B------:R-:W-:Y:S05]  /*0120*/  BRA.U !UP0, `(.L_x_1) ;  /* 0x0000000108107547 */ /* 0x000fea000b800000 */
[----:B------:R-:W1:Y:S02]  /*0130*/  LDC.64 R82, c[0x0][0x888] ;  /* 0x00022200ff527b82 */ /* 0x000e640000000a00 */
[----:B-1----:R1:W5:Y:S01]  /*0140*/  LDG.E R82, desc[UR46][R82.64] ;  /* 0x0000002e52527981 */ /* 0x002362000c1e1900 */
[----:B------:R-:W-:Y:S01]  /*0150*/  HFMA2 R153, -RZ, RZ, 0, 5.9604644775390625e-08 ;  /* 0x00000001ff997431 */ /* 0x000fe200000001ff */
[----:B------:R-:W-:Y:S05]  /*0160*/  BRA `(.L_x_0) ;  /* 0x00000000000c7947 */ /* 0x000fea0003800000 */
.L_x_1:
[----:B------:R-:W1:Y:S01]  /*0170*/  LDCU UR8, c[0x0][0x880] ;  /* 0x00011000ff0877ac */ /* 0x000e620008000800 */
[----:B------:R-:W-:Y:S01]  /*0180*/  HFMA2 R153, -RZ, RZ, 0, 5.9604644775390625e-08 ;  /* 0x00000001ff997431 */ /* 0x000fe200000001ff */
[----:B-1----:R-:W-:-:S07]  /*0190*/  MOV R82, UR8 ;  /* 0x0000000800527c02 */ /* 0x002fce0008000f00 */
.L_x_0:
[----:B------:R-:W2:Y:S02]  /*01a0*/  LDCU.64 UR8, c[0x0][0x8b0] ;  /* 0x00011600ff0877ac */ /* 0x000ea40008000a00 */
[----:B--2---:R-:W-:-:S04]  /*01b0*/  UISETP.NE.U32.AND UP0, UPT, UR8, URZ, UPT ;  /* 0x000000ff0800728c */ /* 0x004fc8000bf05070 */
[----:B------:R-:W-:-:S09]  /*01c0*/  UISETP.NE.AND.EX UP0, UPT, UR9, URZ, UPT, UP0 ;  /* 0x000000ff0900728c */ /* 0x000fd2000bf05300 */
[----:B------:R-:W-:Y:S05]  /*01d0*/  BRA.U UP0, `(.L_x_2) ;  /* 0x0000000100247547 */ /* 0x000fea000b800000 */
[----:B------:R-:W2:Y:S02]  /*01e0*/  LDCU.64 UR8, c[0x0][0x8a8] ;  /* 0x00011500ff0877ac */ /* 0x000ea40008000a00 */
[----:B--2---:R-:W-:-:S04]  /*01f0*/  UISETP.NE.U32.AND UP0, UPT, UR8, URZ, UPT ;  /* 0x000000ff0800728c */ /* 0x004fc8000bf05070 */
[----:B------:R-:W-:-:S09]  /*0200*/  UISETP.NE.AND.EX UP0, UPT, UR9, URZ, UPT, UP0 ;  /* 0x000000ff0900728c */ /* 0x000fd2000bf05300 */
[----:B------:R-:W-:Y:S05]  /*0210*/  BRA.U !UP0, `(.L_x_3) ;  /* 0x00000001080c7547 */ /* 0x000fea000b800000 */
[----:B------:R-:W2:Y:S02]  /*0220*/  LDC.64 R78, c[0x0][0x8a8] ;  /* 0x00022a00ff4e7b82 */ /* 0x000ea40000000a00 */
[----:B--2---:R2:W5:Y:S01]  /*0230*/  LDG.E R78, desc[UR46][R78.64] ;  /* 0x0000002e4e4e7981 */ /* 0x004562000c1e1900 */
[----:B------:R-:W-:Y:S05]  /*0240*/  BRA `(.L_x_2) ;  /* 0x0000000000087947 */ /* 0x000fea0003800000 */
.L_x_3:
[----:B------:R-:W2:Y:S02]  /*0250*/  LDCU UR8, c[0x0][0x8a0] ;  /* 0x00011400ff0877ac */ /* 0x000ea40008000800 */
[----:B--2---:R-:W-:Y:S02]  /*0260*/  MOV R78, UR8 ;  /* 0x00000008004e7c02 */ /* 0x004fe40008000f00 */
.L_x_2:
[----:B------:R-:W-:Y:S01]  /*0270*/  IMAD.U32 R0, RZ, RZ, UR10 ;  /* 0x0000000aff007e24 */ /* 0x000fe2000f8e00ff */
[----:B------:R-:W-:Y:S04]  /*0280*/  BSSY.RECONVERGENT B0, `(.L_x_4) ;  /* 0x000000c000007945 */ /* 0x000fe80003800200 */
[C---:B------:R-:W-:Y:S02]  /*0290*/  ISETP.NE.OR P2, PT, R0.reuse, 0x1, !P1 ;  /* 0x000000010000780c */ /* 0x040fe40004f45670 */
[----:B------:R-:W-:-:S11]  /*02a0*/  ISETP.NE.OR P0, PT, R0, 0x3, !P1 ;  /* 0x000000030000780c */ /* 0x000fd60004f05670 */
[----:B------:R-:W-:Y:S05]  /*02b0*/  @P2 BRA `(.L_x_5) ;  /* 0x0000000000202947 */ /* 0x000fea0003800000 */
[----:B------:R-:W3:Y:S02]  /*02c0*/  LDCU.64 UR8, c[0x0][0x348] ;  /* 0x00006900ff0877ac */ /* 0x000ee40008000a00 */
[----:B---3--:R-:W-:Y:S02]  /*02d0*/  UIADD3 UR12, UP1, UPT, UR8, 0x80, URZ ;  /* 0x00000080080c7890 */ /* 0x008fe4000ff3e0ff */
[----:B------:R-:W-:Y:S02]  /*02e0*/  UIADD3 UR8, UP0, UPT, UR8, 0x180, URZ ;  /* 0x0000018008087890 */ /* 0x000fe4000ff1e0ff */
[----:B------:R-:W-:Y:S02]  /*02f0*/  UIADD3.X UR13, UPT, UPT, URZ, UR9, URZ, UP1, !UPT ;  /* 0x00000009ff0d7290 */ /* 0x000fe40008ffe4ff */
[----:B------:R-:W-:-:S07]  /*0300*/  UIADD3.X UR9, UPT, UPT, URZ, UR9, URZ, UP0, !UPT ;  /* 0x00000009ff097290 */ /* 0x000fce00087fe4ff */
[----:B------:R3:W-:Y:S02]  /*0310*/  UTMACCTL.PF [UR12] ;  /* 0x000000000c0079b9 */ /* 0x0007e40008040000 */
[----:B------:R3:W-:Y:S02]  /*0320*/  UTMACCTL.PF [UR8] ;  /* 0x00000000080079b9 */ /* 0x0007e40008040000 */
[----:B---3--:R-:W-:Y:S01]  /*0330*/  NOP ;  /* 0x0000000000007918 */ /* 0x008fe20000000000 */
.L_x_5:
[----:B------:R-:W-:Y:S05]  /*0340*/  BSYNC.RECONVERGENT B0 ;  /* 0x0000000000007941 */ /* 0x000fea0003800200 */
.L_x_4:
[----:B------:R-:W-:Y:S04]  /*0350*/  BSSY.RECONVERGENT B0, `(.L_x_6) ;  /* 0x000000a000007945 */ /* 0x000fe80003800200 */
        /* <DEDUP_REMOVED lines=9> */
.L_x_7:
[----:B------:R-:W-:Y:S05]  /*03f0*/  BSYNC.RECONVERGENT B0 ;  /* 0x0000000000007941 */ /* 0x000fea0003800200 */
.L_x_6:
[----:B------:R-:W3:Y:S01]  /*0400*/  LDCU.64 UR8, c[0x0][0x888] ;  /* 0x00011100ff0877ac */ /* 0x000ee20008000a00 */
[----:B------:R-:W-:Y:S02]  /*0410*/  UISETP.EQ.U32.AND UP1, UPT, UR6, URZ, UPT ;  /* 0x000000ff0600728c */ /* 0x000fe4000bf22070 */
[----:B------:R-:W-:Y:S02]  /*0420*/  UPLOP3.LUT UP5, UPT, UPT, UPT, UPT, 0x80, 0x8 ;  /* 0x000000000008789c */ /* 0x000fe40003faf070 */
[----:B---3--:R-:W-:-:S04]  /*0430*/  UISETP.NE.U32.AND UP0, UPT, UR8, URZ, UPT ;  /* 0x000000ff0800728c */ /* 0x008fc8000bf05070 */
[----:B------:R-:W-:-:S04]  /*0440*/  UISETP.NE.AND.EX UP0, UPT, UR9, URZ, UPT, UP0 ;  /* 0x000000ff0900728c */ /* 0x000fc8000bf05300 */
[----:B------:R-:W-:-:S04]  /*0450*/  UISETP.EQ.OR.EX UP2, UPT, UR7, URZ, !UP0, UP1 ;  /* 0x000000ff0700728c */ /* 0x000fc8000c742710 */
[----:B------:R-:W-:-:S05]  /*0460*/  UP2UR UR50, UPR, URZ, 0x4 ;  /* 0x00000004ff327883 */ /* 0x000fca0008000000 */
[----:B------:R-:W-:Y:S07]  /*0470*/  BRA.U !UP2, `(.L_x_8) ;  /* 0x000000010a207547 */ /* 0x000fee000b800000 */
[----:B-----5:R-:W-:Y:S01]  /*0480*/  R2UR UR8, R82 ;  /* 0x00000000520872ca */ /* 0x020fe200000e0000 */
[----:B------:R-:W-:Y:S02]  /*0490*/  UISETP.NE.U32.AND UP2, UPT, UR6, URZ, UPT ;  /* 0x000000ff0600728c */ /* 0x000fe4000bf45070 */
[----:B------:R-:W-:Y:S02]  /*04a0*/  USEL UR6, URZ, 0xffffffff, UP0 ;  /* 0xffffffffff067887 */ /* 0x000fe40008000000 */
[----:B------:R-:W-:-:S08]  /*04b0*/  UISETP.NE.AND.EX UP2, UPT, UR7, URZ, UPT, UP2 ;  /* 0x000000ff0700728c */ /* 0x000fd0000bf45320 */
[----:B------:R-:W-:-:S04]  /*04c0*/  UISETP.NE.AND UP1, UPT, UR8, URZ, UPT ;  /* 0x000000ff0800728c */ /* 0x000fc8000bf25270 */
[----:B------:R-:W-:-:S04]  /*04d0*/  @!UP2 USEL UR6, URZ, 0xffffffff, UP1 ;  /* 0xffffffffff06a887 */ /* 0x000fc80008800000 */
[----:B------:R-:W-:-:S04]  /*04e0*/  ULOP3.LUT UR6, UR6, 0x1, URZ, 0xc0, !UPT ;  /* 0x0000000106067892 */ /* 0x000fc8000f8ec0ff */
[----:B------:R-:W-:-:S11]  /*04f0*/  UISETP.NE.U32.AND UP5, UPT, UR6, 0x1, UPT ;  /* 0x000000010600788c */ /* 0x000fd6000bfa5070 */
.L_x_8:
[----:B------:R-:W3:Y:S01]  /*0500*/  SHFL.IDX PT, R0, R156, RZ, 0x1f ;  /* 0x00001fff9c007589 */ /* 0x000ee200000e0000 */
[----:B------:R-:W-:-:S04]  /*0510*/  UISETP.NE.AND UP1, UPT, UR10, 0x2, UPT ;  /* 0x000000020a00788c */ /* 0x000fc8000bf25270 */
[----:B------:R-:W-:Y:S02]  /*0520*/  UISETP.EQ.AND UP2, UPT, UR5, URZ, !UP1 ;  /* 0x000000ff0500728c */ /* 0x000fe4000cf42270 */
[----:B------:R-:W-:-:S04]  /*0530*/  USEL UR6, URZ, 0x1, UP1 ;  /* 0x00000001ff067887 */ /* 0x000fc80008800000 */
[----:B------:R-:W-:Y:S02]  /*0540*/  PLOP3.LUT P5, PT, P1, PT, UP2, 0x80, 0x8 ;  /* 0x000000000008781c */ /* 0x000fe40000faf028 */
[----:B---3--:R-:W-:-:S13]  /*0550*/  ISETP.NE.AND P0, PT, R0, RZ, PT ;  /* 0x000000ff0000720c */ /* 0x008fda0003f05270 */
[----:B------:R-:W-:Y:S05]  /*0560*/  @P0 BRA `(.L_x_9) ;  /* 0x0000000000e00947 */ /* 0x000fea0003800000 */
[----:B------:R-:W-:Y:S01]  /*0570*/  ELECT P0, URZ, PT ;  /* 0x0000000000ff782f */ /* 0x000fe20003800000 */
[----:B------:R-:W-:-:S12]  /*0580*/  BSSY.RECONVERGENT B0, `(.L_x_9) ;  /* 0x0000036000007945 */ /* 0x000fd80003800200 */
[----:B------:R-:W-:Y:S05]  /*0590*/  @!P0 BRA `(.L_x_10) ;  /* 0x0000000000d08947 */ /* 0x000fea0003800000 */
[----:B------:R-:W-:Y:S01]  /*05a0*/  UMOV UR8, 0x400 ;  /* 0x0000040000087882 */ /* 0x000fe20000000000 */
[----:B------:R-:W-:Y:S01]  /*05b0*/  UMOV UR7, 0x1 ;  /* 0x0000000100077882 */ /* 0x000fe20000000000 */
[----:B------:R-:W-:Y:S02]  /*05c0*/  ULEA UR8, UR37, UR8, 0x18 ;  /* 0x0000000825087291 */ /* 0x000fe4000f8ec0ff */
[----:B------:R-:W-:-:S04]  /*05d0*/  UIADD3 UR12, UPT, UPT, -UR7, 0x100000, URZ ;  /* 0x00100000070c7890 */ /* 0x000fc8000fffe1ff */
[----:B------:R-:W-:Y:S02]  /*05e0*/  USHF.L.U32 UR13, UR12, 0xb, URZ ;  /* 0x0000000b0c0d7899 */ /* 0x000fe400080006ff */
[----:B------:R-:W-:Y:S01]  /*05f0*/  USHF.L.U32 UR12, UR12, 0x1, URZ ;  /* 0x000000010c0c7899 */ /* 0x000fe200080006ff */
[----:B------:R-:W3:Y:S11]  /*0600*/  FENCE.VIEW.ASYNC.S ;  /* 0x00000000000073c6 */ /* 0x000ef60000000000 */
[----:B---3--:R3:W4:Y:S01]  /*0610*/  SYNCS.EXCH.64 URZ, [UR8], UR12 ;  /* 0x0000000c08ff75b2 */ /* 0x0087220008000100 */
[----:B------:R3:W1:Y:S01]  /*0620*/  SYNCS.EXCH.64 URZ, [UR8+0xb0], UR12 ;  /* 0x0000b00c08ff75b2 */ /* 0x0006620008000100 */
        /* <DEDUP_REMOVED lines=41> */
[----:B------:R3:W1:Y:S02]  /*08c0*/  SYNCS.EXCH.64 URZ, [UR8+0x158], UR12 ;  /* 0x0001580c08ff75b2 */ /* 0x0006640008000100 */
[----:B---34-:R-:W-:Y:S01]  /*08d0*/  NOP ;  /* 0x0000000000007918 */ /* 0x018fe20000000000 */
.L_x_10:
[----:B------:R-:W-:Y:S05]  /*08e0*/  BSYNC.RECONVERGENT B0 ;  /* 0x0000000000007941 */ /* 0x000fea0003800200 */
.L_x_9:
[----:B------:R-:W3:Y:S01]  /*08f0*/  SHFL.IDX PT, R0, R156, RZ, 0x1f ;  /* 0x00001fff9c007589 */ /* 0x000ee200000e0000 */
[----:B------:R-:W-:Y:S01]  /*0900*/  NOP ;  /* 0x0000000000007918 */ /* 0x000fe20000000000 */
[----:B---3--:R-:W-:-:S13]  /*0910*/  ISETP.NE.AND P0, PT, R0, 0x1, PT ;  /* 0x000000010000780c */ /* 0x008fda0003f05270 */
[----:B------:R-:W-:Y:S05]  /*0920*/  @P0 BRA `(.L_x_11) ;  /* 0x0000000000540947 */ /* 0x000fea0003800000 */
[----:B------:R-:W-:Y:S01]  /*0930*/  UMOV UR9, 0x400 ;  /* 0x0000040000097882 */ /* 0x000fe20000000000 */
[----:B------:R-:W-:Y:S01]  /*0940*/  UMOV UR8, 0x20 ;  /* 0x0000002000087882 */ /* 0x000fe20000000000 */
[----:B------:R-:W-:Y:S01]  /*0950*/  UMOV UR7, 0x80 ;  /* 0x0000008000077882 */ /* 0x000fe20000000000 */
[----:B------:R-:W-:Y:S02]  /*0960*/  ULEA UR9, UR37, UR9, 0x18 ;  /* 0x0000000925097291 */ /* 0x000fe4000f8ec0ff */
[----:B------:R-:W-:-:S04]  /*0970*/  UIADD3 UR12, UPT, UPT, -UR8, 0x100000, URZ ;  /* 0x00100000080c7890 */ /* 0x000fc8000fffe1ff */
[----:B------:R-:W-:Y:S02]  /*0980*/  USHF.L.U32 UR13, UR12, 0xb, URZ ;  /* 0x0000000b0c0d7899 */ /* 0x000fe400080006ff */
[----:B------:R-:W-:Y:S02]  /*0990*/  USHF.L.U32 UR12, UR12, 0x1, URZ ;  /* 0x000000010c0c7899 */ /* 0x000fe400080006ff */
[----:B------:R-:W-:-:S04]  /*09a0*/  UIADD3 UR14, UPT, UPT, -UR7, 0x100000, URZ ;  /* 0x00100000070e7890 */ /* 0x000fc8000fffe1ff */
[----:B------:R-:W-:Y:S02]  /*09b0*/  USHF.L.U32 UR15, UR14, 0xb, URZ ;  /* 0x0000000b0e0f7899 */ /* 0x000fe400080006ff */
[----:B------:R-:W-:Y:S01]  /*09c0*/  USHF.L.U32 UR14, UR14, 0x1, URZ ;  /* 0x000000010e0e7899 */ /* 0x000fe200080006ff */
[----:B------:R-:W-:Y:S01]  /*09d0*/  ELECT P0, URZ, PT ;  /* 0x0000000000ff782f */ /* 0x000fe20003800000 */
[----:B------:R-:W3:Y:S02]  /*09e0*/  FENCE.VIEW.ASYNC.S ;  /* 0x00000000000073c6 */ /* 0x000ee40000000000 */
[----:B---3--:R3:W4:Y:S08]  /*09f0*/  SYNCS.EXCH.64 URZ, [UR9+0x160], UR12 ;  /* 0x0001600c09ff75b2 */ /* 0x0087300008000100 */
[----:B------:R3:W1:Y:S01]  /*0a00*/  SYNCS.EXCH.64 URZ, [UR9+0x180], UR14 ;  /* 0x0001800e09ff75b2 */ /* 0x0006620008000100 */
[----:B------:R3:W1:Y:S01]  /*0a10*/  SYNCS.EXCH.64 URZ, [UR9+0x168], UR12 ;  /* 0x0001680c09ff75b2 */ /* 0x0006620008000100 */
[----:B------:R3:W1:Y:S01]  /*0a20*/  SYNCS.EXCH.64 URZ, [UR9+0x188], UR14 ;  /* 0x0001880e09ff75b2 */ /* 0x0006620008000100 */
[----:B------:R3:W1:Y:S01]  /*0a30*/  SYNCS.EXCH.64 URZ, [UR9+0x170], UR12 ;  /* 0x0001700c09ff75b2 */ /* 0x0006620008000100 */
[----:B------:R3:W1:Y:S01]  /*0a40*/  SYNCS.EXCH.64 URZ, [UR9+0x190], UR14 ;  /* 0x0001900e09ff75b2 */ /* 0x0006620008000100 */
[----:B------:R3:W1:Y:S01]  /*0a50*/  SYNCS.EXCH.64 URZ, [UR9+0x178], UR12 ;  /* 0x0001780c09ff75b2 */ /* 0x0006620008000100 */
[----:B------:R3:W1:Y:S01]  /*0a60*/  SYNCS.EXCH.64 URZ, [UR9+0x198], UR14 ;  /* 0x0001980e09ff75b2 */ /* 0x0006620008000100 */
[----:B------:R-:W-:Y:S01]  /*0a70*/  NOP ;  /* 0x0000000000007918 */ /* 0x000fe20000000000 */
.L_x_11:
[----:B------:R-:W2:Y:S01]  /*0a80*/  SHFL.IDX PT, R0, R156, RZ, 0x1f ;  /* 0x00001fff9c007589 */ /* 0x000ea200000e0000 */
[----:B------:R-:W-:Y:S01]  /*0a90*/  NOP ;  /* 0x0000000000007918 */ /* 0x000fe20000000000 */
[----:B--2---:R-:W-:-:S13]  /*0aa0*/  ISETP.NE.AND P0, PT, R0, 0x3, PT ;  /* 0x000000030000780c */ /* 0x004fda0003f05270 */
[----:B------:R-:W-:Y:S05]  /*0ab0*/  @P0 BRA `(.L_x_12) ;  /* 0x00000000002c0947 */ /* 0x000fea0003800000 */
[----:B------:R-:W-:Y:S01]  /*0ac0*/  UMOV UR8, 0x400 ;  /* 0x0000040000087882 */ /* 0x000fe20000000000 */
[----:B------:R-:W-:Y:S01]  /*0ad0*/  UMOV UR7, 0x20 ;  /* 0x0000002000077882 */ /* 0x000fe20000000000 */
[----:B------:R-:W-:Y:S02]  /*0ae0*/  ULEA UR8, UR37, UR8, 0x18 ;  /* 0x0000000825087291 */ /* 0x000fe4000f8ec0ff */
[----:B---3--:R-:W-:-:S04]  /*0af0*/  UIADD3 UR12, UPT, UPT, -UR7, 0x100000, URZ ;  /* 0x00100000070c7890 */ /* 0x008fc8000fffe1ff */
[----:B------:R-:W-:Y:S02]  /*0b00*/  USHF.L.U32 UR13, UR12, 0xb, URZ ;  /* 0x0000000b0c0d7899 */ /* 0x000fe400080006ff */
[----:B------:R-:W-:Y:S01]  /*0b10*/  USHF.L.U32 UR12, UR12, 0x1, URZ ;  /* 0x000000010c0c7899 */ /* 0x000fe200080006ff */
[----:B------:R-:W-:Y:S01]  /*0b20*/  ELECT P0, URZ, PT ;  /* 0x0000000000ff782f */ /* 0x000fe20003800000 */
[----:B------:R-:W2:Y:S10]  /*0b30*/  FENCE.VIEW.ASYNC.S ;  /* 0x00000000000073c6 */ /* 0x000eb40000000000 */
[----:B--2---:R2:W3:Y:S01]  /*0b40*/  SYNCS.EXCH.64 URZ, [UR8+0x1a0], UR12 ;  /* 0x0001a00c08ff75b2 */ /* 0x0044e20008000100 */
[----:B------:R2:W1:Y:S01]  /*0b50*/  SYNCS.EXCH.64 URZ, [UR8+0x1a8], UR12 ;  /* 0x0001a80c08ff75b2 */ /* 0x0004620008000100 */
[----:B------:R-:W-:Y:S01]  /*0b60*/  NOP ;  /* 0x0000000000007918 */ /* 0x000fe20000000000 */
.L_x_12:
[----:B------:R-:W4:Y:S01]  /*0b70*/  SHFL.IDX PT, R0, R156, RZ, 0x1f ;  /* 0x00001fff9c007589 */ /* 0x000f2200000e0000 */
[----:B------:R-:W-:Y:S01]  /*0b80*/  NOP ;  /* 0x0000000000007918 */ /* 0x000fe20000000000 */
[----:B----4-:R-:W-:-:S13]  /*0b90*/  ISETP.NE.AND P0, PT, R0, 0x4, PT ;  /* 0x000000040000780c */ /* 0x010fda0003f05270 */
[----:B------:R-:W-:Y:S05]  /*0ba0*/  @P0 BRA `(.L_x_13) ;  /* 0x0000000000480947 */ /* 0x000fea0003800000 */
[----:B---3--:R-:W-:Y:S01]  /*0bb0*/  UMOV UR9, 0x1e0 ;  /* 0x000001e000097882 */ /* 0x008fe20000000000 */
[----:B--2---:R-:W-:Y:S01]  /*0bc0*/  UMOV UR8, 0x400 ;  /* 0x0000040000087882 */ /* 0x004fe20000000000 */
[----:B------:R-:W-:Y:S01]  /*0bd0*/  USEL UR9, UR9, 0x1a0, UP5 ;  /* 0x000001a009097887 */ /* 0x000fe2000a800000 */
        /* <DEDUP_REMOVED lines=9> */
[----:B------:R-:W2:Y:S02]  /*0c70*/  FENCE.VIEW.ASYNC.S ;  /* 0x00000000000073c6 */ /* 0x000ea40000000000 */
[----:B--2---:R4:W2:Y:S08]  /*0c80*/  SYNCS.EXCH.64 URZ, [UR8+0x1b0], UR12 ;  /* 0x0001b00c08ff75b2 */ /* 0x0048b00008000100 */
[----:B------:R4:W3:Y:S01]  /*0c90*/  SYNCS.EXCH.64 URZ, [UR8+0x1c0], UR14 ;  /* 0x0001c00e08ff75b2 */ /* 0x0008e20008000100 */
[----:B------:R4:W1:Y:S01]  /*0ca0*/  SYNCS.EXCH.64 URZ, [UR8+0x1b8], UR12 ;  /* 0x0001b80c08ff75b2 */ /* 0x0008620008000100 */
[----:B------:R4:W1:Y:S02]  /*0cb0*/  SYNCS.EXCH.64 URZ, [UR8+0x1c8], UR14 ;  /* 0x0001c80e08ff75b2 */ /* 0x0008640008000100 */
[----:B----4-:R-:W-:Y:S01]  /*0cc0*/  NOP ;  /* 0x0000000000007918 */ /* 0x010fe20000000000 */
.L_x_13:
[----:B------:R-:W4:Y:S01]  /*0cd0*/  SHFL.IDX PT, R0, R156, RZ, 0x1f ;  /* 0x00001fff9c007589 */ /* 0x000f2200000e0000 */
[----:B------:R-:W-:Y:S01]  /*0ce0*/  NOP ;  /* 0x0000000000007918 */ /* 0x000fe20000000000 */
[----:B----4-:R-:W-:-:S13]  /*0cf0*/  ISETP.NE.AND P0, PT, R0, 0x5, PT ;  /* 0x000000050000780c */ /* 0x010fda0003f05270 */
[----:B------:R-:W-:Y:S05]  /*0d00*/  @P0 BRA `(.L_x_14) ;  /* 0x0000000000440947 */ /* 0x000fea0003800000 */
[----:B---3--:R-:W-:Y:S01]  /*0d10*/  UMOV UR9, 0x400 ;  /* 0x0000040000097882 */ /* 0x008fe20000000000 */
[----:B--2---:R-:W-:Y:S01]  /*0d20*/  UMOV UR8, 0x1 ;  /* 0x0000000100087882 */ /* 0x004fe20000000000 */
        /* <DEDUP_REMOVED lines=15> */
.L_x_14:
[----:B------:R-:W4:Y:S01]  /*0e20*/  SHFL.IDX PT, R0, R156, RZ, 0x1f ;  /* 0x00001fff9c007589 */ /* 0x000f2200000e0000 */
[----:B------:R-:W-:Y:S01]  /*0e30*/  ISETP.NE.OR P1, PT, RZ, UR10, !P1 ;  /* 0x0000000aff007c0c */ /* 0x000fe2000cf25670 */
[----:B------:R-:W-:Y:S01]  /*0e40*/  NOP ;  /* 0x0000000000007918 */ /* 0x000fe20000000000 */
[----:B----4-:R-:W-:-:S13]  /*0e50*/  ISETP.NE.AND P0, PT, R0, 0x3, PT ;  /* 0x000000030000780c */ /* 0x010fda0003f05270 */
[----:B------:R-:W-:Y:S05]  /*0e60*/  @P0 BRA `(.L_x_15) ;  /* 0x0000000000340947 */ /* 0x000fea0003800000 */
[----:B--2---:R-:W-:Y:S01]  /*0e70*/  UMOV UR8, 0x400 ;  /* 0x0000040000087882 */ /* 0x004fe20000000000 */
[----:B------:R-:W-:Y:S01]  /*0e80*/  UMOV UR7, 0x20 ;  /* 0x0000002000077882 */ /* 0x000fe20000000000 */
[----:B------:R-:W-:Y:S02]  /*0e90*/  ULEA UR8, UR37, UR8, 0x18 ;  /* 0x0000000825087291 */ /* 0x000fe4000f8ec0ff */
[----:B---3--:R-:W-:-:S04]  /*0ea0*/  UIADD3 UR12, UPT, UPT, -UR7, 0x100000, URZ ;  /* 0x00100000070c7890 */ /* 0x008fc8000fffe1ff */
[----:B------:R-:W-:Y:S02]  /*0eb0*/  USHF.L.U32 UR13, UR12, 0xb, URZ ;  /* 0x0000000b0c0d7899 */ /* 0x000fe400080006ff */
[----:B------:R-:W-:Y:S01]  /*0ec0*/  USHF.L.U32 UR12, UR12, 0x1, URZ ;  /* 0x000000010c0c7899 */ /* 0x000fe200080006ff */
[----:B------:R-:W-:Y:S01]  /*0ed0*/  ELECT P0, URZ, PT ;  /* 0x0000000000ff782f */ /* 0x000fe20003800000 */
[----:B------:R-:W2:Y:S10]  /*0ee0*/  FENCE.VIEW.ASYNC.S ;  /* 0x00000000000073c6 */ /* 0x000eb40000000000 */
[----:B--2---:R4:W2:Y:S01]  /*0ef0*/  SYNCS.EXCH.64 URZ, [UR8+0x1f0], UR12 ;  /* 0x0001f00c08ff75b2 */ /* 0x0048a20008000100 */
[----:B------:R4:W3:Y:S01]  /*0f00*/  SYNCS.EXCH.64 URZ, [UR8+0x200], UR12 ;  /* 0x0002000c08ff75b2 */ /* 0x0008e20008000100 */
[----:B------:R4:W1:Y:S01]  /*0f10*/  SYNCS.EXCH.64 URZ, [UR8+0x1f8], UR12 ;  /* 0x0001f80c08ff75b2 */ /* 0x0008620008000100 */
[----:B------:R4:W1:Y:S02]  /*0f20*/  SYNCS.EXCH.64 URZ, [UR8+0x208], UR12 ;  /* 0x0002080c08ff75b2 */ /* 0x0008640008000100 */
[----:B----4-:R-:W-:Y:S01]  /*0f30*/  NOP ;  /* 0x0000000000007918 */ /* 0x010fe20000000000 */
.L_x_15:
[----:B------:R-:W-:Y:S01]  /*0f40*/  VOTEU.ALL UP1, P1 ;  /* 0x0000000000ff7886 */ /* 0x000fe20000820000 */
[----:B--2---:R-:W2:Y:S01]  /*0f50*/  LDCU UR8, c[0x0][0x36c] ;  /* 0x00006d80ff0877ac */ /* 0x004ea20008000800 */
[----:B------:R-:W-:Y:S01]  /*0f60*/  NOP ;  /* 0x0000000000007918 */ /* 0x000fe20000000000 */
[----:B------:R-:W-:Y:S01]  /*0f70*/  LOP3.LUT R10, R169, 0x1f, RZ, 0xc0, !PT ;  /* 0x0000001fa90a7812 */ /* 0x000fe200078ec0ff */
[----:B---3--:R-:W-:Y:S01]  /*0f80*/  UMOV UR12, 0x20 ;  /* 0x00000020000c7882 */ /* 0x008fe20000000000 */
[----:B------:R-:W-:Y:S01]  /*0f90*/  @!UP1 UMOV UR7, 0x400 ;  /* 0x0000040000079882 */ /* 0x000fe20000000000 */
[----:B------:R-:W-:-:S04]  /*0fa0*/  @!UP1 UIADD3 UR12, UPT, UPT, -UR12, 0x100000, URZ ;  /* 0x001000000c0c9890 */ /* 0x000fc8000fffe1ff */
[----:B------:R-:W-:Y:S02]  /*0fb0*/  @!UP1 USHF.L.U32 UR13, UR12, 0xb, URZ ;  /* 0x0000000b0c0d9899 */ /* 0x000fe400080006ff */
[----:B------:R-:W-:Y:S02]  /*0fc0*/  @!UP1 USHF.L.U32 UR12, UR12, 0x1, URZ ;  /* 0x000000010c0c9899 */ /* 0x000fe400080006ff */
[----:B------:R-:W-:Y:S01]  /*0fd0*/  @!UP1 ULEA UR7, UR37, UR7, 0x18 ;  /* 0x0000000725079291 */ /* 0x000fe2000f8ec0ff */
[----:B------:R-:W-:Y:S01]  /*0fe0*/  VOTEU.ALL UP1, P1 ;  /* 0x0000000000ff7886 */ /* 0x000fe20000820000 */
[----:B------:R-:W-:Y:S01]  /*0ff0*/  UISETP.NE.AND UP4, UPT, UR10, URZ, UPT ;  /* 0x000000ff0a00728c */ /* 0x000fe2000bf85270 */
[----:B------:R-:W3:Y:S09]  /*1000*/  FENCE.VIEW.ASYNC.S ;  /* 0x00000000000073c6 */ /* 0x000ef20000000000 */
[----:B---3--:R3:W4:Y:S01]  /*1010*/  @!UP1 SYNCS.EXCH.64 URZ, [UR7+0x210], UR12 ;  /* 0x0002100c07ff95b2 */ /* 0x0087220008000100 */
[----:B--2---:R-:W-:-:S09]  /*1020*/  UISETP.EQ.U32.AND UP1, UPT, UR8, 0x1, UPT ;  /* 0x000000010800788c */ /* 0x004fd2000bf22070 */
[----:B------:R-:W-:Y:S05]  /*1030*/  BRA.U !UP1, `(.L_x_16) ;  /* 0x0000000109087547 */ /* 0x000fea000b800000 */
[----:B-1--4-:R-:W-:Y:S01]  /*1040*/  UCGABAR_ARV ;  /* 0x00000000000079c7 */ /* 0x012fe20008000000 */
[----:B------:R-:W-:Y:S05]  /*1050*/  BRA `(.L_x_17) ;  /* 0x0000000000047947 */ /* 0x000fea0003800000 */
.L_x_16:
[----:B-1--4-:R-:W-:Y:S01]  /*1060*/  NOP ;  /* 0x0000000000007918 */ /* 0x012fe20000000000 */
.L_x_17:
[----:B------:R-:W1:Y:S01]  /*1070*/  S2R R11, SR_CTAID.X ;  /* 0x00000000000b7919 */ /* 0x000e620000002500 */
[----:B------:R-:W-:-:S05]  /*1080*/  CS2R.32 R154, SR_CgaSize ;  /* 0x00000000009a7805 */ /* 0x000fca0000008a00 */
[----:B------:R-:W-:-:S05]  /*1090*/  IMAD R154, R154, -0xa0, RZ ;  /* 0xffffff609a9a7824 */ /* 0x000fca00078e02ff */
[----:B------:R-:W-:-:S14]  /*10a0*/  R2UR UR8, R154 ;  /* 0x000000009a0872ca */ /* 0x000fdc00000e0000 */
[----:B------:R-:W2:Y:S01]  /*10b0*/  LDCU UR8, c[0x0][UR8+0x2b0] ;  /* 0x00005600080877ac */ /* 0x000ea20008000800 */
[----:B------:R-:W-:-:S05]  /*10c0*/  CS2R.32 R0, SR_CgaSize ;  /* 0x0000000000007805 */ /* 0x000fca0000008a00 */
[----:B------:R-:W-:-:S06]  /*10d0*/  IMAD R0, R0, -0xa0, RZ ;  /* 0xffffff6000007824 */ /* 0x000fcc00078e02ff */
[----:B------:R-:W4:Y:S01]  /*10e0*/  LDC R0, c[0x0][R0+0x2a0] ;  /* 0x0000a80000007b82 */ /* 0x000f220000000800 */
[----:B------:R-:W-:Y:S01]  /*10f0*/  PRMT R8, RZ, 0x7610, R8 ;  /* 0x00007610ff087816 */ /* 0x000fe20000000008 */
[----:B------:R-:W2:Y:S01]  /*1100*/  S2R R20, SR_CTAID.Y ;  /* 0x0000000000147919 */ /* 0x000ea20000002600 */
[----:B------:R-:W-:-:S05]  /*1110*/  CS2R.32 R154, SR_CgaSize ;  /* 0x00000000009a7805 */ /* 0x000fca0000008a00 */
[----:B------:R-:W-:-:S05]  /*1120*/  IMAD R154, R154, -0xa0, RZ ;  /* 0xffffff609a9a7824 */ /* 0x000fca00078e02ff */
[----:B---3--:R-:W-:-:S14]  /*1130*/  R2UR UR7, R154 ;  /* 0x000000009a0772ca */ /* 0x008fdc00000e0000 */
[----:B------:R-:W3:Y:S01]  /*1140*/  LDCU UR7, c[0x0][UR7+0x2b4] ;  /* 0x00005680070777ac */ /* 0x000ee20008000800 */
[----:B------:R-:W-:Y:S01]  /*1150*/  UISETP.NE.AND UP2, UPT, UR10, 0x2, UPT ;  /* 0x000000020a00788c */ /* 0x000fe2000bf45270 */
[----:B------:R-:W2:Y:S01]  /*1160*/  LDC R9, c[0x0][0xb24] ;  /* 0x0002c900ff097b82 */ /* 0x000ea20000000800 */
[----:B------:R-:W-:-:S05]  /*1170*/  CS2R.32 R152, SR_CgaSize ;  /* 0x0000000000987805 */ /* 0x000fca0000008a00 */
[----:B------:R-:W-:-:S06]  /*1180*/  IMAD R152, R152, -0xa0, RZ ;  /* 0xffffff6098987824 */ /* 0x000fcc00078e02ff */
[----:B------:R-:W4:Y:S08]  /*1190*/  LDC R152, c[0x0][R152+0x2a4] ;  /* 0x0000a90098987b82 */ /* 0x000f300000000800 */
[----:B------:R-:W4:Y:S01]  /*11a0*/  LDC R72, c[0x0][0xb24] ;  /* 0x0002c900ff487b82 */ /* 0x000f220000000800 */
[----:B-1----:R-:W-:Y:S01]  /*11b0*/  I2FP.F32.U32 R4, R11 ;  /* 0x0000000b00047245 */ /* 0x002fe20000201000 */
[----:B------:R-:W-:-:S06]  /*11c0*/  IMAD.MOV.U32 R21, RZ, RZ, R11 ;  /* 0x000000ffff157224 */ /* 0x000fcc00078e000b */
[----:B------:R-:W1:Y:S01]  /*11d0*/  S2UR UR36, SR_CTAID.Z ;  /* 0x00000000002479c3 */ /* 0x000e620000002700 */
[----:B--2---:R-:W-:Y:S02]  /*11e0*/  ISETP.GE.AND P0, PT, R9, 0x1, PT ;  /* 0x000000010900780c */ /* 0x004fe40003f06270 */
[----:B------:R-:W-:Y:S01]  /*11f0*/  I2FP.F32.U32 R2, R20 ;  /* 0x0000001400027245 */ /* 0x000fe20000201000 */
[----:B------:R-:W-:-:S04]  /*1200*/  FMUL R4, R4, UR8 ;  /* 0x0000000804047c20 */ /* 0x000fc80008400000 */
[----:B---3--:R-:W-:Y:S01]  /*1210*/  FMUL R2, R2, UR7 ;  /* 0x0000000702027c20 */ /* 0x008fe20008400000 */
[----:B------:R-:W2:Y:S01]  /*1220*/  F2I.U32.TRUNC.NTZ R154, R4 ;  /* 0x00000004009a7305 */ /* 0x000ea2000020f000 */
[----:B------:R-:W3:Y:S07]  /*1230*/  LDCU UR7, c[0x0][0xb30] ;  /* 0x00016600ff0777ac */ /* 0x000eee0008000800 */
[----:B------:R-:W1:Y:S01]  /*1240*/  F2I.U32.TRUNC.NTZ R3, R2 ;  /* 0x0000000200037305 */ /* 0x000e62000020f000 */
[----:B--2---:R-:W-:-:S04]  /*1250*/  IMAD.MOV R154, RZ, RZ, -R154 ;  /* 0x000000ffff9a7224 */ /* 0x004fc800078e0a9a */
[----:B----4-:R-:W-:Y:S01]  /*1260*/  IMAD R154, R0, R154, R11 ;  /* 0x0000009a009a7224 */ /* 0x010fe200078e020b */
[----:B------:R-:W-:Y:S01]  /*1270*/  PRMT R0, RZ, 0x7610, R0 ;  /* 0x00007610ff007816 */ /* 0x000fe20000000000 */
[----:B---3--:R-:W-:Y:S01]  /*1280*/  UISETP.NE.AND UP3, UPT, UR7, 0x1, UPT ;  /* 0x000000010700788c */ /* 0x008fe2000bf65270 */
[----:B-1----:R-:W-:-:S05]  /*1290*/  IADD3 R3, PT, PT, -R3, RZ, RZ ;  /* 0x000000ff03037210 */ /* 0x002fca0007ffe1ff */
[----:B------:R-:W-:Y:S01]  /*12a0*/  IMAD R152, R152, R3, R20 ;  /* 0x0000000398987224 */ /* 0x000fe200078e0214 */
[----:B------:R-:W-:Y:S06]  /*12b0*/  BRA.U UP4, `(.L_x_18) ;  /* 0x0000000104247547 */ /* 0x000fec000b800000 */
[----:B------:R-:W-:Y:S01]  /*12c0*/  ISETP.NE.AND P1, PT, R152, RZ, PT ;  /* 0x000000ff9800720c */ /* 0x000fe20003f25270 */
[----:B------:R-:W-:Y:S01]  /*12d0*/  IMAD.MOV.U32 R0, RZ, RZ, 0x3 ;  /* 0x00000003ff007424 */ /* 0x000fe200078e00ff */
[C---:B------:R-:W-:Y:S02]  /*12e0*/  LOP3.LUT R3, R154.reuse, 0xfffffffe, RZ, 0xc0, !PT ;  /* 0xfffffffe9a037812 */ /* 0x040fe400078ec0ff */
[----:B------:R-:W-:Y:S02]  /*12f0*/  ISETP.LT.U32.OR P1, PT, R154, 0x2, !P1 ;  /* 0x000000029a00780c */ /* 0x000fe40004f21470 */
[----:B------:R-:W-:Y:S02]  /*1300*/  SHF.L.U32 R0, R0, R3, RZ ;  /* 0x0000000300007219 */ /* 0x000fe400000006ff */
[----:B------:R-:W-:Y:S02]  /*1310*/  SEL R5, RZ, 0x1, !P1 ;  /* 0x00000001ff057807 */ /* 0x000fe40004800000 */
[----:B------:R-:W-:-:S05]  /*1320*/  SEL R2, RZ, 0x2, !P1 ;  /* 0x00000002ff027807 */ /* 0x000fca0004800000 */
[----:B------:R-:W-:-:S05]  /*1330*/  IMAD.IADD R2, R5, 0x1, R2 ;  /* 0x0000000105027824 */ /* 0x000fca00078e0202 */
[----:B------:R-:W-:Y:S02]  /*1340*/  PRMT R8, R2, 0x7610, R8 ;  /* 0x0000761002087816 */ /* 0x000fe40000000008 */
.L_x_18:
[----:B------:R-:W-:Y:S05]  /*1350*/  @!P0 BRA `(.L_x_19) ;  /* 0x0000000000b88947 */ /* 0x000fea0003800000 */
[----:B------:R-:W1:Y:S01]  /*1360*/  LDC.64 R4, c[0x0][0xb18] ;  /* 0x0002c600ff047b82 */ /* 0x000e620000000a00 */
[----:B------:R-:W-:-:S07]  /*1370*/  ISETP.NE.AND P0, PT, R9, 0x1, PT ;  /* 0x000000010900780c */ /* 0x000fce0003f05270 */
[----:B------:R-:W2:Y:S08]  /*1380*/  LDC R14, c[0x0][0xb0c] ;  /* 0x0002c300ff0e7b82 */ /* 0x000eb00000000800 */
[----:B------:R-:W3:Y:S08]  /*1390*/  LDC R13, c[0x0][0x370] ;  /* 0x0000dc00ff0d7b82 */ /* 0x000ef00000000800 */
[----:B------:R-:W4:Y:S01]  /*13a0*/  LDC R16, c[0x0][0x374] ;  /* 0x0000dd00ff107b82 */ /* 0x000f220000000800 */
[----:B-1----:R-:W-:-:S07]  /*13b0*/  ISETP.NE.AND P1, PT, R4, 0x1, PT ;  /* 0x000000010400780c */ /* 0x002fce0003f25270 */
[----:B------:R-:W3:Y:S01]  /*13c0*/  LDC.64 R6, c[0x0][0xb10] ;  /* 0x0002c400ff067b82 */ /* 0x000ee20000000a00 */
[----:B--2---:R-:W-:-:S07]  /*13d0*/  ISETP.NE.AND P2, PT, R14, 0x1, PT ;  /* 0x000000010e00780c */ /* 0x004fce0003f45270 */
[----:B------:R-:W1:Y:S08]  /*13e0*/  LDC R12, c[0x0][0xb20] ;  /* 0x0002c800ff0c7b82 */ /* 0x000e700000000800 */
[----:B------:R-:W2:Y:S01]  /*13f0*/  LDC.64 R2, c[0x0][0xb28] ;  /* 0x0002ca00ff027b82 */ /* 0x000ea20000000a00 */
[----:B----4-:R-:W-:-:S04]  /*1400*/  IMAD.HI.U32 R15, R16, R5, RZ ;  /* 0x00000005100f7227 */ /* 0x010fc800078e00ff */
[----:B------:R-:W-:-:S04]  /*1410*/  IMAD.HI.U32 R5, R20, R5, RZ ;  /* 0x0000000514057227 */ /* 0x000fc800078e00ff */
[----:B---3--:R-:W-:-:S04]  /*1420*/  IMAD.HI.U32 R18, R13, R6, RZ ;  /* 0x000000060d127227 */ /* 0x008fc800078e00ff */
[C---:B------:R-:W-:Y:S01]  /*1430*/  IMAD.HI.U32 R22, R11.reuse, R6, RZ ;  /* 0x000000060b167227 */ /* 0x040fe200078e00ff */
[-C--:B------:R-:W-:Y:S02]  /*1440*/  @P2 SHF.R.U32.HI R13, RZ, R7.reuse, R18 ;  /* 0x00000007ff0d2219 */ /* 0x080fe40000011612 */
[-C--:B-1----:R-:W-:Y:S02]  /*1450*/  @P1 SHF.R.U32.HI R16, RZ, R12.reuse, R15 ;  /* 0x0000000cff101219 */ /* 0x082fe4000001160f */
[----:B------:R-:W-:Y:S02]  /*1460*/  SHF.R.U32.HI R5, RZ, R12, R5 ;  /* 0x0000000cff057219 */ /* 0x000fe40000011605 */
[----:B------:R-:W-:Y:S02]  /*1470*/  SHF.R.U32.HI R22, RZ, R7, R22 ;  /* 0x00000007ff167219 */ /* 0x000fe40000011616 */
[----:B------:R-:W-:Y:S01]  /*1480*/  SEL R5, R20, R5, !P1 ;  /* 0x0000000514057207 */ /* 0x000fe20004800000 */
[----:B--2---:R-:W-:Y:S01]  /*1490*/  IMAD.HI.U32 R18, R16, R2, RZ ;  /* 0x0000000210127227 */ /* 0x004fe200078e00ff */
[----:B------:R-:W-:-:S02]  /*14a0*/  SEL R21, R11, R22, !P2 ;  /* 0x000000160b157207 */ /* 0x000fc40005000000 */
[----:B------:R-:W-:Y:S01]  /*14b0*/  IADD3 R7, PT, PT, -R5, RZ, RZ ;  /* 0x000000ff05077210 */ /* 0x000fe20007ffe1ff */
[----:B------:R-:W-:Y:S01]  /*14c0*/  IMAD.HI.U32 R6, R13, R2, RZ ;  /* 0x000000020d067227 */ /* 0x000fe200078e00ff */
[----:B------:R-:W-:-:S03]  /*14d0*/  @P0 SHF.R.U32.HI R16, RZ, R3, R18 ;  /* 0x00000003ff100219 */ /* 0x000fc60000011612 */
[----:B------:R-:W-:Y:S01]  /*14e0*/  IMAD R7, R4, R7, R20 ;  /* 0x0000000704077224 */ /* 0x000fe200078e0214 */
[----:B------:R-:W-:Y:S01]  /*14f0*/  @P0 SHF.R.U32.HI R13, RZ, R3, R6 ;  /* 0x00000003ff0d0219 */ /* 0x000fe20000011606 */
[----:B------:R-:W-:-:S04]  /*1500*/  IMAD R16, R16, R9, RZ ;  /* 0x0000000910107224 */ /* 0x000fc800078e02ff */
[----:B------:R-:W-:Y:S01]  /*1510*/  IMAD R6, R13, R9, RZ ;  /* 0x000000090d067224 */ /* 0x000fe200078e02ff */
[----:B------:R-:W-:-:S04]  /*1520*/  ISETP.GE.AND P1, PT, R5, R16, PT ;  /* 0x000000100500720c */ /* 0x000fc80003f26270 */
[----:B------:R-:W-:Y:S01]  /*1530*/  ISETP.GE.OR P1, PT, R21, R6, P1 ;  /* 0x000000061500720c */ /* 0x000fe20000f26670 */
[----:B------:R-:W-:-:S05]  /*1540*/  IMAD.HI.U32 R6, R5, R2, RZ ;  /* 0x0000000205067227 */ /* 0x000fca00078e00ff */
[----:B------:R-:W-:-:S04]  /*1550*/  SHF.R.U32.HI R6, RZ, R3, R6 ;  /* 0x00000003ff067219 */ /* 0x000fc80000011606 */
[----:B------:R-:W-:-:S03]  /*1560*/  SEL R6, R5, R6, !P0 ;  /* 0x0000000605067207 */ /* 0x000fc60004000000 */
[----:B------:R-:W-:Y:S01]  /*1570*/  @!P1 IMAD.HI.U32 R12, R21, R2, RZ ;  /* 0x00000002150c9227 */ /* 0x000fe200078e00ff */
[----:B------:R-:W-:-:S04]  /*1580*/  IADD3 R2, PT, PT, -R6, RZ, RZ ;  /* 0x000000ff06027210 */ /* 0x000fc80007ffe1ff */
[----:B------:R-:W-:Y:S01]  /*1590*/  @!P1 SHF.R.U32.HI R12, RZ, R3, R12 ;  /* 0x00000003ff0c9219 */ /* 0x000fe2000001160c */
[----:B------:R-:W-:-:S03]  /*15a0*/  IMAD R2, R9, R2, R5 ;  /* 0x0000000209027224 */ /* 0x000fc600078e0205 */
[----:B------:R-:W-:-:S05]  /*15b0*/  @!P1 SEL R3, R21, R12, !P0 ;  /* 0x0000000c15039207 */ /* 0x000fca0004000000 */
[--C-:B------:R-:W-:Y:S02]  /*15c0*/  @!P1 IMAD.IADD R6, R6, 0x1, -R3.reuse ;  /* 0x0000000106069824 */ /* 0x100fe400078e0a03 */
[----:B------:R-:W-:Y:S01]  /*15d0*/  @!P1 IMAD R3, R2, R13, R3 ;  /* 0x0000000d02039224 */ /* 0x000fe200078e0203 */
[----:B------:R-:W-:Y:S01]  /*15e0*/  IADD3 R2, PT, PT, -R21, RZ, RZ ;  /* 0x000000ff15027210 */ /* 0x000fe20007ffe1ff */
[----:B------:R-:W-:Y:S02]  /*15f0*/  @!P1 IMAD R5, R6, R9, R21 ;  /* 0x0000000906059224 */ /* 0x000fe400078e0215 */
[----:B------:R-:W-:Y:S02]  /*1600*/  @!P1 IMAD.MOV.U32 R21, RZ, RZ, R3 ;  /* 0x000000ffff159224 */ /* 0x000fe400078e0003 */
[----:B------:R-:W-:Y:S02]  /*1610*/  IMAD R2, R14, R2, R11 ;  /* 0x000000020e027224 */ /* 0x000fe400078e020b */
[----:B------:R-:W-:-:S02]  /*1620*/  IMAD R20, R5, R4, R7 ;  /* 0x0000000405147224 */ /* 0x000fc400078e0207 */
[----:B------:R-:W-:Y:S02]  /*1630*/  IMAD R21, R21, R14, R2 ;  /* 0x0000000e15157224 */ /* 0x000fe400078e0202 */
.L_x_19:
[----:B------:R-:W-:Y:S05]  /*1640*/  BRA.U UP3, `(.L_x_20) ;  /* 0x0000000103407547 */ /* 0x000fea000b800000 */
[----:B------:R-:W1:Y:S08]  /*1650*/  LDC.64 R4, c[0x0][0xb10] ;  /* 0x0002c400ff047b82 */ /* 0x000e700000000a00 */
[----:B------:R-:W2:Y:S08]  /*1660*/  LDC.64 R2, c[0x0][0xb18] ;  /* 0x0002c600ff027b82 */ /* 0x000eb00000000a00 */
[----:B------:R-:W3:Y:S08]  /*1670*/  LDC R6, c[0x0][0xb20] ;  /* 0x0002c800ff067b82 */ /* 0x000ef00000000800 */
[----:B------:R-:W4:Y:S01]  /*1680*/  LDC R12, c[0x0][0xb0c] ;  /* 0x0002c300ff0c7b82 */ /* 0x000f220000000800 */
[----:B-1----:R-:W-:-:S05]  /*1690*/  IMAD.HI.U32 R4, R21, R4, RZ ;  /* 0x0000000415047227 */ /* 0x002fca00078e00ff */
[----:B------:R-:W-:Y:S01]  /*16a0*/  SHF.R.U32.HI R4, RZ, R5, R4 ;  /* 0x00000005ff047219 */ /* 0x000fe20000011604 */
[----:B--2---:R-:W-:Y:S01]  /*16b0*/  IMAD.HI.U32 R3, R20, R3, RZ ;  /* 0x0000000314037227 */ /* 0x004fe200078e00ff */
[----:B------:R-:W-:-:S04]  /*16c0*/  ISETP.NE.AND P0, PT, R2, 0x1, PT ;  /* 0x000000010200780c */ /* 0x000fc80003f05270 */
[----:B---3--:R-:W-:-:S04]  /*16d0*/  SHF.R.U32.HI R3, RZ, R6, R3 ;  /* 0x00000006ff037219 */ /* 0x008fc80000011603 */
[----:B------:R-:W-:Y:S02]  /*16e0*/  SEL R3, R20, R3, !P0 ;  /* 0x0000000314037207 */ /* 0x000fe40004000000 */
[----:B----4-:R-:W-:-:S04]  /*16f0*/  ISETP.NE.AND P1, PT, R12, 0x1, PT ;  /* 0x000000010c00780c */ /* 0x010fc80003f25270 */
[----:B------:R-:W-:-:S05]  /*1700*/  SEL R6, R21, R4, !P1 ;  /* 0x0000000415067207 */ /* 0x000fca0004800000 */
[----:B------:R-:W-:Y:S02]  /*1710*/  IMAD.IADD R4, R3, 0x1, -R6 ;  /* 0x0000000103047824 */ /* 0x000fe400078e0a06 */
[----:B------:R-:W-:Y:S02]  /*1720*/  IMAD.IADD R3, R6, 0x1, -R3 ;  /* 0x0000000106037824 */ /* 0x000fe400078e0a03 */
[----:B------:R-:W-:Y:S02]  /*1730*/  IMAD R21, R4, R12, R21 ;  /* 0x0000000c04157224 */ /* 0x000fe400078e0215 */
[----:B------:R-:W-:Y:S02]  /*1740*/  IMAD R20, R3, R2, R20 ;  /* 0x0000000203147224 */ /* 0x000fe400078e0214 */
.L_x_20:
[----:B------:R-:W-:Y:S05]  /*1750*/  BRA.U !UP1, `(.L_x_21) ;  /* 0x00000001090c7547 */ /* 0x000fea000b800000 */
[----:B------:R-:W-:Y:S01]  /*1760*/  UCGABAR_WAIT ;  /* 0x0000000000007dc7 */ /* 0x000fe20008000000 */
[----:B------:R-:W-:Y:S01]  /*1770*/  CCTL.IVALL ;  /* 0x00000000ff00798f */ /* 0x000fe20002000000 */
[----:B------:R-:W-:Y:S05]  /*1780*/  BRA `(.L_x_22) ;  /* 0x0000000000047947 */ /* 0x000fea0003800000 */
.L_x_21:
[----:B------:R-:W-:Y:S06]  /*1790*/  BAR.SYNC.DEFER_BLOCKING 0x0 ;  /* 0x0000000000007b1d */ /* 0x000fec0000010000 */
.L_x_22:
[----:B------:R-:W-:Y:S05]  /*17a0*/  BRA.U UP2, `(.L_x_23) ;  /* 0x0000001d02307547 */ /* 0x000fea000b800000 */
[----:B------:R-:W1:Y:S01]  /*17b0*/  LDCU UR4, c[0x0][0x38c] ;  /* 0x00007180ff0477ac */ /* 0x000e620008000800 */
[----:B------:R-:W2:Y:S01]  /*17c0*/  LDC R9, c[0x0][0x370] ;  /* 0x0000dc00ff097b82 */ /* 0x000ea20000000800 */
[----:B------:R-:W-:Y:S01]  /*17d0*/  IMAD.SHL.U32 R16, R11, 0x80, RZ ;  /* 0x000000800b107824 */ /* 0x000fe200078e00ff */
[----:B------:R-:W-:Y:S01]  /*17e0*/  PLOP3.LUT P1, PT, PT, PT, UP5, 0x80, 0x8 ;  /* 0x000000000008781c */ /* 0x000fe20003f2f058 */
[----:B------:R-:W-:Y:S01]  /*17f0*/  HFMA2 R12, -RZ, RZ, 0, 0 ;  /* 0x00000000ff0c7431 */ /* 0x000fe200000001ff */
[----:B------:R-:W-:Y:S01]  /*1800*/  UISETP.NE.AND UP1, UPT, UR10, URZ, UPT ;  /* 0x000000ff0a00728c */ /* 0x000fe2000bf25270 */
[----:B------:R-:W-:Y:S01]  /*1810*/  ISETP.NE.AND P4, PT, R10, RZ, P5 ;  /* 0x000000ff0a00720c */ /* 0x000fe20002f85270 */
[----:B------:R-:W-:Y:S01]  /*1820*/  IMAD.MOV.U32 R15, RZ, RZ, 0x1 ;  /* 0x00000001ff0f7424 */ /* 0x000fe200078e00ff */
[----:B------:R-:W-:Y:S01]  /*1830*/  PLOP3.LUT P1, PT, P1, PT, PT, 0x8, 0x80 ;  /* 0x000000000080781c */ /* 0x000fe20000f2e170 */
[----:B------:R-:W3:Y:S01]  /*1840*/  LDC R0, c[0x0][0x374] ;  /* 0x0000dd00ff007b82 */ /* 0x000ee20000000800 */
[----:B------:R-:W-:Y:S01]  /*1850*/  IMAD.MOV.U32 R14, RZ, RZ, RZ ;  /* 0x000000ffff0e7224 */ /* 0x000fe200078e00ff */
[----:B------:R-:W-:Y:S01]  /*1860*/  MOV R8, 0x1 ;  /* 0x0000000100087802 */ /* 0x000fe20000000f00 */
[----:B------:R-:W-:Y:S01]  /*1870*/  IMAD.MOV.U32 R10, RZ, RZ, RZ ;  /* 0x000000ffff0a7224 */ /* 0x000fe200078e00ff */
[----:B------:R-:W-:Y:S01]  /*1880*/  LOP3.LUT R16, R16, 0x80, RZ, 0xc0, !PT ;  /* 0x0000008010107812 */ /* 0x000fe200078ec0ff */
[----:B------:R-:W4:Y:S01]  /*1890*/  LDCU.64 UR14, c[0x0][0x348] ;  /* 0x00006900ff0e77ac */ /* 0x000f220008000a00 */
[----:B-1----:R-:W-:-:S02]  /*18a0*/  UIADD3 UR5, UPT, UPT, UR4, 0x1f, URZ ;  /* 0x0000001f04057890 */ /* 0x002fc4000fffe0ff */
[----:B------:R-:W-:Y:S02]  /*18b0*/  USEL UR22, UR6, 0x2, UP1 ;  /* 0x0000000206167887 */ /* 0x000fe40008800000 */
[----:B------:R-:W-:Y:S01]  /*18c0*/  USHF.R.S32.HI UR7, URZ, 0x1f, UR5 ;  /* 0x0000001fff077899 */ /* 0x000fe20008011405 */
[----:B------:R-:W-:-:S03]  /*18d0*/  UMOV UR23, URZ ;  /* 0x000000ff00177c82 */ /* 0x000fc60008000000 */
[----:B------:R-:W-:Y:S02]  /*18e0*/  ULEA.HI UR7, UR7, UR5, URZ, 0x5 ;  /* 0x0000000507077291 */ /* 0x000fe4000f8f28ff */
[----:B------:R-:W-:Y:S02]  /*18f0*/  UIADD3 UR5, UPT, UPT, UR4, -0x1, URZ ;  /* 0xffffffff04057890 */ /* 0x000fe4000fffe0ff */
[----:B------:R-:W-:Y:S02]  /*1900*/  USHF.R.S32.HI UR7, URZ, 0x5, UR7 ;  /* 0x00000005ff077899 */ /* 0x000fe40008011407 */
[----:B------:R-:W-:Y:S02]  /*1910*/  UISETP.GE.U32.AND UP2, UPT, UR5, -0x3f, UPT ;  /* 0xffffffc10500788c */ /* 0x000fe4000bf46070 */
[----:B------:R-:W-:Y:S02]  /*1920*/  UISETP.LT.U32.AND UP0, UPT, UR7, 0x16, UPT ;  /* 0x000000160700788c */ /* 0x000fe4000bf01070 */
[----:B------:R-:W-:-:S02]  /*1930*/  UIADD3 UR4, UPT, UPT, UR4, 0x3e, URZ ;  /* 0x0000003e04047890 */ /* 0x000fc4000fffe0ff */
[----:B------:R-:W-:-:S04]  /*1940*/  USEL UR5, UR7, 0x16, UP0 ;  /* 0x0000001607057887 */ /* 0x000fc80008000000 */
[----:B------:R-:W-:Y:S02]  /*1950*/  UIADD3 UR21, UPT, UPT, UR5, -0x1, URZ ;  /* 0xffffffff05157890 */ /* 0x000fe4000fffe0ff */
[----:B------:R-:W-:Y:S02]  /*1960*/  @UP2 UIADD3 UR21, UPT, UPT, UR5, URZ, URZ ;  /* 0x000000ff05152290 */ /* 0x000fe4000fffe0ff */
[----:B------:R-:W-:Y:S02]  /*1970*/  UIADD3 UR24, UPT, UPT, UR7, -UR5, URZ ;  /* 0x8000000507187290 */ /* 0x000fe4000fffe0ff */
[----:B------:R-:W-:Y:S02]  /*1980*/  UIADD3 UR13, UPT, UPT, UR21, 0x1, URZ ;  /* 0x00000001150d7890 */ /* 0x000fe4000fffe0ff */
[----:B--2-4-:R-:W-:-:S12]  /*1990*/  UIADD3 UR21, UPT, UPT, -UR21, URZ, URZ ;  /* 0x000000ff15157290 */ /* 0x014fd8000fffe1ff */
.L_x_43:
[----:B------:R-:W-:Y:S01]  /*19a0*/  UISETP.NE.AND UP0, UPT, UR37, URZ, UPT ;  /* 0x000000ff2500728c */ /* 0x000fe2000bf05270 */
[----:B------:R-:W1:Y:S08]  /*19b0*/  S2UR UR37, SR_CgaCtaId ;  /* 0x00000000002579c3 */ /* 0x000e700000008800 */
[----:B------:R-:W-:Y:S05]  /*19c0*/  BRA.U UP0, `(.L_x_24) ;  /* 0x0000000100347547 */ /* 0x000fea000b800000 */
[----:B------:R-:W2:Y:S01]  /*19d0*/  S2R R2, SR_CgaCtaId ;  /* 0x0000000000027919 */ /* 0x000ea20000008800 */
[----:B------:R-:W-:-:S04]  /*19e0*/  MOV R3, 0x400 ;  /* 0x0000040000037802 */ /* 0x000fc80000000f00 */
[----:B--2---:R-:W-:Y:S02]  /*19f0*/  LEA R3, R2, R3, 0x18 ;  /* 0x0000000302037211 */ /* 0x004fe400078ec0ff */
[----:B------:R-:W-:-:S03]  /*1a00*/  SHF.L.U32 R2, R8, 0x1f, RZ ;  /* 0x0000001f08027819 */ /* 0x000fc600000006ff */
[----:B------:R-:W-:-:S04]  /*1a10*/  IMAD R3, R10, 0x8, R3 ;  /* 0x000000080a037824 */ /* 0x000fc800078e0203 */
[----:B------:R-:W2:Y:S02]  /*1a20*/  SYNCS.PHASECHK.TRANS64.TRYWAIT P0, [R3+URZ+0x200], R2 ;  /* 0x00020002030075a7 */ /* 0x000ea400080011ff */
[----:B--2---:R-:W-:Y:S05]  /*1a30*/  @!P0 BRA `(.L_x_25) ;  /* 0x000000a800488947 */ /* 0x004fea0003800000 */
.L_x_160:
[----:B------:R-:W-:Y:S01]  /*1a40*/  VIADD R10, R10, 0x1 ;  /* 0x000000010a0a7836 */ /* 0x000fe20000000000 */
[----:B------:R2:W-:Y:S04]  /*1a50*/  SYNCS.ARRIVE.TRANS64.A1T0 RZ, [R3+URZ+0x1f0], RZ ;  /* 0x0001f0ff03ff79a7 */ /* 0x0005e800081000ff */
[----:B------:R-:W-:-:S04]  /*1a60*/  ISETP.NE.AND P0, PT, R10, 0x2, PT ;  /* 0x000000020a00780c */ /* 0x000fc80003f05270 */
[----:B------:R-:W-:Y:S02]  /*1a70*/  SEL R10, R10, RZ, P0 ;  /* 0x000000ff0a0a7207 */ /* 0x000fe40000000000 */
[----:B--2---:R-:W-:-:S04]  /*1a80*/  SEL R3, RZ, 0x1, P0 ;  /* 0x00000001ff037807 */ /* 0x004fc80000000000 */
[----:B------:R-:W-:-:S07]  /*1a90*/  LOP3.LUT R8, R8, R3, RZ, 0x3c, !PT ;  /* 0x0000000308087212 */ /* 0x000fce00078e3cff */
.L_x_24:
[----:B------:R-:W-:Y:S01]  /*1aa0*/  UMOV UR6, 0x400 ;  /* 0x0000040000067882 */ /* 0x000fe20000000000 */
[----:B------:R-:W-:Y:S01]  /*1ab0*/  LEA.HI R3, R21, R21, RZ, 0x1 ;  /* 0x0000001515037211 */ /* 0x000fe200078f08ff */
[----:B-1----:R-:W-:Y:S01]  /*1ac0*/  ULEA UR6, UR37, UR6, 0x18 ;  /* 0x0000000625067291 */ /* 0x002fe2000f8ec0ff */
[----:B------:R-:W-:Y:S01]  /*1ad0*/  SHF.L.U32 R2, R15, 0x1f, RZ ;  /* 0x0000001f0f027819 */ /* 0x000fe200000006ff */
[----:B------:R-:W-:Y:S01]  /*1ae0*/  UISETP.GE.U32.AND UP0, UPT, UR4, 0x3f, UPT ;  /* 0x0000003f0400788c */ /* 0x000fe2000bf06070 */
[C---:B------:R-:W-:Y:S01]  /*1af0*/  R2UR UR9, R16.reuse ;  /* 0x00000000100972ca */ /* 0x040fe200000e0000 */
[----:B------:R-:W-:Y:S01]  /*1b00*/  ULEA UR8, UR23, UR6, 0x3 ;  /* 0x0000000617087291 */ /* 0x000fe2000f8e18ff */
[----:B------:R-:W-:Y:S01]  /*1b10*/  IMAD.SHL.U32 R3, R3, 0x80, RZ ;  /* 0x0000008003037824 */ /* 0x000fe200078e00ff */
[----:B------:R-:W-:Y:S01]  /*1b20*/  R2UR UR11, R16 ;  /* 0x00000000100b72ca */ /* 0x000fe200000e0000 */
[----:B------:R-:W-:-:S03]  /*1b30*/  UMOV UR25, URZ ;  /* 0x000000ff00197c82 */ /* 0x000fc60008000000 */
[----:B------:R-:W-:-:S03]  /*1b40*/  R2UR UR35, R3 ;  /* 0x00000000032372ca */ /* 0x000fc600000e0000 */
[----:B------:R1:W2:Y:S01]  /*1b50*/  SYNCS.PHASECHK.TRANS64.TRYWAIT P0, [UR8+0xb0], R2 ;  /* 0x0000b002ff0075a7 */ /* 0x0002a20008001108 */
[----:B------:R-:W-:-:S09]  /*1b60*/  R2UR UR8, R20 ;  /* 0x00000000140872ca */ /* 0x000fd200000e0000 */
[----:B------:R-:W-:-:S04]  /*1b70*/  ULOP3.LUT UR35, UR9, 0xffffff00, UR35, 0xf8, !UPT ;  /* 0xffffff0009237892 */ /* 0x000fc8000f8ef823 */
[----:B------:R-:W-:Y:S01]  /*1b80*/  ULEA UR11, UR8, UR11, 0x8 ;  /* 0x0000000b080b7291 */ /* 0x000fe2000f8e40ff */
[----:B------:R-:W-:Y:S11]  /*1b90*/  BRA.U !UP0, `(.L_x_26) ;  /* 0x0000000108bc7547 */ /* 0x000ff6000b800000 */
[----:B------:R-:W-:Y:S01]  /*1ba0*/  UMOV UR16, UR21 ;  /* 0x0000001500107c82 */ /* 0x000fe20008000000 */
[----:B------:R-:W-:Y:S01]  /*1bb0*/  UMOV UR17, UR23 ;  /* 0x0000001700117c82 */ /* 0x000fe20008000000 */
[----:B------:R-:W-:-:S05]  /*1bc0*/  UMOV UR34, URZ ;  /* 0x000000ff00227c82 */ /* 0x000fca0008000000 */
.L_x_32:
[----:B------:R-:W-:Y:S01]  /*1bd0*/  ULEA UR33, UR17, UR6, 0x3 ;  /* 0x0000000611217291 */ /* 0x000fe2000f8e18ff */
[----:B------:R-:W-:Y:S01]  /*1be0*/  @P5 MOV R3, 0x4000 ;  /* 0x0000400000035802 */ /* 0x000fe20000000f00 */
[----:B-12-4-:R-:W-:Y:S10]  /*1bf0*/  @P0 BRA `(.L_x_27) ;  /* 0x00000000000c0947 */ /* 0x016ff40003800000 */
[----:B------:R-:W-:-:S04]  /*1c00*/  SHF.L.U32 R5, R15, 0x1f, RZ ;  /* 0x0000001f0f057819 */ /* 0x000fc800000006ff */
[----:B------:R-:W2:Y:S02]  /*1c10*/  SYNCS.PHASECHK.TRANS64.TRYWAIT P0, [UR33+0xb0], R5 ;  /* 0x0000b005ff0075a7 */ /* 0x000ea40008001121 */
[----:B--2---:R-:W-:Y:S05]  /*1c20*/  @!P0 BRA `(.L_x_28) ;  /* 0x000000a400e08947 */ /* 0x004fea0003800000 */
.L_x_27:
[----:B------:R2:W-:Y:S01]  /*1c30*/  @P5 SYNCS.ARRIVE.TRANS64 RZ, [UR33], R3 ;  /* 0x00000003ffff59a7 */ /* 0x0005e20008000021 */
[----:B------:R-:W-:Y:S02]  /*1c40*/  ULOP3.LUT UR8, UR22, 0x2, URZ, 0xfc, !UPT ;  /* 0x0000000216087892 */ /* 0x000fe4000f8efcff */
[----:B------:R-:W-:Y:S02]  /*1c50*/  UIADD3 UR16, UPT, UPT, UR16, 0x1, URZ ;  /* 0x0000000110107890 */ /* 0x000fe4000fffe0ff */
[----:B------:R-:W-:Y:S02]  /*1c60*/  UISETP.NE.AND UP0, UPT, UR8, 0x2, UPT ;  /* 0x000000020800788c */ /* 0x000fe4000bf05270 */
[----:B------:R-:W-:-:S07]  /*1c70*/  UISETP.NE.AND UP2, UPT, UR16, 0x1, UPT ;  /* 0x000000011000788c */ /* 0x000fce000bf45270 */
[----:B------:R-:W-:Y:S05]  /*1c80*/  BRA.U UP0, `(.L_x_29) ;  /* 0x0000000100047547 */ /* 0x000fea000b800000 */
[----:B------:R-:W-:Y:S05]  /*1c90*/  BPT.TRAP 0x1 ;  /* 0x000000040000795c */ /* 0x000fea0000300000 */
.L_x_29:
[----:B------:R-:W-:Y:S04]  /*1ca0*/  BSSY.RECONVERGENT B0, `(.L_x_30) ;  /* 0x0000003000007945 */ /* 0x000fe80003800200 */
[----:B------:R-:W-:Y:S05]  /*1cb0*/  @!P4 BRA `(.L_x_31) ;  /* 0x000000000004c947 */ /* 0x000fea0003800000 */
[----:B------:R-:W-:Y:S05]  /*1cc0*/  BPT.TRAP 0x1 ;  /* 0x000000040000795c */ /* 0x000fea0000300000 */
.L_x_31:
[----:B------:R-:W-:Y:S05]  /*1cd0*/  BSYNC.RECONVERGENT B0 ;  /* 0x0000000000007941 */ /* 0x000fea0003800200 */
.L_x_30:
[----:B------:R-:W-:Y:S02]  /*1ce0*/  UIADD3 UR23, UPT, UPT, UR17, 0x1, URZ ;  /* 0x0000000111177890 */ /* 0x000fe4000fffe0ff */
[----:B------:R-:W-:Y:S02]  /*1cf0*/  UIADD3 UR28, UP1, UPT, UR14, 0x80, URZ ;  /* 0x000000800e1c7890 */ /* 0x000fe4000ff3e0ff */
[----:B------:R-:W-:Y:S02]  /*1d00*/  UISETP.NE.AND UP0, UPT, UR23, 0x16, UPT ;  /* 0x000000161700788c */ /* 0x000fe4000bf05270 */
[----:B------:R-:W-:Y:S02]  /*1d10*/  ULOP3.LUT UR33, UR33, 0xfefffff8, URZ, 0xc0, !UPT ;  /* 0xfefffff821217892 */ /* 0x000fe4000f8ec0ff */
[----:B------:R-:W-:Y:S02]  /*1d20*/  USEL UR9, URZ, 0x1, UP0 ;  /* 0x00000001ff097887 */ /* 0x000fe40008000000 */
[----:B------:R-:W-:-:S02]  /*1d30*/  USEL UR23, UR23, URZ, UP0 ;  /* 0x000000ff17177287 */ /* 0x000fc40008000000 */
[----:B------:R-:W-:Y:S02]  /*1d40*/  UIADD3 UR26, UP0, UPT, UR14, 0x180, URZ ;  /* 0x000001800e1a7890 */ /* 0x000fe4000ff1e0ff */
[----:B------:R-:W-:Y:S01]  /*1d50*/  ULEA UR8, UR23, UR6, 0x3 ;  /* 0x0000000617087291 */ /* 0x000fe2000f8e18ff */
[----:B------:R-:W-:Y:S01]  /*1d60*/  LOP3.LUT R15, R15, UR9, RZ, 0x3c, !PT ;  /* 0x000000090f0f7c12 */ /* 0x000fe2000f8e3cff */
[----:B------:R-:W-:Y:S02]  /*1d70*/  UIADD3.X UR29, UPT, UPT, URZ, UR15, URZ, UP1, !UPT ;  /* 0x0000000fff1d7290 */ /* 0x000fe40008ffe4ff */
[----:B------:R-:W-:Y:S01]  /*1d80*/  UIADD3.X UR27, UPT, UPT, URZ, UR15, URZ, UP0, !UPT ;  /* 0x0000000fff1b7290 */ /* 0x000fe200087fe4ff */
[----:B-1----:R-:W-:Y:S01]  /*1d90*/  SHF.L.U32 R2, R15, 0x1f, RZ ;  /* 0x0000001f0f027819 */ /* 0x002fe200000006ff */
[----:B------:R-:W-:Y:S01]  /*1da0*/  UMOV UR18, 0x0 ;  /* 0x0000000000127882 */ /* 0x000fe20000000000 */
[----:B------:R-:W-:Y:S01]  /*1db0*/  UMOV UR19, 0x10000000 ;  /* 0x1000000000137882 */ /* 0x000fe20000000000 */
[----:B------:R-:W-:Y:S01]  /*1dc0*/  UMOV UR10, UR34 ;  /* 0x00000022000a7c82 */ /* 0x000fe20008000000 */
[----:B------:R4:W1:Y:S01]  /*1dd0*/  SYNCS.PHASECHK.TRANS64.TRYWAIT P0, [UR8+0xb0], R2 ;  /* 0x0000b002ff0075a7 */ /* 0x0008620008001108 */
[----:B------:R-:W-:Y:S01]  /*1de0*/  ULEA UR8, UR17, UR6, 0xc ;  /* 0x0000000611087291 */ /* 0x000fe2000f8e60ff */
[----:B------:R-:W-:Y:S01]  /*1df0*/  UMOV UR12, UR36 ;  /* 0x00000024000c7c82 */ /* 0x000fe20008000000 */
[----:B------:R-:W-:-:S02]  /*1e00*/  UMOV UR9, UR33 ;  /* 0x0000002100097c82 */ /* 0x000fc40008000000 */
[----:B------:R-:W-:Y:S02]  /*1e10*/  UIADD3 UR32, UPT, UPT, UR8, 0xc600, URZ ;  /* 0x0000c60008207890 */ /* 0x000fe4000fffe0ff */
[----:B------:R-:W-:Y:S01]  /*1e20*/  UIADD3 UR8, UPT, UPT, UR8, 0x22600, URZ ;  /* 0x0002260008087890 */ /* 0x000fe2000fffe0ff */
[----:B------:R-:W-:Y:S01]  /*1e30*/  UMOV UR25, UR13 ;  /* 0x0000000d00197c82 */ /* 0x000fe20008000000 */
[----:B------:R-:W-:-:S05]  /*1e40*/  UMOV UR17, UR23 ;  /* 0x0000001700117c82 */ /* 0x000fca0008000000 */
[----:B------:R2:W-:Y:S02]  /*1e50*/  UTMALDG.3D.2CTA [UR32], [UR28], desc[UR18] ;  /* 0x000012201c0075b4 */ /* 0x0005e40008211000 */
[----:B------:R4:W-:Y:S01]  /*1e60*/  UTMALDG.3D.2CTA [UR8], [UR26], desc[UR18] ;  /* 0x000012081a0075b4 */ /* 0x0009e20008211000 */
[----:B--2---:R-:W-:Y:S01]  /*1e70*/  UIADD3 UR34, UPT, UPT, UR34, 0x20, URZ ;  /* 0x0000002022227890 */ /* 0x004fe2000fffe0ff */
[----:B------:R-:W-:Y:S11]  /*1e80*/  BRA.U UP2, `(.L_x_32) ;  /* 0xfffffffd02507547 */ /* 0x000ff6000b83ffff */
.L_x_26:
[----:B----4-:R-:W-:Y:S01]  /*1e90*/  ULEA UR8, UR23, UR6, 0x3 ;  /* 0x0000000617087291 */ /* 0x010fe2000f8e18ff */
[----:B-1----:R-:W-:Y:S01]  /*1ea0*/  SHF.L.U32 R2, R15, 0x1f, RZ ;  /* 0x0000001f0f027819 */ /* 0x002fe200000006ff */
[----:B------:R-:W-:Y:S01]  /*1eb0*/  @!P1 SYNCS.ARRIVE.TRANS64.A1T0 RZ, [UR6+0x1a8], RZ ;  /* 0x0001a8ffffff99a7 */ /* 0x000fe20008100006 */
[----:B------:R-:W-:-:S06]  /*1ec0*/  UISETP.GT.AND UP0, UPT, UR7, UR5, UPT ;  /* 0x000000050700728c */ /* 0x000fcc000bf04270 */
[----:B--2---:R1:W2:Y:S03]  /*1ed0*/  SYNCS.PHASECHK.TRANS64.TRYWAIT P0, [UR8+0xb0], R2 ;  /* 0x0000b002ff0075a7 */ /* 0x0042a60008001108 */
[----:B------:R-:W-:Y:S05]  /*1ee0*/  BRA.U !UP0, `(.L_x_33) ;  /* 0x0000000108bc7547 */ /* 0x000fea000b800000 */
[----:B------:R-:W-:Y:S01]  /*1ef0*/  UIADD3 UR26, UPT, UPT, UR24, UR25, URZ ;  /* 0x00000019181a7290 */ /* 0x000fe2000fffe0ff */
[----:B------:R-:W-:-:S11]  /*1f00*/  UMOV UR27, UR23 ;  /* 0x00000017001b7c82 */ /* 0x000fd60008000000 */
.L_x_39:
[----:B------:R-:W-:Y:S01]  /*1f10*/  ULEA UR17, UR27, UR6, 0x3 ;  /* 0x000000061b117291 */ /* 0x000fe2000f8e18ff */
[----:B--2---:R-:W-:Y:S01]  /*1f20*/  @P5 MOV R3, 0x4000 ;  /* 0x0000400000035802 */ /* 0x004fe20000000f00 */
[----:B-12---:R-:W-:Y:S10]  /*1f30*/  @P0 BRA `(.L_x_34) ;  /* 0x00000000000c0947 */ /* 0x006ff40003800000 */
[----:B------:R-:W-:-:S04]  /*1f40*/  SHF.L.U32 R5, R15, 0x1f, RZ ;  /* 0x0000001f0f057819 */ /* 0x000fc800000006ff */
[----:B------:R-:W2:Y:S02]  /*1f50*/  SYNCS.PHASECHK.TRANS64.TRYWAIT P0, [UR17+0xb0], R5 ;  /* 0x0000b005ff0075a7 */ /* 0x000ea40008001111 */
[----:B--2---:R-:W-:Y:S05]  /*1f60*/  @!P0 BRA `(.L_x_35) ;  /* 0x000000a400288947 */ /* 0x004fea0003800000 */
.L_x_34:
[----:B------:R2:W-:Y:S01]  /*1f70*/  @P5 SYNCS.ARRIVE.TRANS64 RZ, [UR17], R3 ;  /* 0x00000003ffff59a7 */ /* 0x0005e20008000011 */
[----:B------:R-:W-:-:S04]  /*1f80*/  ULOP3.LUT UR8, UR22, 0x2, URZ, 0xfc, !UPT ;  /* 0x0000000216087892 */ /* 0x000fc8000f8efcff */
[----:B------:R-:W-:-:S09]  /*1f90*/  UISETP.NE.AND UP0, UPT, UR8, 0x2, UPT ;  /* 0x000000020800788c */ /* 0x000fd2000bf05270 */
[----:B------:R-:W-:Y:S05]  /*1fa0*/  BRA.U UP0, `(.L_x_36) ;  /* 0x0000000100047547 */ /* 0x000fea000b800000 */
[----:B------:R-:W-:Y:S05]  /*1fb0*/  BPT.TRAP 0x1 ;  /* 0x000000040000795c */ /* 0x000fea0000300000 */
.L_x_36:
[----:B------:R-:W-:Y:S04]  /*1fc0*/  BSSY.RECONVERGENT B0, `(.L_x_37) ;  /* 0x0000003000007945 */ /* 0x000fe80003800200 */
[----:B------:R-:W-:Y:S05]  /*1fd0*/  @!P4 BRA `(.L_x_38) ;  /* 0x000000000004c947 */ /* 0x000fea0003800000 */
[----:B------:R-:W-:Y:S05]  /*1fe0*/  BPT.TRAP 0x1 ;  /* 0x000000040000795c */ /* 0x000fea0000300000 */
.L_x_38:
[----:B------:R-:W-:Y:S05]  /*1ff0*/  BSYNC.RECONVERGENT B0 ;  /* 0x0000000000007941 */ /* 0x000fea0003800200 */
.L_x_37:
[----:B------:R-:W-:Y:S02]  /*2000*/  UIADD3 UR23, UPT, UPT, UR27, 0x1, URZ ;  /* 0x000000011b177890 */ /* 0x000fe4000fffe0ff */
[----:B------:R-:W-:Y:S02]  /*2010*/  UIADD3 UR32, UP1, UPT, UR14, 0x80, URZ ;  /* 0x000000800e207890 */ /* 0x000fe4000ff3e0ff */
[----:B------:R-:W-:Y:S02]  /*2020*/  UISETP.NE.AND UP0, UPT, UR23, 0x16, UPT ;  /* 0x000000161700788c */ /* 0x000fe4000bf05270 */
[----:B------:R-:W-:Y:S02]  /*2030*/  USHF.L.U32 UR18, UR25, 0x5, URZ ;  /* 0x0000000519127899 */ /* 0x000fe400080006ff */
[----:B------:R-:W-:Y:S02]  /*2040*/  USEL UR9, URZ, 0x1, UP0 ;  /* 0x00000001ff097887 */ /* 0x000fe40008000000 */
[----:B------:R-:W-:-:S02]  /*2050*/  USEL UR23, UR23, URZ, UP0 ;  /* 0x000000ff17177287 */ /* 0x000fc40008000000 */
[----:B------:R-:W-:Y:S02]  /*2060*/  UIADD3 UR30, UP0, UPT, UR14, 0x180, URZ ;  /* 0x000001800e1e7890 */ /* 0x000fe4000ff1e0ff */
[----:B------:R-:W-:Y:S01]  /*2070*/  ULEA UR8, UR23, UR6, 0x3 ;  /* 0x0000000617087291 */ /* 0x000fe2000f8e18ff */
[----:B------:R-:W-:Y:S01]  /*2080*/  LOP3.LUT R15, R15, UR9, RZ, 0x3c, !PT ;  /* 0x000000090f0f7c12 */ /* 0x000fe2000f8e3cff */
[----:B------:R-:W-:Y:S02]  /*2090*/  ULOP3.LUT UR17, UR17, 0xfefffff8, URZ, 0xc0, !UPT ;  /* 0xfefffff811117892 */ /* 0x000fe4000f8ec0ff */
[----:B------:R-:W-:Y:S01]  /*20a0*/  UIADD3.X UR33, UPT, UPT, URZ, UR15, URZ, UP1, !UPT ;  /* 0x0000000fff217290 */ /* 0x000fe20008ffe4ff */
[----:B-1----:R-:W-:Y:S01]  /*20b0*/  SHF.L.U32 R2, R15, 0x1f, RZ ;  /* 0x0000001f0f027819 */ /* 0x002fe200000006ff */
[----:B------:R-:W-:Y:S01]  /*20c0*/  UIADD3.X UR31, UPT, UPT, URZ, UR15, URZ, UP0, !UPT ;  /* 0x0000000fff1f7290 */ /* 0x000fe200087fe4ff */
[----:B------:R-:W-:Y:S02]  /*20d0*/  UMOV UR28, 0x0 ;  /* 0x00000000001c7882 */ /* 0x000fe40000000000 */
[----:B------:R4:W1:Y:S01]  /*20e0*/  SYNCS.PHASECHK.TRANS64.TRYWAIT P0, [UR8+0xb0], R2 ;  /* 0x0000b002ff0075a7 */ /* 0x0008620008001108 */
[----:B------:R-:W-:Y:S01]  /*20f0*/  ULEA UR8, UR27, UR6, 0xc ;  /* 0x000000061b087291 */ /* 0x000fe2000f8e60ff */
[----:B------:R-:W-:Y:S01]  /*2100*/  UMOV UR29, 0x10000000 ;  /* 0x10000000001d7882 */ /* 0x000fe20000000000 */
[----:B------:R-:W-:-:S02]  /*2110*/  UMOV UR19, UR35 ;  /* 0x0000002300137c82 */ /* 0x000fc40008000000 */
[----:B------:R-:W-:Y:S02]  /*2120*/  UIADD3 UR16, UPT, UPT, UR8, 0xc600, URZ ;  /* 0x0000c60008107890 */ /* 0x000fe4000fffe0ff */
[----:B------:R-:W-:Y:S01]  /*2130*/  UIADD3 UR8, UPT, UPT, UR8, 0x22600, URZ ;  /* 0x0002260008087890 */ /* 0x000fe2000fffe0ff */
[----:B------:R-:W-:Y:S01]  /*2140*/  UMOV UR20, UR36 ;  /* 0x0000002400147c82 */ /* 0x000fe20008000000 */
[----:B------:R-:W-:Y:S01]  /*2150*/  UMOV UR12, UR36 ;  /* 0x00000024000c7c82 */ /* 0x000fe20008000000 */
[----:B------:R-:W-:Y:S01]  /*2160*/  UMOV UR9, UR17 ;  /* 0x0000001100097c82 */ /* 0x000fe20008000000 */
[----:B------:R-:W-:Y:S01]  /*2170*/  UMOV UR10, UR18 ;  /* 0x00000012000a7c82 */ /* 0x000fe20008000000 */
[----:B------:R-:W-:Y:S02]  /*2180*/  UIADD3 UR25, UPT, UPT, UR25, 0x1, URZ ;  /* 0x0000000119197890 */ /* 0x000fe4000fffe0ff */
[----:B------:R4:W-:Y:S01]  /*2190*/  UTMALDG.3D.2CTA [UR16], [UR32], desc[UR28] ;  /* 0x00001c10200075b4 */ /* 0x0009e20008211000 */
[----:B------:R-:W-:Y:S01]  /*21a0*/  UMOV UR27, UR23 ;  /* 0x00000017001b7c82 */ /* 0x000fe20008000000 */
[----:B------:R-:W-:Y:S01]  /*21b0*/  UISETP.NE.AND UP0, UPT, UR25, UR26, UPT ;  /* 0x0000001a1900728c */ /* 0x000fe2000bf05270 */
[----:B------:R4:W-:Y:S08]  /*21c0*/  UTMALDG.3D.2CTA [UR8], [UR30], desc[UR28] ;  /* 0x00001c081e0075b4 */ /* 0x0009f00008211000 */
[----:B----4-:R-:W-:Y:S05]  /*21d0*/  BRA.U UP0, `(.L_x_39) ;  /* 0xfffffffd004c7547 */ /* 0x010fea000b83ffff */
.L_x_33:
[----:B-1----:R-:W-:Y:S01]  /*21e0*/  LEA R2, R14, UR6, 0x3 ;  /* 0x000000060e027c11 */ /* 0x002fe2000f8e18ff */
[----:B------:R-:W-:Y:S01]  /*21f0*/  NOP ;  /* 0x0000000000007918 */ /* 0x000fe20000000000 */
[----:B--2---:R-:W-:Y:S02]  /*2200*/  SHF.L.U32 R3, R12, 0x1f, RZ ;  /* 0x0000001f0c037819 */ /* 0x004fe400000006ff */
[----:B------:R-:W-:Y:S02]  /*2210*/  LEA R4, R14, UR6, 0x4 ;  /* 0x000000060e047c11 */ /* 0x000fe4000f8e20ff */
[----:B------:R-:W1:Y:S02]  /*2220*/  SYNCS.PHASECHK.TRANS64.TRYWAIT P0, [R2+URZ+0x1b0], R3 ;  /* 0x0001b003020075a7 */ /* 0x000e6400080011ff */
[----:B-1----:R-:W-:Y:S05]  /*2230*/  @!P0 BRA `(.L_x_40) ;  /* 0x000000a0008c8947 */ /* 0x002fea0003800000 */
.L_x_163:
[----:B------:R-:W2:Y:S01]  /*2240*/  LDS.128 R4, [R4+0x220] ;  /* 0x0002200004047984 */ /* 0x000ea20000000c00 */
[----:B------:R-:W-:Y:S01]  /*2250*/  ISETP.GE.AND P0, PT, R72, 0x1, PT ;  /* 0x000000014800780c */ /* 0x000fe20003f06270 */
[----:B-1----:R-:W-:Y:S01]  /*2260*/  VIADD R2, R2, 0x1c0 ;  /* 0x000001c002027836 */ /* 0x002fe20000000000 */
[----:B------:R-:W-:Y:S01]  /*2270*/  @!PT LDS RZ, [RZ] ;  /* 0x00000000fffff984 */ /* 0x000fe20000000800 */
[----:B------:R-:W-:Y:S01]  /*2280*/  @!PT LDS RZ, [RZ] ;  /* 0x00000000fffff984 */ /* 0x000fe20000000800 */
[----:B------:R-:W-:Y:S01]  /*2290*/  @!PT LDS RZ, [RZ] ;  /* 0x00000000fffff984 */ /* 0x000fe20000000800 */
[----:B------:R-:W-:Y:S01]  /*22a0*/  @!PT LDS RZ, [RZ] ;  /* 0x00000000fffff984 */ /* 0x000fe20000000800 */
[----:B------:R1:W-:Y:S06]  /*22b0*/  MEMBAR.ALL.CTA ;  /* 0x0000000000007992 */ /* 0x0003ec0000008000 */
[----:B-1----:R-:W1:Y:S01]  /*22c0*/  FENCE.VIEW.ASYNC.S ;  /* 0x00000000000073c6 */ /* 0x002e620000000000 */
[----:B------:R-:W-:-:S04]  /*22d0*/  PRMT R2, RZ, 0x654, R2 ;  /* 0x00000654ff027816 */ /* 0x000fc80000000002 */
[----:B-1----:R1:W-:Y:S01]  /*22e0*/  SYNCS.ARRIVE.TRANS64.RED.A1T0 RZ, [R2+URZ], RZ ;  /* 0x000000ff02ff79a7 */ /* 0x0023e200081004ff */
[----:B--2---:R-:W-:-:S13]  /*22f0*/  LOP3.LUT P2, RZ, R6, 0x1, RZ, 0xc0, !PT ;  /* 0x0000000106ff7812 */ /* 0x004fda000784c0ff */
[----:B------:R-:W-:Y:S01]  /*2300*/  @P2 SHF.R.U32.HI R3, RZ, 0x10, R5 ;  /* 0x00000010ff032819 */ /* 0x000fe20000011605 */
[----:B------:R-:W-:Y:S01]  /*2310*/  VOTEU.ANY UP0, P2 ;  /* 0x0000000000ff7886 */ /* 0x000fe20001000100 */
[----:B------:R-:W-:Y:S02]  /*2320*/  @P2 MOV R13, R4 ;  /* 0x00000004000d2202 */ /* 0x000fe40000000f00 */
[----:B------:R-:W-:Y:S02]  /*2330*/  @P2 R2UR.BROADCAST UR8, R3 ;  /* 0x00000000030822ca */ /* 0x000fe400008e0000 */
[----:B------:R-:W-:-:S11]  /*2340*/  @P2 LOP3.LUT R11, R5, 0xffff, RZ, 0xc0, !PT ;  /* 0x0000ffff050b2812 */ /* 0x000fd600078ec0ff */
[----:B------:R-:W-:Y:S01]  /*2350*/  @UP0 UMOV UR36, UR8 ;  /* 0x0000000800240c82 */ /* 0x000fe20008000000 */
[----:B-1----:R-:W-:Y:S05]  /*2360*/  @!P0 BRA `(.L_x_41) ;  /* 0x0000000000b88947 */ /* 0x002fea0003800000 */
[----:B------:R-:W3:Y:S01]  /*2370*/  LDC.64 R4, c[0x0][0xb18] ;  /* 0x0002c600ff047b82 */ /* 0x000ee20000000a00 */
[----:B------:R-:W-:-:S07]  /*2380*/  ISETP.NE.AND P3, PT, R72, 0x1, PT ;  /* 0x000000014800780c */ /* 0x000fce0003f65270 */
[----:B------:R-:W1:Y:S08]  /*2390*/  LDC.64 R6, c[0x0][0xb10] ;  /* 0x0002c400ff067b82 */ /* 0x000e700000000a00 */
[----:B------:R-:W2:Y:S08]  /*23a0*/  LDC R17, c[0x0][0xb20] ;  /* 0x0002c800ff117b82 */ /* 0x000eb00000000800 */
[----:B------:R-:W4:Y:S01]  /*23b0*/  LDC R18, c[0x0][0xb0c] ;  /* 0x0002c300ff127b82 */ /* 0x000f220000000800 */
[----:B---3--:R-:W-:Y:S01]  /*23c0*/  IMAD.HI.U32 R22, R0, R5, RZ ;  /* 0x0000000500167227 */ /* 0x008fe200078e00ff */
[----:B------:R-:W-:-:S06]  /*23d0*/  ISETP.NE.AND P0, PT, R4, 0x1, PT ;  /* 0x000000010400780c */ /* 0x000fcc0003f05270 */
[----:B------:R-:W3:Y:S01]  /*23e0*/  LDC.64 R2, c[0x0][0xb28] ;  /* 0x0002ca00ff027b82 */ /* 0x000ee20000000a00 */
[----:B-1----:R-:W-:-:S04]  /*23f0*/  IMAD.HI.U32 R20, R9, R6, RZ ;  /* 0x0000000609147227 */ /* 0x002fc800078e00ff */
[----:B------:R-:W-:Y:S01]  /*2400*/  IMAD.HI.U32 R24, R13, R6, RZ ;  /* 0x000000060d187227 */ /* 0x000fe200078e00ff */
[----:B------:R-:W-:Y:S02]  /*2410*/  SHF.R.U32.HI R20, RZ, R7, R20 ;  /* 0x00000007ff147219 */ /* 0x000fe40000011614 */
[----:B--2---:R-:W-:Y:S01]  /*2420*/  SHF.R.U32.HI R19, RZ, R17, R22 ;  /* 0x00000011ff137219 */ /* 0x004fe20000011616 */
[----:B------:R-:W-:Y:S01]  /*2430*/  IMAD.HI.U32 R22, R11, R5, RZ ;  /* 0x000000050b167227 */ /* 0x000fe200078e00ff */
[----:B------:R-:W-:Y:S02]  /*2440*/  SHF.R.U32.HI R24, RZ, R7, R24 ;  /* 0x00000007ff187219 */ /* 0x000fe40000011618 */
[----:B------:R-:W-:Y:S02]  /*2450*/  SEL R19, R0, R19, !P0 ;  /* 0x0000001300137207 */ /* 0x000fe40004000000 */
[----:B------:R-:W-:Y:S02]  /*2460*/  SHF.R.U32.HI R22, RZ, R17, R22 ;  /* 0x00000011ff167219 */ /* 0x000fe40000011616 */
[----:B----4-:R-:W-:-:S02]  /*2470*/  ISETP.NE.AND P1, PT, R18, 0x1, PT ;  /* 0x000000011200780c */ /* 0x010fc40003f25270 */
[----:B------:R-:W-:Y:S02]  /*2480*/  SEL R5, R11, R22, !P0 ;  /* 0x000000160b057207 */ /* 0x000fe40004000000 */
[----:B------:R-:W-:Y:S02]  /*2490*/  SEL R21, R9, R20, !P1 ;  /* 0x0000001409157207 */ /* 0x000fe40004800000 */
[----:B------:R-:W-:Y:S01]  /*24a0*/  SEL R7, R13, R24, !P1 ;  /* 0x000000180d077207 */ /* 0x000fe20004800000 */
[----:B---3--:R-:W-:Y:S01]  /*24b0*/  IMAD.HI.U32 R20, R19, R2, RZ ;  /* 0x0000000213147227 */ /* 0x008fe200078e00ff */
[----:B------:R-:W-:-:S03]  /*24c0*/  IADD3 R17, PT, PT, -R5, RZ, RZ ;  /* 0x000000ff05117210 */ /* 0x000fc60007ffe1ff */
        /* <DEDUP_REMOVED lines=11> */
[----:B------:R-:W-:-:S04]  /*2580*/  @!P0 IMAD.HI.U32 R20, R7, R2, RZ ;  /* 0x0000000207148227 */ /* 0x000fc800078e00ff */
[----:B------:R-:W-:Y:S01]  /*2590*/  IMAD.MOV R2, RZ, RZ, -R6 ;  /* 0x000000ffff027224 */ /* 0x000fe200078e0a06 */
[----:B------:R-:W-:-:S03]  /*25a0*/  @!P0 SHF.R.U32.HI R20, RZ, R3, R20 ;  /* 0x00000003ff148219 */ /* 0x000fc60000011614 */
[----:B------:R-:W-:Y:S01]  /*25b0*/  IMAD R2, R72, R2, R5 ;  /* 0x0000000248027224 */ /* 0x000fe200078e0205 */
        /* <DEDUP_REMOVED lines=9> */
.L_x_41:
[----:B------:R-:W1:Y:S02]  /*2650*/  LDCU UR8, c[0x0][0xb30] ;  /* 0x00016600ff0877ac */ /* 0x000e640008000800 */
[----:B-1----:R-:W-:-:S09]  /*2660*/  UISETP.NE.AND UP0, UPT, UR8, 0x1, UPT ;  /* 0x000000010800788c */ /* 0x002fd2000bf05270 */
[----:B------:R-:W-:Y:S05]  /*2670*/  BRA.U UP0, `(.L_x_42) ;  /* 0x0000000100407547 */ /* 0x000fea000b800000 */
[----:B------:R-:W1:Y:S08]  /*2680*/  LDC.64 R4, c[0x0][0xb10] ;  /* 0x0002c400ff047b82 */ /* 0x000e700000000a00 */
[----:B------:R-:W2:Y:S08]  /*2690*/  LDC.64 R2, c[0x0][0xb18] ;  /* 0x0002c600ff027b82 */ /* 0x000eb00000000a00 */
[----:B------:R-:W4:Y:S08]  /*26a0*/  LDC R6, c[0x0][0xb20] ;  /* 0x0002c800ff067b82 */ /* 0x000f300000000800 */
[----:B------:R-:W3:Y:S01]  /*26b0*/  LDC R18, c[0x0][0xb0c] ;  /* 0x0002c300ff127b82 */ /* 0x000ee20000000800 */
[----:B-1----:R-:W-:-:S05]  /*26c0*/  IMAD.HI.U32 R4, R13, R4, RZ ;  /* 0x000000040d047227 */ /* 0x002fca00078e00ff */
[----:B------:R-:W-:Y:S01]  /*26d0*/  SHF.R.U32.HI R4, RZ, R5, R4 ;  /* 0x00000005ff047219 */ /* 0x000fe20000011604 */
[----:B--2---:R-:W-:Y:S01]  /*26e0*/  IMAD.HI.U32 R3, R11, R3, RZ ;  /* 0x000000030b037227 */ /* 0x004fe200078e00ff */
[----:B------:R-:W-:-:S04]  /*26f0*/  ISETP.NE.AND P0, PT, R2, 0x1, PT ;  /* 0x000000010200780c */ /* 0x000fc80003f05270 */
[----:B----4-:R-:W-:-:S04]  /*2700*/  SHF.R.U32.HI R6, RZ, R6, R3 ;  /* 0x00000006ff067219 */ /* 0x010fc80000011603 */
[----:B------:R-:W-:Y:S02]  /*2710*/  SEL R3, R11, R6, !P0 ;  /* 0x000000060b037207 */ /* 0x000fe40004000000 */
[----:B---3--:R-:W-:-:S04]  /*2720*/  ISETP.NE.AND P1, PT, R18, 0x1, PT ;  /* 0x000000011200780c */ /* 0x008fc80003f25270 */
[----:B------:R-:W-:-:S05]  /*2730*/  SEL R4, R13, R4, !P1 ;  /* 0x000000040d047207 */ /* 0x000fca0004800000 */
[----:B------:R-:W-:Y:S02]  /*2740*/  IMAD.IADD R5, R3, 0x1, -R4 ;  /* 0x0000000103057824 */ /* 0x000fe400078e0a04 */
[----:B------:R-:W-:Y:S02]  /*2750*/  IMAD.IADD R3, R4, 0x1, -R3 ;  /* 0x0000000104037824 */ /* 0x000fe400078e0a03 */
[----:B------:R-:W-:Y:S02]  /*2760*/  IMAD R13, R5, R18, R13 ;  /* 0x00000012050d7224 */ /* 0x000fe400078e020d */
[----:B------:R-:W-:-:S07]  /*2770*/  IMAD R11, R3, R2, R11 ;  /* 0x00000002030b7224 */ /* 0x000fce00078e020b */
.L_x_42:
[----:B------:R-:W-:Y:S01]  /*2780*/  VIADD R14, R14, 0x1 ;  /* 0x000000010e0e7836 */ /* 0x000fe20000000000 */
[----:B------:R-:W-:Y:S01]  /*2790*/  PLOP3.LUT P1, PT, PT, PT, PT, 0x80, 0x8 ;  /* 0x000000000008781c */ /* 0x000fe20003f2f070 */
[----:B------:R-:W-:Y:S02]  /*27a0*/  IMAD.IADD R21, R13, 0x1, R154 ;  /* 0x000000010d157824 */ /* 0x000fe400078e029a */
[----:B------:R-:W-:Y:S01]  /*27b0*/  IMAD.IADD R20, R11, 0x1, R152 ;  /* 0x000000010b147824 */ /* 0x000fe200078e0298 */
[----:B------:R-:W-:-:S04]  /*27c0*/  ISETP.NE.AND P0, PT, R14, 0x2, PT ;  /* 0x000000020e00780c */ /* 0x000fc80003f05270 */
[----:B------:R-:W-:Y:S02]  /*27d0*/  SEL R3, RZ, 0x1, P0 ;  /* 0x00000001ff037807 */ /* 0x000fe40000000000 */
[----:B------:R-:W-:Y:S02]  /*27e0*/  SEL R14, R14, RZ, P0 ;  /* 0x000000ff0e0e7207 */ /* 0x000fe40000000000 */
[----:B------:R-:W-:Y:S01]  /*27f0*/  LOP3.LUT R12, R12, R3, RZ, 0x3c, !PT ;  /* 0x000000030c0c7212 */ /* 0x000fe200078e3cff */
[----:B------:R-:W-:Y:S06]  /*2800*/  @P2 BRA `(.L_x_43) ;  /* 0xfffffff000642947 */ /* 0x000fec000383ffff */
[----:B------:R-:W-:Y:S01]  /*2810*/  UIADD3 UR6, UPT, UPT, UR6, 0xb0, URZ ;  /* 0x000000b006067890 */ /* 0x000fe2000fffe0ff */
[----:B------:R-:W-:-:S03]  /*2820*/  SHF.L.U32 R3, R15, 0x1f, RZ ;  /* 0x0000001f0f037819 */ /* 0x000fc600000006ff */
[----:B------:R-:W-:-:S09]  /*2830*/  ULEA UR4, UR23, UR6, 0x3 ;  /* 0x0000000617047291 */ /* 0x000fd2000f8e18ff */
[----:B------:R-:W1:Y:S02]  /*2840*/  SYNCS.PHASECHK.TRANS64.TRYWAIT P0, [UR4], R3 ;  /* 0x00000003ff0075a7 */ /* 0x000e640008001104 */
[----:B-1----:R-:W-:Y:S05]  /*2850*/  @!P0 BRA `(.L_x_44) ;  /* 0x0000009c00188947 */ /* 0x002fea0003800000 */
.L_x_165:
[----:B------:R-:W-:-:S04]  /*2860*/  UIADD3 UR5, UPT, UPT, UR23, 0x1, URZ ;  /* 0x0000000117057890 */ /* 0x000fc8000fffe0ff */
[----:B------:R-:W-:-:S04]  /*2870*/  UISETP.NE.AND UP0, UPT, UR5, 0x16, UPT ;  /* 0x000000160500788c */ /* 0x000fc8000bf05270 */
[----:B------:R-:W-:Y:S02]  /*2880*/  USEL UR7, URZ, 0x1, UP0 ;  /* 0x00000001ff077887 */ /* 0x000fe40008000000 */
[----:B------:R-:W-:-:S04]  /*2890*/  USEL UR5, UR5, URZ, UP0 ;  /* 0x000000ff05057287 */ /* 0x000fc80008000000 */
[----:B------:R-:W-:Y:S01]  /*28a0*/  ULEA UR4, UR5, UR6, 0x3 ;  /* 0x0000000605047291 */ /* 0x000fe2000f8e18ff */
[----:B------:R-:W-:-:S04]  /*28b0*/  LOP3.LUT R2, R15, UR7, RZ, 0x3c, !PT ;  /* 0x000000070f027c12 */ /* 0x000fc8000f8e3cff */
[----:B-1----:R-:W-:-:S04]  /*28c0*/  SHF.L.U32 R3, R2, 0x1f, RZ ;  /* 0x0000001f02037819 */ /* 0x002fc800000006ff */
[----:B------:R-:W1:Y:S02]  /*28d0*/  SYNCS.PHASECHK.TRANS64.TRYWAIT P0, [UR4], R3 ;  /* 0x00000003ff0075a7 */ /* 0x000e640008001104 */
[----:B-1----:R-:W-:Y:S05]  /*28e0*/  @!P0 BRA `(.L_x_45) ;  /* 0x0000009c000c8947 */ /* 0x002fea0003800000 */
.L_x_167:
        /* <DEDUP_REMOVED lines=9> */
.L_x_169:
        /* <DEDUP_REMOVED lines=9> */
.L_x_171:
        /* <DEDUP_REMOVED lines=9> */
.L_x_173:
        /* <DEDUP_REMOVED lines=9> */
.L_x_175:
        /* <DEDUP_REMOVED lines=9> */
.L_x_177:
        /* <DEDUP_REMOVED lines=9> */
.L_x_179:
        /* <DEDUP_REMOVED lines=9> */
.L_x_181:
        /* <DEDUP_REMOVED lines=9> */
.L_x_183:
        /* <DEDUP_REMOVED lines=9> */
.L_x_185:
        /* <DEDUP_REMOVED lines=9> */
.L_x_187:
        /* <DEDUP_REMOVED lines=9> */
.L_x_189:
        /* <DEDUP_REMOVED lines=9> */
.L_x_191:
        /* <DEDUP_REMOVED lines=9> */
.L_x_193:
        /* <DEDUP_REMOVED lines=9> */
.L_x_195:
        /* <DEDUP_REMOVED lines=9> */
.L_x_197:
        /* <DEDUP_REMOVED lines=9> */
.L_x_199:
        /* <DEDUP_REMOVED lines=9> */
.L_x_201:
        /* <DEDUP_REMOVED lines=9> */
.L_x_203:
        /* <DEDUP_REMOVED lines=9> */
.L_x_205:
[----:B------:R-:W-:-:S04]  /*33a0*/  UIADD3 UR5, UPT, UPT, UR5, 0x1, URZ ;  /* 0x0000000105057890 */ /* 0x000fc8000fffe0ff */
[----:B------:R-:W-:-:S04]  /*33b0*/  UISETP.NE.AND UP0, UPT, UR5, 0x16, UPT ;  /* 0x000000160500788c */ /* 0x000fc8000bf05270 */
[----:B------:R-:W-:Y:S02]  /*33c0*/  USEL UR4, URZ, 0x1, UP0 ;  /* 0x00000001ff047887 */ /* 0x000fe40008000000 */
[----:B------:R-:W-:-:S04]  /*33d0*/  USEL UR5, UR5, URZ, UP0 ;  /* 0x000000ff05057287 */ /* 0x000fc80008000000 */
[----:B------:R-:W-:Y:S01]  /*33e0*/  ULEA UR5, UR5, UR6, 0x3 ;  /* 0x0000000605057291 */ /* 0x000fe2000f8e18ff */
[----:B-1----:R-:W-:-:S04]  /*33f0*/  LOP3.LUT R3, R2, UR4, RZ, 0x3c, !PT ;  /* 0x0000000402037c12 */ /* 0x002fc8000f8e3cff */
[----:B------:R-:W-:Y:S01]  /*3400*/  SHF.L.U32 R3, R3, 0x1f, RZ ;  /* 0x0000001f03037819 */ /* 0x000fe200000006ff */
[----:B---3--:R-:W-:-:S07]  /*3410*/  IMAD.U32 R0, RZ, RZ, UR5 ;  /* 0x00000005ff007e24 */ /* 0x008fce000f8e00ff */
.L_x_65:
[----:B-1----:R1:W2:Y:S02]  /*3420*/  SYNCS.PHASECHK.TRANS64.TRYWAIT P0, [R0+URZ], R3 ;  /* 0x00000003000075a7 */ /* 0x0022a400080011ff */
[----:B--2---:R-:W-:Y:S05]  /*3430*/  @!P0 NANOSLEEP.SYNCS 0x989680 ;  /* 0x009896800000895d */ /* 0x004fea0003900000 */
[----:B------:R-:W2:Y:S02]  /*3440*/  @!P0 SYNCS.PHASECHK.TRANS64 P0, [R0+URZ], R3 ;  /* 0x00000003000085a7 */ /* 0x000ea400080010ff */
[----:B--2---:R-:W-:Y:S05]  /*3450*/  @P0 EXIT ;  /* 0x000000000000094d */ /* 0x004fea0003800000 */
[----:B------:R-:W-:Y:S05]  /*3460*/  BRA `(.L_x_65) ;  /* 0xfffffffc00ec7947 */ /* 0x000fea000383ffff */
.L_x_23:
[----:B------:R-:W-:-:S04]  /*3470*/  UISETP.NE.AND UP1, UPT, UR37, URZ, UPT ;  /* 0x000000ff2500728c */ /* 0x000fc8000bf25270 */
[----:B------:R-:W-:-:S09]  /*3480*/  UISETP.NE.OR UP1, UPT, UR10, 0x1, UP1 ;  /* 0x000000010a00788c */ /* 0x000fd20008f25670 */
[----:B------:R-:W-:Y:S05]  /*3490*/  BRA.U UP1, `(.L_x_66) ;  /* 0x00000005014c7547 */ /* 0x000fea000b800000 */
[----:B------:R-:W-:Y:S01]  /*34a0*/  HFMA2 R11, -RZ, RZ, 0, 0 ;  /* 0x00000000ff0b7431 */ /* 0x000fe200000001ff */
[----:B------:R-:W-:Y:S01]  /*34b0*/  ISETP.GE.U32.AND P2, PT, R10, 0x2, PT ;  /* 0x000000020a00780c */ /* 0x000fe20003f46070 */
[----:B------:R-:W-:Y:S01]  /*34c0*/  IMAD.MOV.U32 R12, RZ, RZ, 0x1 ;  /* 0x00000001ff0c7424 */ /* 0x000fe200078e00ff */
[----:B------:R-:W-:Y:S01]  /*34d0*/  CS2R R8, SRZ ;  /* 0x0000000000087805 */ /* 0x000fe2000001ff00 */
[----:B------:R-:W-:Y:S01]  /*34e0*/  IMAD.MOV.U32 R3, RZ, RZ, RZ ;  /* 0x000000ffff037224 */ /* 0x000fe200078e00ff */
[----:B------:R-:W-:Y:S01]  /*34f0*/  UMOV UR4, 0x400 ;  /* 0x0000040000047882 */ /* 0x000fe20000000000 */
[----:B------:R-:W-:Y:S01]  /*3500*/  UMOV UR6, URZ ;  /* 0x000000ff00067c82 */ /* 0x000fe20008000000 */
[----:B------:R-:W-:-:S12]  /*3510*/  ULEA UR37, UR37, UR4, 0x18 ;  /* 0x0000000425257291 */ /* 0x000fd8000f8ec0ff */
.L_x_70:
[----:B------:R-:W-:Y:S02]  /*3520*/  LEA R0, R3, UR37, 0x3 ;  /* 0x0000002503007c11 */ /* 0x000fe4000f8e18ff */
[----:B------:R-:W-:-:S03]  /*3530*/  SHF.L.U32 R5, R8, 0x1f, RZ ;  /* 0x0000001f08057819 */ /* 0x000fc600000006ff */
[----:B------:R-:W-:Y:S01]  /*3540*/  VIADD R4, R0, 0x200 ;  /* 0x0000020000047836 */ /* 0x000fe20000000000 */
[----:B------:R-:W1:Y:S02]  /*3550*/  SYNCS.PHASECHK.TRANS64.TRYWAIT P0, [R0+URZ+0x1f0], R5 ;  /* 0x0001f005000075a7 */ /* 0x000e6400080011ff */
[----:B-1----:R-:W-:Y:S05]  /*3560*/  @!P0 BRA `(.L_x_67) ;  /* 0x0000009400cc8947 */ /* 0x002fea0003800000 */
.L_x_206:
[----:B------:R-:W-:Y:S01]  /*3570*/  ULEA UR5, UR6, UR37, 0x3 ;  /* 0x0000002506057291 */ /* 0x000fe2000f8e18ff */
[----:B------:R-:W-:Y:S01]  /*3580*/  PRMT R4, RZ, 0x654, R4 ;  /* 0x00000654ff047816 */ /* 0x000fe20000000004 */
[----:B-1----:R-:W-:Y:S01]  /*3590*/  @!P2 IMAD.MOV.U32 R5, RZ, RZ, 0x10 ;  /* 0x00000010ff05a424 */ /* 0x002fe200078e00ff */
[----:B------:R-:W-:Y:S01]  /*35a0*/  SHF.L.U32 R7, R12, 0x1f, RZ ;  /* 0x0000001f0c077819 */ /* 0x000fe200000006ff */
[----:B------:R-:W-:Y:S01]  /*35b0*/  UIADD3 UR4, UPT, UPT, UR5, 0x1b0, URZ ;  /* 0x000001b005047890 */ /* 0x000fe2000fffe0ff */
[----:B------:R1:W-:Y:S05]  /*35c0*/  SYNCS.ARRIVE.TRANS64.RED.A1T0 RZ, [R4+URZ], RZ ;  /* 0x000000ff04ff79a7 */ /* 0x0003ea00081004ff */
[----:B------:R-:W-:Y:S01]  /*35d0*/  IMAD.U32 R13, RZ, RZ, UR4 ;  /* 0x00000004ff0d7e24 */ /* 0x000fe2000f8e00ff */
[----:B------:R-:W2:Y:S04]  /*35e0*/  SYNCS.PHASECHK.TRANS64.TRYWAIT P0, [UR5+0x1c0], R7 ;  /* 0x0001c007ff0075a7 */ /* 0x000ea80008001105 */
[----:B------:R-:W-:Y:S01]  /*35f0*/  PRMT R13, R10, 0x654, R13 ;  /* 0x000006540a0d7816 */ /* 0x000fe2000000000d */
[----:B-12---:R-:W-:Y:S06]  /*3600*/  @!P0 BRA `(.L_x_68) ;  /* 0x0000009400b88947 */ /* 0x006fec0003800000 */
.L_x_208:
[----:B------:R-:W-:Y:S01]  /*3610*/  ULEA UR4, UR6, UR37, 0x4 ;  /* 0x0000002506047291 */ /* 0x000fe2000f8e20ff */
[----:B------:R-:W-:Y:S01]  /*3620*/  SEL R2, R13, R2, !P2 ;  /* 0x000000020d027207 */ /* 0x000fe20005000000 */
[----:B------:R-:W-:Y:S01]  /*3630*/  UIADD3 UR5, UPT, UPT, UR5, 0x1b0, URZ ;  /* 0x000001b005057890 */ /* 0x000fe2000fffe0ff */
[----:B-1----:R-:W-:Y:S01]  /*3640*/  LEA R0, R11, UR37, 0x3 ;  /* 0x000000250b007c11 */ /* 0x002fe2000f8e18ff */
[----:B------:R-:W-:Y:S01]  /*3650*/  UIADD3 UR4, UPT, UPT, UR4, 0x220, URZ ;  /* 0x0000022004047890 */ /* 0x000fe2000fffe0ff */
[----:B------:R1:W-:Y:S01]  /*3660*/  @!P2 SYNCS.ARRIVE.TRANS64.RED RZ, [R2+URZ], R5 ;  /* 0x0000000502ffa9a7 */ /* 0x0003e200080004ff */
[----:B------:R-:W-:Y:S01]  /*3670*/  UIADD3 UR6, UPT, UPT, UR6, 0x1, URZ ;  /* 0x0000000106067890 */ /* 0x000fe2000fffe0ff */
[----:B------:R-:W-:-:S03]  /*3680*/  VIADD R3, R3, 0x1 ;  /* 0x0000000103037836 */ /* 0x000fc60000000000 */
[----:B------:R-:W-:Y:S02]  /*3690*/  UISETP.NE.AND UP0, UPT, UR6, 0x2, UPT ;  /* 0x000000020600788c */ /* 0x000fe4000bf05270 */
[----:B------:R-:W-:Y:S01]  /*36a0*/  ISETP.NE.AND P0, PT, R3, 0x2, PT ;  /* 0x000000020300780c */ /* 0x000fe20003f05270 */
[----:B------:R-:W-:Y:S06]  /*36b0*/  UGETNEXTWORKID.BROADCAST [UR4], [UR5] ;  /* 0x00000000040073ca */ /* 0x000fec0008000100 */
[----:B------:R-:W-:Y:S02]  /*36c0*/  USEL UR4, URZ, 0x1, UP0 ;  /* 0x00000001ff047887 */ /* 0x000fe40008000000 */
[----:B------:R-:W-:-:S04]  /*36d0*/  USEL UR6, UR6, URZ, UP0 ;  /* 0x000000ff06067287 */ /* 0x000fc80008000000 */
[----:B------:R-:W-:Y:S02]  /*36e0*/  LOP3.LUT R12, R12, UR4, RZ, 0x3c, !PT ;  /* 0x000000040c0c7c12 */ /* 0x000fe4000f8e3cff */
[----:B-1----:R-:W-:-:S04]  /*36f0*/  SHF.L.U32 R5, R9, 0x1f, RZ ;  /* 0x0000001f09057819 */ /* 0x002fc800000006ff */
[----:B------:R-:W1:Y:S02]  /*3700*/  SYNCS.PHASECHK.TRANS64.TRYWAIT P1, [R0+URZ+0x1b0], R5 ;  /* 0x0001b005000075a7 */ /* 0x000e6400080211ff */
[----:B-1----:R-:W-:Y:S05]  /*3710*/  @!P1 BRA `(.L_x_69) ;  /* 0x00000094008c9947 */ /* 0x002fea0003800000 */
.L_x_209:
[----:B------:R-:W-:Y:S01]  /*3720*/  LEA R4, R11, UR37, 0x4 ;  /* 0x000000250b047c11 */ /* 0x000fe2000f8e20ff */
[----:B-1----:R-:W-:Y:S01]  /*3730*/  VIADD R0, R0, 0x1c0 ;  /* 0x000001c000007836 */ /* 0x002fe20000000000 */
[----:B------:R-:W-:Y:S01]  /*3740*/  SEL R3, R3, RZ, P0 ;  /* 0x000000ff03037207 */ /* 0x000fe20000000000 */
[----:B------:R-:W-:-:S03]  /*3750*/  VIADD R11, R11, 0x1 ;  /* 0x000000010b0b7836 */ /* 0x000fc60000000000 */
[----:B------:R-:W1:Y:S01]  /*3760*/  LDS.128 R4, [R4+0x220] ;  /* 0x0002200004047984 */ /* 0x000e620000000c00 */
[----:B------:R-:W-:Y:S02]  /*3770*/  PRMT R0, RZ, 0x654, R0 ;  /* 0x00000654ff007816 */ /* 0x000fe40000000000 */
[C---:B------:R-:W-:Y:S01]  /*3780*/  ISETP.NE.AND P1, PT, R11.reuse, 0x2, PT ;  /* 0x000000020b00780c */ /* 0x040fe20003f25270 */
[----:B------:R-:W-:Y:S01]  /*3790*/  @!PT LDS RZ, [RZ] ;  /* 0x00000000fffff984 */ /* 0x000fe20000000800 */
[----:B------:R-:W-:Y:S01]  /*37a0*/  @!PT LDS RZ, [RZ] ;  /* 0x00000000fffff984 */ /* 0x000fe20000000800 */
[----:B------:R-:W-:Y:S01]  /*37b0*/  @!PT LDS RZ, [RZ] ;  /* 0x00000000fffff984 */ /* 0x000fe20000000800 */
[----:B------:R-:W-:Y:S01]  /*37c0*/  @!PT LDS RZ, [RZ] ;  /* 0x00000000fffff984 */ /* 0x000fe20000000800 */
[----:B------:R2:W-:Y:S06]  /*37d0*/  MEMBAR.ALL.CTA ;  /* 0x0000000000007992 */ /* 0x0005ec0000008000 */
[----:B--2---:R-:W2:Y:S01]  /*37e0*/  FENCE.VIEW.ASYNC.S ;  /* 0x00000000000073c6 */ /* 0x004ea20000000000 */
[----:B------:R-:W-:Y:S01]  /*37f0*/  SEL R11, R11, RZ, P1 ;  /* 0x000000ff0b0b7207 */ /* 0x000fe20000800000 */
[----:B--2---:R2:W-:Y:S01]  /*3800*/  SYNCS.ARRIVE.TRANS64.RED.A1T0 RZ, [R0+URZ], RZ ;  /* 0x000000ff00ff79a7 */ /* 0x0045e200081004ff */
[----:B-1----:R-:W-:-:S02]  /*3810*/  LOP3.LUT P3, RZ, R6, 0x1, RZ, 0xc0, !PT ;  /* 0x0000000106ff7812 */ /* 0x002fc4000786c0ff */
[----:B------:R-:W-:-:S04]  /*3820*/  SEL R5, RZ, 0x1, P0 ;  /* 0x00000001ff057807 */ /* 0x000fc80000000000 */
[----:B------:R-:W-:Y:S02]  /*3830*/  LOP3.LUT R8, R8, R5, RZ, 0x3c, !PT ;  /* 0x0000000508087212 */ /* 0x000fe400078e3cff */
[----:B--2---:R-:W-:-:S04]  /*3840*/  SEL R0, RZ, 0x1, P1 ;  /* 0x00000001ff007807 */ /* 0x004fc80000800000 */
[----:B------:R-:W-:Y:S01]  /*3850*/  LOP3.LUT R9, R9, R0, RZ, 0x3c, !PT ;  /* 0x0000000009097212 */ /* 0x000fe200078e3cff */
[----:B------:R-:W-:Y:S06]  /*3860*/  @P3 BRA `(.L_x_70) ;  /* 0xfffffffc002c3947 */ /* 0x000fec000383ffff */
[----:B------:R-:W-:Y:S01]  /*3870*/  ULEA UR5, UR6, UR37, 0x3 ;  /* 0x0000002506057291 */ /* 0x000fe2000f8e18ff */
[----:B------:R-:W-:-:S08]  /*3880*/  SHF.L.U32 R3, R12, 0x1f, RZ ;  /* 0x0000001f0c037819 */ /* 0x000fd000000006ff */
[----:B------:R-:W1:Y:S02]  /*3890*/  SYNCS.PHASECHK.TRANS64 P0, [UR5+0x1c0], R3 ;  /* 0x0001c003ff0075a7 */ /* 0x000e640008001005 */
[----:B-1----:R-:W-:Y:S05]  /*38a0*/  @P0 BRA `(.L_x_71) ;  /* 0x0000000000080947 */ /* 0x002fea0003800000 */
[----:B------:R-:W1:Y:S02]  /*38b0*/  SYNCS.PHASECHK.TRANS64.TRYWAIT P0, [UR5+0x1c0], R3 ;  /* 0x0001c003ff0075a7 */ /* 0x000e640008001105 */
[----:B-1----:R-:W-:Y:S05]  /*38c0*/  @!P0 BRA `(.L_x_72) ;  /* 0x0000009400348947 */ /* 0x002fea0003800000 */
.L_x_71:
[----:B------:R-:W-:-:S04]  /*38d0*/  UIADD3 UR4, UPT, UPT, UR6, 0x1, URZ ;  /* 0x0000000106047890 */ /* 0x000fc8000fffe0ff */
[----:B------:R-:W-:-:S04]  /*38e0*/  UISETP.NE.AND UP0, UPT, UR4, 0x2, UPT ;  /* 0x000000020400788c */ /* 0x000fc8000bf05270 */
[----:B------:R-:W-:Y:S02]  /*38f0*/  USEL UR7, URZ, 0x1, UP0 ;  /* 0x00000001ff077887 */ /* 0x000fe40008000000 */
[----:B------:R-:W-:-:S04]  /*3900*/  USEL UR4, UR4, URZ, UP0 ;  /* 0x000000ff04047287 */ /* 0x000fc80008000000 */
[----:B------:R-:W-:Y:S01]  /*3910*/  ULEA UR4, UR4, UR37, 0x3 ;  /* 0x0000002504047291 */ /* 0x000fe2000f8e18ff */
[----:B-1----:R-:W-:-:S04]  /*3920*/  LOP3.LUT R3, R12, UR7, RZ, 0x3c, !PT ;  /* 0x000000070c037c12 */ /* 0x002fc8000f8e3cff */
[----:B------:R-:W-:-:S04]  /*3930*/  SHF.L.U32 R0, R3, 0x1f, RZ ;  /* 0x0000001f03007819 */ /* 0x000fc800000006ff */
[----:B------:R-:W1:Y:S02]  /*3940*/  SYNCS.PHASECHK.TRANS64 P0, [UR4+0x1c0], R0 ;  /* 0x0001c000ff0075a7 */ /* 0x000e640008001004 */
[----:B-1----:R-:W-:Y:S05]  /*3950*/  @P0 EXIT ;  /* 0x000000000000094d */ /* 0x002fea0003800000 */
[----:B------:R-:W-:Y:S02]  /*3960*/  SHF.L.U32 R3, R3, 0x1f, RZ ;  /* 0x0000001f03037819 */ /* 0x000fe400000006ff */
[----:B------:R-:W-:-:S07]  /*3970*/  MOV R0, UR4 ;  /* 0x0000000400007c02 */ /* 0x000fce0008000f00 */
.L_x_73:
[----:B-1----:R1:W2:Y:S02]  /*3980*/  SYNCS.PHASECHK.TRANS64.TRYWAIT P0, [R0+URZ+0x1c0], R3 ;  /* 0x0001c003000075a7 */ /* 0x0022a400080011ff */
[----:B--2---:R-:W-:Y:S05]  /*3990*/  @!P0 NANOSLEEP.SYNCS 0x989680 ;  /* 0x009896800000895d */ /* 0x004fea0003900000 */
[----:B------:R-:W2:Y:S02]  /*39a0*/  @!P0 SYNCS.PHASECHK.TRANS64 P0, [R0+URZ+0x1c0], R3 ;  /* 0x0001c003000085a7 */ /* 0x000ea400080010ff */
[----:B--2---:R-:W-:Y:S05]  /*39b0*/  @P0 EXIT ;  /* 0x000000000000094d */ /* 0x004fea0003800000 */
[----:B------:R-:W-:Y:S05]  /*39c0*/  BRA `(.L_x_73) ;  /* 0xfffffffc00ec7947 */ /* 0x000fea000383ffff */
.L_x_66:
[----:B------:R-:W-:Y:S05]  /*39d0*/  BRA.U UP4, `(.L_x_74) ;  /* 0x00000011043c7547 */ /* 0x000fea000b800000 */
[----:B------:R-:W-:Y:S01]  /*39e0*/  UMOV UR6, 0x40 ;  /* 0x0000004000067882 */ /* 0x000fe20000000000 */
[----:B------:R-:W-:Y:S01]  /*39f0*/  NOP ;  /* 0x0000000000007918 */ /* 0x000fe20000000000 */
[----:B------:R-:W-:Y:S01]  /*3a00*/  ULEA UR6, UR37, UR6, 0x18 ;  /* 0x0000000625067291 */ /* 0x000fe2000f8ec0ff */
[----:B------:R-:W-:Y:S02]  /*3a10*/  UMOV UR7, 0x400 ;  /* 0x0000040000077882 */ /* 0x000fe40000000000 */
[----:B------:R-:W-:-:S06]  /*3a20*/  ULEA UR37, UR37, UR7, 0x18 ;  /* 0x0000000725257291 */ /* 0x000fcc000f8ec0ff */
[----:B------:R-:W1:Y:S02]  /*3a30*/  LDS.U8 R2, [UR6+0x1c] ;  /* 0x00001c06ff027984 */ /* 0x000e640008000000 */
[----:B-1----:R-:W-:-:S13]  /*3a40*/  ISETP.NE.AND P0, PT, R2, RZ, PT ;  /* 0x000000ff0200720c */ /* 0x002fda0003f05270 */
[----:B------:R-:W-:Y:S05]  /*3a50*/  @P0 BRA `(.L_x_75) ;  /* 0x0000000400080947 */ /* 0x000fea0003800000 */
[----:B------:R-:W-:Y:S02]  /*3a60*/  UISETP.NE.U32.AND UP0, UPT, UR5, 0x1, UPT ;  /* 0x000000010500788c */ /* 0x000fe4000bf05070 */
[----:B------:R-:W-:-:S07]  /*3a70*/  UIADD3 UR8, UPT, UPT, UR6, 0x8, URZ ;  /* 0x0000000806087890 */ /* 0x000fce000fffe0ff */
[----:B------:R-:W-:Y:S05]  /*3a80*/  BRA.U !UP0, `(.L_x_76) ;  /* 0x00000001089c7547 */ /* 0x000fea000b800000 */
[----:B------:R-:W-:Y:S01]  /*3a90*/  ELECT P0, URZ, PT ;  /* 0x0000000000ff782f */ /* 0x000fe20003800000 */
[----:B------:R-:W-:-:S12]  /*3aa0*/  BSSY B0, `(.L_x_76) ;  /* 0x0000025000007945 */ /* 0x000fd80003800000 */
[----:B------:R-:W-:Y:S05]  /*3ab0*/  @!P0 BRA `(.L_x_77) ;  /* 0x00000000008c8947 */ /* 0x000fea0003800000 */
[----:B------:R-:W-:-:S05]  /*3ac0*/  UMOV UR7, 0x10 ;  /* 0x0000001000077882 */ /* 0x000fca0000000000 */
[----:B------:R-:W-:Y:S04]  /*3ad0*/  DEPBAR.LE SB1, 0x36 ;  /* 0x00009d800000791a */ /* 0x000fe80000000000 */
[----:B------:R-:W1:Y:S02]  /*3ae0*/  UTCATOMSWS.2CTA.FIND_AND_SET.ALIGN UP1, UR7, UR7 ;  /* 0x00000007000775e3 */ /* 0x000e640008220800 */
[----:B-1----:R-:W-:Y:S01]  /*3af0*/  MOV R11, UR7 ;  /* 0x00000007000b7c02 */ /* 0x002fe20008000f00 */
[----:B------:R-:W-:Y:S06]  /*3b00*/  BRA.U UP1, `(.L_x_78) ;  /* 0x0000000101187547 */ /* 0x000fec000b800000 */
.L_x_79:
[----:B------:R-:W-:Y:S05]  /*3b10*/  NANOSLEEP 0x64 ;  /* 0x000000640000795d */ /* 0x000fea0003800000 */
[----:B------:R-:W-:-:S05]  /*3b20*/  UMOV UR7, 0x10 ;  /* 0x0000001000077882 */ /* 0x000fca0000000000 */
[----:B------:R-:W-:Y:S04]  /*3b30*/  DEPBAR.LE SB1, 0x36 ;  /* 0x00009d800000791a */ /* 0x000fe80000000000 */
[----:B------:R-:W1:Y:S02]  /*3b40*/  UTCATOMSWS.2CTA.FIND_AND_SET.ALIGN UP1, UR7, UR7 ;  /* 0x00000007000775e3 */ /* 0x000e640008220800 */
[----:B-1----:R-:W-:Y:S01]  /*3b50*/  MOV R11, UR7 ;  /* 0x00000007000b7c02 */ /* 0x002fe20008000f00 */
[----:B------:R-:W-:Y:S05]  /*3b60*/  BRA.U !UP1, `(.L_x_79) ;  /* 0xfffffffd09e87547 */ /* 0x000fea000b83ffff */
.L_x_78:
[----:B------:R-:W1:Y:S01]  /*3b70*/  LDS R5, [UR6+0x10] ;  /* 0x00001006ff057984 */ /* 0x000e620008000800 */
[----:B------:R-:W-:Y:S01]  /*3b80*/  IMAD.U32 R3, RZ, RZ, UR37 ;  /* 0x00000025ff037e24 */ /* 0x000fe2000f8e00ff */
[----:B------:R-:W-:-:S03]  /*3b90*/  MOV R2, UR4 ;  /* 0x0000000400027c02 */ /* 0x000fc60008000f00 */
[----:B------:R-:W-:Y:S01]  /*3ba0*/  VIADD R3, R3, 0x240 ;  /* 0x0000024003037836 */ /* 0x000fe20000000000 */
[----:B-1----:R-:W-:-:S04]  /*3bb0*/  SHF.L.U32 R5, R5, 0x1f, RZ ;  /* 0x0000001f05057819 */ /* 0x002fc800000006ff */
[----:B------:R-:W1:Y:S02]  /*3bc0*/  SYNCS.PHASECHK.TRANS64.TRYWAIT P0, [UR6+0x8], R5 ;  /* 0x00000805ff0075a7 */ /* 0x000e640008001106 */
[----:B-1----:R-:W-:Y:S05]  /*3bd0*/  @P0 BRA `(.L_x_80) ;  /* 0x0000000000080947 */ /* 0x002fea0003800000 */
[----:B------:R-:W1:Y:S02]  /*3be0*/  SYNCS.PHASECHK.TRANS64.TRYWAIT P0, [UR6+0x8], R5 ;  /* 0x00000805ff0075a7 */ /* 0x000e640008001106 */
[----:B-1----:R-:W-:Y:S05]  /*3bf0*/  @!P0 BRA `(.L_x_81) ;  /* 0x0000009000808947 */ /* 0x002fea0003800000 */
.L_x_80:
[----:B-1----:R-:W-:Y:S01]  /*3c00*/  HFMA2 R4, -RZ, RZ, 0, 5.9604644775390625e-08 ;  /* 0x00000001ff047431 */ /* 0x002fe200000001ff */
[----:B------:R-:W-:Y:S01]  /*3c10*/  UPRMT UR7, UR4, 0x654, UR8 ;  /* 0x0000065404077896 */ /* 0x000fe20008000008 */
[----:B------:R-:W-:Y:S01]  /*3c20*/  IMAD.MOV.U32 R6, RZ, RZ, 0xffff ;  /* 0x0000ffffff067424 */ /* 0x000fe200078e00ff */
[----:B------:R-:W-:Y:S01]  /*3c30*/  PRMT R2, R2, 0x654, R3 ;  /* 0x0000065402027816 */ /* 0x000fe20000000003 */
[----:B------:R-:W-:Y:S02]  /*3c40*/  IMAD.MOV.U32 R5, RZ, RZ, 0x4 ;  /* 0x00000004ff057424 */ /* 0x000fe400078e00ff */
[----:B------:R-:W-:Y:S01]  /*3c50*/  IMAD.SHL.U32 R9, R11, 0x20, RZ ;  /* 0x000000200b097824 */ /* 0x000fe200078e00ff */
[----:B------:R-:W-:Y:S02]  /*3c60*/  MOV R3, UR7 ;  /* 0x0000000700037c02 */ /* 0x000fe40008000f00 */
[-C--:B------:R-:W-:Y:S01]  /*3c70*/  SHF.L.U32 R7, R6, R11.reuse, RZ ;  /* 0x0000000b06077219 */ /* 0x080fe200000006ff */
[----:B------:R1:W-:Y:S01]  /*3c80*/  SYNCS.ARRIVE.TRANS64.RED RZ, [UR7], R5 ;  /* 0x00000005ffff79a7 */ /* 0x0003e20008000407 */
[----:B------:R-:W-:Y:S01]  /*3c90*/  SHF.L.U32 R6, R4, R11, RZ ;  /* 0x0000000b04067219 */ /* 0x000fe200000006ff */
[----:B------:R1:W-:Y:S04]  /*3ca0*/  STS [UR37+0x240], R9 ;  /* 0x00024009ff007988 */ /* 0x0003e80008000825 */
[----:B------:R1:W-:Y:S04]  /*3cb0*/  STAS [R2.64], R11 ;  /* 0x0000000b02007dbd */ /* 0x0003e8000c0008ff */
[----:B------:R1:W-:Y:S04]  /*3cc0*/  ATOMS.OR RZ, [UR6+0x14], R7 ;  /* 0x00001407ffff798c */ /* 0x0003e8000b000006 */
[----:B------:R1:W-:Y:S04]  /*3cd0*/  ATOMS.OR RZ, [UR6+0x18], R6 ;  /* 0x00001806ffff798c */ /* 0x0003e8000b000006 */
[----:B------:R1:W-:Y:S02]  /*3ce0*/  ATOMS.XOR RZ, [UR6+0x10], R4 ;  /* 0x00001004ffff798c */ /* 0x0003e4000b800006 */
.L_x_77:
[----:B------:R-:W-:Y:S05]  /*3cf0*/  BSYNC B0 ;  /* 0x0000000000007941 */ /* 0x000fea0003800000 */
.L_x_76:
[----:B------:R-:W-:Y:S05]  /*3d00*/  BRA.U UP0, `(.L_x_82) ;  /* 0x00000001006c7547 */ /* 0x000fea000b800000 */
[----:B------:R-:W-:-:S03]  /*3d10*/  UMOV UR7, 0xffffffff ;  /* 0xffffffff00077882 */ /* 0x000fc60000000000 */
[----:B------:R-:W-:Y:S05]  /*3d20*/  BRA.DIV UR7, `(.L_x_83) ;  /* 0x00000092074c7947 */ /* 0x000fea000b800000 */
[----:B------:R-:W-:-:S13]  /*3d30*/  ELECT P6, URZ, PT ;  /* 0x0000000000ff782f */ /* 0x000fda00038c0000 */
.L_x_213:
[----:B------:R-:W-:Y:S05]  /*3d40*/  @!P6 BRA `(.L_x_82) ;  /* 0x00000000005ce947 */ /* 0x000fea0003800000 */
[----:B-1----:R-:W1:Y:S02]  /*3d50*/  LDS R3, [UR6+0x10] ;  /* 0x00001006ff037984 */ /* 0x002e640008000800 */
[----:B-1----:R-:W-:-:S04]  /*3d60*/  SHF.L.U32 R3, R3, 0x1f, RZ ;  /* 0x0000001f03037819 */ /* 0x002fc800000006ff */
[----:B------:R-:W1:Y:S02]  /*3d70*/  SYNCS.PHASECHK.TRANS64.TRYWAIT P0, [UR6+0x8], R3 ;  /* 0x00000803ff0075a7 */ /* 0x000e640008001106 */
[----:B-1----:R-:W-:Y:S05]  /*3d80*/  @P0 BRA `(.L_x_84) ;  /* 0x0000000000080947 */ /* 0x002fea0003800000 */
[----:B------:R-:W1:Y:S02]  /*3d90*/  SYNCS.PHASECHK.TRANS64.TRYWAIT P0, [UR6+0x8], R3 ;  /* 0x00000803ff0075a7 */ /* 0x000e640008001106 */
[----:B-1----:R-:W-:Y:S05]  /*3da0*/  @!P0 BRA `(.L_x_85) ;  /* 0x00000090004c8947 */ /* 0x002fea0003800000 */
.L_x_84:
[----:B------:R-:W2:Y:S01]  /*3db0*/  LDS R5, [UR37+0x240] ;  /* 0x00024025ff057984 */ /* 0x000ea20008000800 */
[----:B-1----:R-:W-:Y:S02]  /*3dc0*/  HFMA2 R2, -RZ, RZ, 0, 5.9604644775390625e-08 ;  /* 0x00000001ff027431 */ /* 0x002fe400000001ff */
[----:B------:R-:W-:Y:S01]  /*3dd0*/  IMAD.MOV.U32 R3, RZ, RZ, 0xffff ;  /* 0x0000ffffff037424 */ /* 0x000fe200078e00ff */
[----:B------:R-:W-:Y:S01]  /*3de0*/  UPRMT UR7, UR4, 0x654, UR8 ;  /* 0x0000065404077896 */ /* 0x000fe20008000008 */
[----:B--2---:R-:W-:-:S03]  /*3df0*/  IMAD.SHL.U32 R4, R5, 0x20, RZ ;  /* 0x0000002005047824 */ /* 0x004fc600078e00ff */
[-C--:B------:R-:W-:Y:S02]  /*3e00*/  SHF.L.U32 R3, R3, R5.reuse, RZ ;  /* 0x0000000503037219 */ /* 0x080fe400000006ff */
[----:B------:R-:W-:Y:S01]  /*3e10*/  SHF.L.U32 R5, R2, R5, RZ ;  /* 0x0000000502057219 */ /* 0x000fe200000006ff */
[----:B------:R2:W-:Y:S04]  /*3e20*/  STS [UR37+0x240], R4 ;  /* 0x00024004ff007988 */ /* 0x0005e80008000825 */
[----:B------:R2:W-:Y:S04]  /*3e30*/  ATOMS.OR RZ, [UR6+0x14], R3 ;  /* 0x00001403ffff798c */ /* 0x0005e8000b000006 */
[----:B------:R2:W-:Y:S01]  /*3e40*/  ATOMS.OR RZ, [UR6+0x18], R5 ;  /* 0x00001805ffff798c */ /* 0x0005e2000b000006 */
[----:B------:R-:W-:Y:S03]  /*3e50*/  SYNCS.ARRIVE.TRANS64.RED.A1T0 RZ, [UR7], RZ ;  /* 0x000000ffffff79a7 */ /* 0x000fe60008100407 */
[----:B------:R2:W-:Y:S01]  /*3e60*/  ATOMS.XOR RZ, [UR6+0x10], R2 ;  /* 0x00001002ffff798c */ /* 0x0005e2000b800006 */
[----:B------:R-:W-:Y:S05]  /*3e70*/  BRA `(.L_x_82) ;  /* 0x0000000000107947 */ /* 0x000fea0003800000 */
.L_x_75:
[----:B------:R-:W-:-:S05]  /*3e80*/  MOV R2, 0xffffffff ;  /* 0xffffffff00027802 */ /* 0x000fca0000000f00 */
[----:B------:R1:W-:Y:S02]  /*3e90*/  STS [UR37+0x240], R2 ;  /* 0x00024002ff007988 */ /* 0x0003e40008000825 */
[----:B-1----:R-:W-:Y:S02]  /*3ea0*/  MOV R2, 0x3ec0 ;  /* 0x00003ec000027802 */ /* 0x002fe40000000f00 */
[----:B-----5:R-:W-:Y:S05]  /*3eb0*/  CALL.REL.NOINC `($__internal_1_$__cuda_sm10x_tcgen05_guardrail_trap_phase_invalid_during_alloc) ;  /* 0x0000009400ec7944 */ /* 0x020fea0003c00000 */
.L_x_82:
[----:B------:R-:W-:Y:S05]  /*3ec0*/  WARPSYNC.ALL ;  /* 0x0000000000007948 */ /* 0x000fea0003800000 */
[----:B------:R-:W3:Y:S01]  /*3ed0*/  S2UR UR8, SR_CgaCtaId ;  /* 0x00000000000879c3 */ /* 0x000ee20000008800 */
[----:B------:R-:W-:Y:S01]  /*3ee0*/  UMOV UR6, 0x400 ;  /* 0x0000040000067882 */ /* 0x000fe20000000000 */
[----:B------:R-:W-:-:S06]  /*3ef0*/  NOP ;  /* 0x0000000000007918 */ /* 0x000fcc0000000000 */
[----:B------:R-:W-:Y:S06]  /*3f00*/  BAR.ARV 0x6, 0xa0 ;  /* 0x0182800000007b1d */ /* 0x000fec0000002000 */
[----:B------:R-:W-:Y:S01]  /*3f10*/  LOP3.LUT R0, R0, 0xffff, RZ, 0xc0, !PT ;  /* 0x0000ffff00007812 */ /* 0x000fe200078ec0ff */
[----:B-1----:R-:W-:Y:S01]  /*3f20*/  IMAD.MOV.U32 R9, RZ, RZ, 0x1 ;  /* 0x00000001ff097424 */ /* 0x002fe200078e00ff */
[----:B------:R-:W-:Y:S01]  /*3f30*/  LOP3.LUT R8, R8, 0xffff, RZ, 0xc0, !PT ;  /* 0x0000ffff08087812 */ /* 0x000fe200078ec0ff */
[----:B------:R-:W-:Y:S01]  /*3f40*/  UMOV UR22, URZ ;  /* 0x000000ff00167c82 */ /* 0x000fe20008000000 */
[----:B------:R-:W-:Y:S01]  /*3f50*/  R2UR UR12, R0 ;  /* 0x00000000000c72ca */ /* 0x000fe200000e0000 */
[----:B------:R-:W-:Y:S01]  /*3f60*/  UMOV UR21, URZ ;  /* 0x000000ff00157c82 */ /* 0x000fe20008000000 */
[----:B------:R-:W-:Y:S01]  /*3f70*/  R2UR UR13, R8 ;  /* 0x00000000080d72ca */ /* 0x000fe200000e0000 */
[----:B------:R-:W-:Y:S01]  /*3f80*/  IMAD.MOV.U32 R8, RZ, RZ, RZ ;  /* 0x000000ffff087224 */ /* 0x000fe200078e00ff */
[----:B------:R-:W-:-:S02]  /*3f90*/  UISETP.NE.AND UP2, UPT, UR5, URZ, UPT ;  /* 0x000000ff0500728c */ /* 0x000fc4000bf45270 */
[----:B---3--:R-:W-:Y:S01]  /*3fa0*/  ULEA UR8, UR8, UR6, 0x18 ;  /* 0x0000000608087291 */ /* 0x008fe2000f8ec0ff */
[----:B------:R-:W1:Y:S03]  /*3fb0*/  LDCU UR6, c[0x0][0x38c] ;  /* 0x00007180ff0677ac */ /* 0x000e660008000800 */
[----:B------:R-:W-:Y:S02]  /*3fc0*/  UIADD3 UR14, UPT, UPT, UR8, 0xc600, URZ ;  /* 0x0000c600080e7890 */ /* 0x000fe4000fffe0ff */
[----:B------:R-:W-:-:S03]  /*3fd0*/  UIADD3 UR15, UPT, UPT, UR8, 0x22600, URZ ;  /* 0x00022600080f7890 */ /* 0x000fc6000fffe0ff */
[----:B--2---:R-:W2:Y:S01]  /*3fe0*/  LDS R2, [UR8+0x240] ;  /* 0x00024008ff027984 */ /* 0x004ea20008000800 */
[----:B------:R-:W-:Y:S02]  /*3ff0*/  USHF.R.U32.HI UR14, URZ, 0x4, UR14 ;  /* 0x00000004ff0e7899 */ /* 0x000fe4000801160e */
[----:B------:R-:W-:Y:S02]  /*4000*/  USHF.R.U32.HI UR15, URZ, 0x4, UR15 ;  /* 0x00000004ff0f7899 */ /* 0x000fe4000801160f */
[----:B------:R-:W-:Y:S02]  /*4010*/  ULOP3.LUT UR14, UR14, 0x3fff, URZ, 0xc0, !UPT ;  /* 0x00003fff0e0e7892 */ /* 0x000fe4000f8ec0ff */
[----:B------:R-:W-:Y:S02]  /*4020*/  ULOP3.LUT UR15, UR15, 0x3fff, URZ, 0xc0, !UPT ;  /* 0x00003fff0f0f7892 */ /* 0x000fe4000f8ec0ff */
[----:B------:R-:W-:Y:S02]  /*4030*/  ULOP3.LUT UR14, UR14, 0x10000, URZ, 0xfc, !UPT ;  /* 0x000100000e0e7892 */ /* 0x000fe4000f8efcff */
[----:B-1----:R-:W-:-:S02]  /*4040*/  UIADD3 UR6, UPT, UPT, UR6, 0x1f, URZ ;  /* 0x0000001f06067890 */ /* 0x002fc4000fffe0ff */
[----:B------:R-:W-:Y:S02]  /*4050*/  ULOP3.LUT UR15, UR15, 0x10000, URZ, 0xfc, !UPT ;  /* 0x000100000f0f7892 */ /* 0x000fe4000f8efcff */
[----:B------:R-:W-:Y:S01]  /*4060*/  USHF.R.S32.HI UR7, URZ, 0x1f, UR6 ;  /* 0x0000001fff077899 */ /* 0x000fe20008011406 */
[----:B------:R-:W-:Y:S01]  /*4070*/  UMOV UR20, URZ ;  /* 0x000000ff00147c82 */ /* 0x000fe20008000000 */
[----:B------:R-:W-:Y:S02]  /*4080*/  UMOV UR26, 0x0 ;  /* 0x00000000001a7882 */ /* 0x000fe40000000000 */
[----:B------:R-:W-:Y:S01]  /*4090*/  ULEA.HI UR7, UR7, UR6, URZ, 0x5 ;  /* 0x0000000607077291 */ /* 0x000fe2000f8f28ff */
[----:B------:R-:W-:-:S03]  /*40a0*/  UMOV UR27, 0x104004a0 ;  /* 0x104004a0001b7882 */ /* 0x000fc60000000000 */
[----:B------:R-:W-:-:S04]  /*40b0*/  USHF.R.S32.HI UR7, URZ, 0x5, UR7 ;  /* 0x00000005ff077899 */ /* 0x000fc80008011407 */
[----:B------:R-:W-:-:S04]  /*40c0*/  UISETP.LT.AND UP0, UPT, UR7, 0x1, UPT ;  /* 0x000000010700788c */ /* 0x000fc8000bf01270 */
[----:B------:R-:W-:Y:S01]  /*40d0*/  USEL UR23, UR7, 0x1, !UP0 ;  /* 0x0000000107177887 */ /* 0x000fe2000c000000 */
[----:B--2---:R-:W-:Y:S02]  /*40e0*/  R2UR UR24, R2 ;  /* 0x00000000021872ca */ /* 0x004fe400000e0000 */
[----:B------:R-:W-:-:S13]  /*40f0*/  CS2R R2, SRZ ;  /* 0x0000000000027805 */ /* 0x000fda000001ff00 */
.L_x_93:
[C---:B------:R-:W-:Y:S02]  /*4100*/  LEA R0, R8.reuse, UR8, 0x3 ;  /* 0x0000000808007c11 */ /* 0x040fe4000f8e18ff */
[----:B------:R-:W-:Y:S02]  /*4110*/  SHF.L.U32 R5, R3, 0x1f, RZ ;  /* 0x0000001f03057819 */ /* 0x000fe400000006ff */
[----:B------:R-:W-:Y:S02]  /*4120*/  LEA R4, R8, UR8, 0x4 ;  /* 0x0000000808047c11 */ /* 0x000fe4000f8e20ff */
[----:B------:R-:W1:Y:S02]  /*4130*/  SYNCS.PHASECHK.TRANS64.TRYWAIT P0, [R0+URZ+0x1b0], R5 ;  /* 0x0001b005000075a7 */ /* 0x000e6400080011ff */
[----:B-1-34-:R-:W-:Y:S05]  /*4140*/  @!P0 BRA `(.L_x_86) ;  /* 0x0000008c007c8947 */ /* 0x01afea0003800000 */
.L_x_214:
[----:B-1----:R-:W1:Y:S01]  /*4150*/  LDS.128 R4, [R4+0x220] ;  /* 0x0002200004047984 */ /* 0x002e620000000c00 */
[----:B------:R-:W-:Y:S02]  /*4160*/  VIADD R0, R0, 0x1c0 ;  /* 0x000001c000007836 */ /* 0x000fe40000000000 */
[----:B------:R-:W-:Y:S01]  /*4170*/  VIADD R8, R8, 0x1 ;  /* 0x0000000108087836 */ /* 0x000fe20000000000 */
[----:B------:R-:W-:Y:S01]  /*4180*/  @!PT LDS RZ, [RZ] ;  /* 0x00000000fffff984 */ /* 0x000fe20000000800 */
[----:B------:R-:W-:Y:S01]  /*4190*/  @!PT LDS RZ, [RZ] ;  /* 0x00000000fffff984 */ /* 0x000fe20000000800 */
[----:B------:R-:W-:Y:S01]  /*41a0*/  @!PT LDS RZ, [RZ] ;  /* 0x00000000fffff984 */ /* 0x000fe20000000800 */
[----:B------:R-:W-:Y:S01]  /*41b0*/  @!PT LDS RZ, [RZ] ;  /* 0x00000000fffff984 */ /* 0x000fe20000000800 */
[----:B------:R2:W-:Y:S06]  /*41c0*/  MEMBAR.ALL.CTA ;  /* 0x0000000000007992 */ /* 0x0005ec0000008000 */
[----:B--2---:R-:W2:Y:S01]  /*41d0*/  FENCE.VIEW.ASYNC.S ;  /* 0x00000000000073c6 */ /* 0x004ea20000000000 */
[----:B------:R-:W-:-:S04]  /*41e0*/  PRMT R0, RZ, 0x654, R0 ;  /* 0x00000654ff007816 */ /* 0x000fc80000000000 */
[----:B--2---:R2:W-:Y:S01]  /*41f0*/  SYNCS.ARRIVE.TRANS64.RED.A1T0 RZ, [R0+URZ], RZ ;  /* 0x000000ff00ff79a7 */ /* 0x0045e200081004ff */
[----:B-1----:R-:W-:Y:S01]  /*4200*/  LOP3.LUT P1, RZ, R6, 0x1, RZ, 0xc0, !PT ;  /* 0x0000000106ff7812 */ /* 0x002fe2000782c0ff */
[----:B--2---:R-:W-:-:S12]  /*4210*/  BRA.U UP2, `(.L_x_87) ;  /* 0x0000000102cc7547 */ /* 0x004fd8000b800000 */
[----:B------:R-:W1:Y:S01]  /*4220*/  LDCU UR6, c[0x0][0x38c] ;  /* 0x00007180ff0677ac */ /* 0x000e620008000800 */
[----:B------:R-:W-:Y:S02]  /*4230*/  PLOP3.LUT P2, PT, PT, PT, PT, 0x80, 0x8 ;  /* 0x000000000008781c */ /* 0x000fe40003f4f070 */
[----:B------:R-:W-:Y:S01]  /*4240*/  SHF.L.U32 R5, R9, 0x1f, RZ ;  /* 0x0000001f09057819 */ /* 0x000fe200000006ff */
[----:B------:R-:W-:Y:S02]  /*4250*/  ULEA UR11, UR22, UR8, 0x3 ;  /* 0x00000008160b7291 */ /* 0x000fe4000f8e18ff */
[----:B-1----:R-:W-:-:S06]  /*4260*/  UISETP.GE.AND UP0, UPT, UR6, 0x1, UPT ;  /* 0x000000010600788c */ /* 0x002fcc000bf06270 */
[----:B------:R-:W-:-:S05]  /*4270*/  PLOP3.LUT P0, PT, PT, PT, UP0, 0x80, 0x8 ;  /* 0x000000000008781c */ /* 0x000fca0003f0f008 */
[----:B------:R-:W-:-:S08]  /*4280*/  @UP0 ULEA UR6, UR21, UR8, 0x3 ;  /* 0x0000000815060291 */ /* 0x000fd0000f8e18ff */
[----:B------:R-:W-:-:S04]  /*4290*/  @P0 SHF.L.U32 R0, R2, 0x1f, RZ ;  /* 0x0000001f02000819 */ /* 0x000fc800000006ff */
[----:B------:R1:W2:Y:S01]  /*42a0*/  @P0 SYNCS.PHASECHK.TRANS64.TRYWAIT P2, [UR6], R0 ;  /* 0x00000000ff0005a7 */ /* 0x0002a20008041106 */
[----:B------:R-:W3:Y:S02]  /*42b0*/  SYNCS.PHASECHK.TRANS64.TRYWAIT P0, [UR11+0x1e0], R5 ;  /* 0x0001e005ff0075a7 */ /* 0x000ee4000800110b */
[----:B-123--:R-:W-:Y:S05]  /*42c0*/  @!P0 BRA `(.L_x_88) ;  /* 0x0000008c00308947 */ /* 0x00efea0003800000 */
.L_x_216:
[----:B------:R-:W-:Y:S01]  /*42d0*/  UMOV UR19, UR20 ;  /* 0x0000001400137c82 */ /* 0x000fe20008000000 */
[----:B------:R-:W-:Y:S05]  /*42e0*/  BRA.U !UP0, `(.L_x_89) ;  /* 0x0000000108887547 */ /* 0x000fea000b800000 */
[----:B------:R-:W-:Y:S02]  /*42f0*/  UIADD3 UR19, UPT, UPT, UR23, UR20, URZ ;  /* 0x0000001417137290 */ /* 0x000fe4000fffe0ff */
[----:B------:R-:W-:Y:S02]  /*4300*/  ULEA UR10, UR22, UR24, 0x8 ;  /* 0x00000018160a7291 */ /* 0x000fe4000f8e40ff */
[----:B------:R-:W-:Y:S01]  /*4310*/  UPLOP3.LUT UP3, UPT, UPT, UPT, UPT, 0x40, 0x4 ;  /* 0x000000000004789c */ /* 0x000fe20003f6e870 */
[----:B------:R-:W-:Y:S01]  /*4320*/  UMOV UR18, UR7 ;  /* 0x0000000700127c82 */ /* 0x000fe20008000000 */
[----:B------:R-:W-:-:S09]  /*4330*/  UMOV UR17, UR21 ;  /* 0x0000001500117c82 */ /* 0x000fd20008000000 */
.L_x_92:
[----:B--2---:R-:W-:Y:S01]  /*4340*/  ULEA UR9, UR17, UR8, 0x3 ;  /* 0x0000000811097291 */ /* 0x004fe2000f8e18ff */
[----:B---3--:R-:W-:Y:S11]  /*4350*/  @P2 BRA `(.L_x_90) ;  /* 0x00000000000c2947 */ /* 0x008ff60003800000 */
[----:B-1----:R-:W-:Y:S04]  /*4360*/  SHF.L.U32 R5, R2, 0x1f, RZ ;  /* 0x0000001f02057819 */ /* 0x002fe800000006ff */
[----:B------:R-:W1:Y:S02]  /*4370*/  SYNCS.PHASECHK.TRANS64.TRYWAIT P0, [UR9], R5 ;  /* 0x00000005ff0075a7 */ /* 0x000e640008001109 */
[----:B-1----:R-:W-:Y:S05]  /*4380*/  @!P0 BRA `(.L_x_91) ;  /* 0x0000008c00188947 */ /* 0x002fea0003800000 */
.L_x_90:
[----:B------:R-:W-:Y:S01]  /*4390*/  UISETP.NE.AND UP0, UPT, UR18, 0x1, UPT ;  /* 0x000000011200788c */ /* 0x000fe2000bf05270 */
[----:B------:R-:W-:Y:S01]  /*43a0*/  PLOP3.LUT P2, PT, PT, PT, PT, 0x80, 0x8 ;  /* 0x000000000008781c */ /* 0x000fe20003f4f070 */
[----:B------:R-:W-:Y:S02]  /*43b0*/  UIADD3 UR21, UPT, UPT, UR17, 0x1, URZ ;  /* 0x0000000111157890 */ /* 0x000fe4000fffe0ff */
[----:B------:R-:W-:Y:S02]  /*43c0*/  ULEA UR28, UR17, UR15, 0x8 ;  /* 0x0000000f111c7291 */ /* 0x000fe4000f8e40ff */
[----:B------:R-:W-:Y:S01]  /*43d0*/  UISETP.NE.AND UP1, UPT, UR21, 0x16, UPT ;  /* 0x000000161500788c */ /* 0x000fe2000bf25270 */
[----:B------:R-:W-:Y:S01]  /*43e0*/  PLOP3.LUT P0, PT, PT, PT, UP0, 0x80, 0x8 ;  /* 0x000000000008781c */ /* 0x000fe20003f0f008 */
[----:B------:R-:W-:Y:S02]  /*43f0*/  ULEA UR30, UR17, UR14, 0x8 ;  /* 0x0000000e111e7291 */ /* 0x000fe4000f8e40ff */
[----:B------:R-:W-:Y:S02]  /*4400*/  USEL UR16, URZ, 0x1, UP1 ;  /* 0x00000001ff107887 */ /* 0x000fe40008800000 */
[----:B------:R-:W-:Y:S02]  /*4410*/  USEL UR21, UR21, URZ, UP1 ;  /* 0x000000ff15157287 */ /* 0x000fe40008800000 */
[----:B------:R-:W-:Y:S02]  /*4420*/  UIADD3 UR9, UPT, UPT, UR9, 0xb0, URZ ;  /* 0x000000b009097890 */ /* 0x000fe4000fffe0ff */
[----:B------:R-:W-:Y:S01]  /*4430*/  @UP0 ULEA UR6, UR21, UR8, 0x3 ;  /* 0x0000000815060291 */ /* 0x000fe2000f8e18ff */
[----:B------:R-:W-:Y:S01]  /*4440*/  LOP3.LUT R2, R2, UR16, RZ, 0x3c, !PT ;  /* 0x0000001002027c12 */ /* 0x000fe2000f8e3cff */
[----:B------:R-:W-:Y:S01]  /*4450*/  UMOV UR29, 0xc0004010 ;  /* 0xc0004010001d7882 */ /* 0x000fe20000000000 */
[----:B------:R-:W-:Y:S01]  /*4460*/  UMOV UR31, 0xc0004010 ;  /* 0xc0004010001f7882 */ /* 0x000fe20000000000 */
[----:B------:R-:W-:Y:S01]  /*4470*/  UIADD3 UR20, UPT, UPT, UR20, 0x1, URZ ;  /* 0x0000000114147890 */ /* 0x000fe2000fffe0ff */
[----:B-1----:R-:W-:Y:S01]  /*4480*/  @P0 SHF.L.U32 R0, R2, 0x1f, RZ ;  /* 0x0000001f02000819 */ /* 0x002fe200000006ff */
[----:B------:R-:W-:Y:S02]  /*4490*/  UIADD3 UR18, UPT, UPT, UR18, -0x1, URZ ;  /* 0xffffffff12127890 */ /* 0x000fe4000fffe0ff */
[----:B------:R-:W-:Y:S01]  /*44a0*/  UISETP.NE.AND UP0, UPT, UR20, UR19, UPT ;  /* 0x000000131400728c */ /* 0x000fe2000bf05270 */
[----:B------:R2:W3:Y:S01]  /*44b0*/  @P0 SYNCS.PHASECHK.TRANS64.TRYWAIT P2, [UR6], R0 ;  /* 0x00000000ff0005a7 */ /* 0x0004e20008041106 */
[----:B------:R2:W-:Y:S01]  /*44c0*/  UTCIMMA.2CTA gdesc[UR30], gdesc[UR28], tmem[UR10], tmem[UR26], idesc[UR27], UP3 ;  /* 0x00ff1a1c1e0075ea */ /* 0x0005e20009a0010a */
[----:B------:R-:W-:Y:S01]  /*44d0*/  UPLOP3.LUT UP3, UPT, UPT, UPT, UPT, 0x80, 0x8 ;  /* 0x000000000008789c */ /* 0x000fe20003f6f070 */
[----:B------:R2:W-:Y:S01]  /*44e0*/  UTCBAR.2CTA.MULTICAST [UR9], URZ, UR13 ;  /* 0x000000ff090073e9 */ /* 0x0005e2000820080d */
[----:B------:R-:W-:Y:S04]  /*44f0*/  UMOV UR17, UR21 ;  /* 0x0000001500117c82 */ /* 0x000fe80008000000 */
[----:B------:R-:W-:Y:S05]  /*4500*/  BRA.U UP0, `(.L_x_92) ;  /* 0xfffffffd008c7547 */ /* 0x000fea000b83ffff */
.L_x_89:
[----:B------:R-:W-:Y:S01]  /*4510*/  UIADD3 UR11, UPT, UPT, UR11, 0x1d0, URZ ;  /* 0x000001d00b0b7890 */ /* 0x000fe2000fffe0ff */
[----:B------:R-:W-:-:S08]  /*4520*/  UMOV UR20, UR19 ;  /* 0x0000001300147c82 */ /* 0x000fd00008000000 */
[----:B------:R4:W-:Y:S01]  /*4530*/  UTCBAR.2CTA.MULTICAST [UR11], URZ, UR12 ;  /* 0x000000ff0b0073e9 */ /* 0x0009e2000820080c */
[----:B------:R-:W-:Y:S02]  /*4540*/  NOP ;  /* 0x0000000000007918 */ /* 0x000fe40000000000 */
.L_x_87:
[----:B------:R-:W-:Y:S01]  /*4550*/  UIADD3 UR22, UPT, UPT, UR22, 0x1, URZ ;  /* 0x0000000116167890 */ /* 0x000fe2000fffe0ff */
[----:B------:R-:W-:-:S03]  /*4560*/  ISETP.NE.AND P0, PT, R8, 0x2, PT ;  /* 0x000000020800780c */ /* 0x000fc60003f05270 */
[----:B------:R-:W-:Y:S01]  /*4570*/  UISETP.NE.AND UP0, UPT, UR22, 0x2, UPT ;  /* 0x000000021600788c */ /* 0x000fe2000bf05270 */
[----:B-12---:R-:W-:Y:S02]  /*4580*/  SEL R0, RZ, 0x1, P0 ;  /* 0x00000001ff007807 */ /* 0x006fe40000000000 */
[----:B------:R-:W-:Y:S01]  /*4590*/  SEL R8, R8, RZ, P0 ;  /* 0x000000ff08087207 */ /* 0x000fe20000000000 */
[----:B------:R-:W-:Y:S01]  /*45a0*/  USEL UR6, URZ, 0x1, UP0 ;  /* 0x00000001ff067887 */ /* 0x000fe20008000000 */
[----:B------:R-:W-:Y:S01]  /*45b0*/  LOP3.LUT R3, R3, R0, RZ, 0x3c, !PT ;  /* 0x0000000003037212 */ /* 0x000fe200078e3cff */
[----:B------:R-:W-:-:S04]  /*45c0*/  USEL UR22, UR22, URZ, UP0 ;  /* 0x000000ff16167287 */ /* 0x000fc80008000000 */
[----:B------:R-:W-:Y:S01]  /*45d0*/  LOP3.LUT R9, R9, UR6, RZ, 0x3c, !PT ;  /* 0x0000000609097c12 */ /* 0x000fe2000f8e3cff */
[----:B------:R-:W-:Y:S07]  /*45e0*/  @P1 BRA `(.L_x_93) ;  /* 0xfffffff800c41947 */ /* 0x000fee000383ffff */
[----:B------:R-:W1:Y:S01]  /*45f0*/  S2UR UR6, SR_CgaCtaId ;  /* 0x00000000000679c3 */ /* 0x000e620000008800 */
[----:B------:R-:W-:Y:S01]  /*4600*/  ELECT P0, URZ, PT ;  /* 0x0000000000ff782f */ /* 0x000fe20003800000 */
[----:B------:R-:W-:Y:S01]  /*4610*/  HFMA2 R0, -RZ, RZ, 0, 5.9604644775390625e-08 ;  /* 0x00000001ff007431 */ /* 0x000fe200000001ff */
[----:B------:R-:W-:-:S05]  /*4620*/  UMOV UR7, 0x40 ;  /* 0x0000004000077882 */ /* 0x000fca0000000000 */
[----:B------:R-:W-:Y:S01]  /*4630*/  UVIRTCOUNT.DEALLOC.SMPOOL 0x80 ;  /* 0x000000800000784c */ /* 0x000fe20000000000 */
[----:B------:R-:W-:Y:S02]  /*4640*/  UISETP.NE.AND UP0, UPT, UR5, URZ, UPT ;  /* 0x000000ff0500728c */ /* 0x000fe4000bf05270 */
[----:B-1----:R-:W-:-:S09]  /*4650*/  ULEA UR6, UR6, UR7, 0x18 ;  /* 0x0000000706067291 */ /* 0x002fd2000f8ec0ff */
[----:B------:R1:W-:Y:S01]  /*4660*/  @P0 STS.U8 [UR6+0x1c], R0 ;  /* 0x00001c00ff000988 */ /* 0x0003e20008000006 */
[----:B------:R-:W-:Y:S05]  /*4670*/  BRA.U UP0, `(.L_x_94) ;  /* 0x0000000100587547 */ /* 0x000fea000b800000 */
[----:B------:R-:W-:Y:S01]  /*4680*/  UIADD3 UR7, UPT, UPT, UR8, 0x1e0, URZ ;  /* 0x000001e008077890 */ /* 0x000fe2000fffe0ff */
[----:B------:R-:W-:-:S03]  /*4690*/  SHF.L.U32 R3, R9, 0x1f, RZ ;  /* 0x0000001f09037819 */ /* 0x000fc600000006ff */
[----:B------:R-:W-:-:S09]  /*46a0*/  ULEA UR5, UR22, UR7, 0x3 ;  /* 0x0000000716057291 */ /* 0x000fd2000f8e18ff */
[----:B------:R-:W2:Y:S02]  /*46b0*/  SYNCS.PHASECHK.TRANS64.TRYWAIT P0, [UR5], R3 ;  /* 0x00000003ff0075a7 */ /* 0x000ea40008001105 */
[----:B--2---:R-:W-:Y:S05]  /*46c0*/  @!P0 BRA `(.L_x_95) ;  /* 0x0000008800608947 */ /* 0x004fea0003800000 */
.L_x_219:
[----:B------:R-:W-:-:S04]  /*46d0*/  UIADD3 UR9, UPT, UPT, UR22, 0x1, URZ ;  /* 0x0000000116097890 */ /* 0x000fc8000fffe0ff */
[----:B------:R-:W-:-:S04]  /*46e0*/  UISETP.NE.AND UP1, UPT, UR9, 0x2, UPT ;  /* 0x000000020900788c */ /* 0x000fc8000bf25270 */
[----:B------:R-:W-:Y:S02]  /*46f0*/  USEL UR5, URZ, 0x1, UP1 ;  /* 0x00000001ff057887 */ /* 0x000fe40008800000 */
[----:B------:R-:W-:-:S04]  /*4700*/  USEL UR9, UR9, URZ, UP1 ;  /* 0x000000ff09097287 */ /* 0x000fc80008800000 */
[----:B------:R-:W-:Y:S01]  /*4710*/  ULEA UR9, UR9, UR7, 0x3 ;  /* 0x0000000709097291 */ /* 0x000fe2000f8e18ff */
[----:B-1----:R-:W-:-:S04]  /*4720*/  LOP3.LUT R3, R9, UR5, RZ, 0x3c, !PT ;  /* 0x0000000509037c12 */ /* 0x002fc8000f8e3cff */
[----:B------:R-:W-:Y:S01]  /*4730*/  SHF.L.U32 R3, R3, 0x1f, RZ ;  /* 0x0000001f03037819 */ /* 0x000fe200000006ff */
[----:B------:R-:W-:-:S04]  /*4740*/  IMAD.U32 R0, RZ, RZ, UR9 ;  /* 0x00000009ff007e24 */ /* 0x000fc8000f8e00ff */
[----:B------:R1:W2:Y:S03]  /*4750*/  SYNCS.PHASECHK.TRANS64.TRYWAIT P0, [R0+URZ], R3 ;  /* 0x00000003000075a7 */ /* 0x0002a600080011ff */
[----:B--2---:R-:W-:Y:S05]  /*4760*/  @!P0 NANOSLEEP.SYNCS 0x989680 ;  /* 0x009896800000895d */ /* 0x004fea0003900000 */
[----:B------:R-:W2:Y:S02]  /*4770*/  @!P0 SYNCS.PHASECHK.TRANS64 P0, [R0+URZ], R3 ;  /* 0x00000003000085a7 */ /* 0x000ea400080010ff */
[----:B--2---:R-:W-:Y:S05]  /*4780*/  @P0 BRA `(.L_x_96) ;  /* 0x0000000000200947 */ /* 0x004fea0003800000 */
.L_x_97:
[----:B--2---:R2:W1:Y:S02]  /*4790*/  SYNCS.PHASECHK.TRANS64.TRYWAIT P0, [R0+URZ], R3 ;  /* 0x00000003000075a7 */ /* 0x00446400080011ff */
[----:B-1----:R-:W-:Y:S05]  /*47a0*/  @!P0 NANOSLEEP.SYNCS 0x989680 ;  /* 0x009896800000895d */ /* 0x002fea0003900000 */
[----:B------:R-:W1:Y:S02]  /*47b0*/  @!P0 SYNCS.PHASECHK.TRANS64 P0, [R0+URZ], R3 ;  /* 0x00000003000085a7 */ /* 0x000e6400080010ff */
[----:B-1----:R-:W-:Y:S05]  /*47c0*/  @!P0 BRA `(.L_x_97) ;  /* 0xfffffffc00f08947 */ /* 0x002fea000383ffff */
[----:B------:R-:W-:Y:S05]  /*47d0*/  BRA `(.L_x_96) ;  /* 0x00000000000c7947 */ /* 0x000fea0003800000 */
.L_x_94:
[----:B------:R-:W-:-:S04]  /*47e0*/  UIADD3 UR5, UPT, UPT, UR8, 0x210, URZ ;  /* 0x0000021008057890 */ /* 0x000fc8000fffe0ff */
[----:B------:R-:W-:-:S09]  /*47f0*/  UPRMT UR5, UR4, 0x654, UR5 ;  /* 0x0000065404057896 */ /* 0x000fd20008000005 */
[----:B------:R-:W-:Y:S03]  /*4800*/  SYNCS.ARRIVE.TRANS64.RED.A1T0 RZ, [UR5], RZ ;  /* 0x000000ffffff79a7 */ /* 0x000fe60008100405 */
.L_x_96:
[----:B-12---:R-:W-:Y:S01]  /*4810*/  SHF.L.U32 R3, RZ, 0x1f, RZ ;  /* 0x0000001fff037819 */ /* 0x006fe200000006ff */
[----:B------:R-:W-:Y:S01]  /*4820*/  UIADD3 UR5, UPT, UPT, UR8, 0x210, URZ ;  /* 0x0000021008057890 */ /* 0x000fe2000fffe0ff */
[----:B------:R-:W-:Y:S02]  /*4830*/  PLOP3.LUT P0, PT, PT, PT, UP0, 0x80, 0x8 ;  /* 0x000000000008781c */ /* 0x000fe40003f0f008 */
[----:B------:R-:W1:Y:S02]  /*4840*/  SYNCS.PHASECHK.TRANS64.TRYWAIT P1, [UR8+0x210], R3 ;  /* 0x00021003ff0075a7 */ /* 0x000e640008021108 */
[----:B-1----:R-:W-:Y:S09]  /*4850*/  @!P1 BRA `(.L_x_98) ;  /* 0x0000008800149947 */ /* 0x002ff20003800000 */
.L_x_221:
[----:B------:R-:W-:Y:S01]  /*4860*/  @!UP0 UPRMT UR5, UR4, 0x654, UR5 ;  /* 0x0000065404058896 */ /* 0x000fe20008000005 */
[----:B------:R-:W-:Y:S02]  /*4870*/  UMOV UR8, 0xffff ;  /* 0x0000ffff00087882 */ /* 0x000fe40000000000 */
[----:B------:R-:W-:-:S06]  /*4880*/  UMOV UR4, 0x1 ;  /* 0x0000000100047882 */ /* 0x000fcc0000000000 */
[----:B------:R-:W-:Y:S01]  /*4890*/  @!P0 SYNCS.ARRIVE.TRANS64.RED.A1T0 RZ, [UR5], RZ ;  /* 0x000000ffffff89a7 */ /* 0x000fe20008100405 */
[----:B------:R-:W-:Y:S01]  /*48a0*/  NOP ;  /* 0x0000000000007918 */ /* 0x000fe20000000000 */
[----:B-1----:R-:W1:Y:S01]  /*48b0*/  LDS R0, [UR6+0x14] ;  /* 0x00001406ff007984 */ /* 0x002e620008000800 */
[----:B------:R-:W-:-:S04]  /*48c0*/  ULOP3.LUT UR5, UR24, 0xffff, URZ, 0xc0, !UPT ;  /* 0x0000ffff18057892 */ /* 0x000fc8000f8ec0ff */
[----:B------:R-:W-:-:S04]  /*48d0*/  USHF.R.U32.HI UR5, URZ, 0x5, UR5 ;  /* 0x00000005ff057899 */ /* 0x000fc80008011605 */
[----:B------:R-:W-:Y:S02]  /*48e0*/  USHF.L.U32 UR8, UR8, UR5, URZ ;  /* 0x0000000508087299 */ /* 0x000fe400080006ff */
[----:B------:R-:W-:-:S04]  /*48f0*/  USHF.L.U32 UR4, UR4, UR5, URZ ;  /* 0x0000000504047299 */ /* 0x000fc800080006ff */
[----:B-1----:R-:W-:-:S04]  /*4900*/  LOP3.LUT R0, R0, UR8, RZ, 0xc0, !PT ;  /* 0x0000000800007c12 */ /* 0x002fc8000f8ec0ff */
[----:B------:R-:W-:-:S13]  /*4910*/  ISETP.NE.AND P0, PT, R0, UR8, PT ;  /* 0x0000000800007c0c */ /* 0x000fda000bf05270 */
[----:B------:R-:W-:Y:S05]  /*4920*/  @P0 BRA `(.L_x_99) ;  /* 0x0000000000580947 */ /* 0x000fea0003800000 */
[----:B------:R-:W1:Y:S02]  /*4930*/  LDS R0, [UR6+0x18] ;  /* 0x00001806ff007984 */ /* 0x000e640008000800 */
[----:B-1----:R-:W-:-:S04]  /*4940*/  LOP3.LUT R0, R0, UR4, RZ, 0xc0, !PT ;  /* 0x0000000400007c12 */ /* 0x002fc8000f8ec0ff */
[----:B------:R-:W-:-:S13]  /*4950*/  ISETP.NE.AND P0, PT, R0, UR4, PT ;  /* 0x0000000400007c0c */ /* 0x000fda000bf05270 */
[----:B------:R-:W-:Y:S05]  /*4960*/  @P0 BRA `(.L_x_100) ;  /* 0x00000000003c0947 */ /* 0x000fea0003800000 */
[----:B------:R-:W1:Y:S01]  /*4970*/  S2R R2, SR_LANEID ;  /* 0x0000000000027919 */ /* 0x000e620000000000 */
[----:B------:R-:W-:Y:S01]  /*4980*/  ULOP3.LUT UR8, URZ, UR8, URZ, 0x33, !UPT ;  /* 0x00000008ff087292 */ /* 0x000fe2000f8e33ff */
[----:B------:R-:W-:Y:S01]  /*4990*/  LOP3.LUT R4, RZ, UR4, RZ, 0x33, !PT ;  /* 0x00000004ff047c12 */ /* 0x000fe2000f8e33ff */
[----:B------:R-:W-:Y:S02]  /*49a0*/  VOTEU.ANY UR7, UPT, PT ;  /* 0x0000000000077886 */ /* 0x000fe400038e0100 */
[----:B------:R-:W-:Y:S01]  /*49b0*/  UFLO.U32 UR7, UR7 ;  /* 0x00000007000772bd */ /* 0x000fe200080e0000 */
[----:B------:R-:W2:Y:S01]  /*49c0*/  REDUX UR4, R4 ;  /* 0x00000000040473c4 */ /* 0x000ea20000000000 */
[----:B------:R-:W-:-:S06]  /*49d0*/  IMAD.U32 R0, RZ, RZ, UR8 ;  /* 0x00000008ff007e24 */ /* 0x000fcc000f8e00ff */
[----:B------:R1:W-:Y:S01]  /*49e0*/  UTCATOMSWS.AND URZ, UR8 ;  /* 0x0000000800ff79e3 */ /* 0x0003e20008000000 */
[----:B------:R-:W3:Y:S01]  /*49f0*/  REDUX UR5, R0 ;  /* 0x00000000000573c4 */ /* 0x000ee20000000000 */
[----:B-1----:R-:W-:Y:S01]  /*4a00*/  ISETP.EQ.U32.AND P0, PT, R2, UR7, PT ;  /* 0x0000000702007c0c */ /* 0x002fe2000bf02070 */
[----:B--2---:R-:W-:Y:S01]  /*4a10*/  IMAD.U32 R2, RZ, RZ, UR4 ;  /* 0x00000004ff027e24 */ /* 0x004fe2000f8e00ff */
[----:B---3--:R-:W-:-:S11]  /*4a20*/  MOV R3, UR5 ;  /* 0x0000000500037c02 */ /* 0x008fd60008000f00 */
[----:B------:R1:W-:Y:S04]  /*4a30*/  @P0 ATOMS.AND RZ, [UR6+0x14], R3 ;  /* 0x00001403ffff098c */ /* 0x0003e8000a800006 */
[----:B------:R1:W-:Y:S01]  /*4a40*/  @P0 ATOMS.AND RZ, [UR6+0x18], R2 ;  /* 0x00001802ffff098c */ /* 0x0003e2000a800006 */
[----:B------:R-:W-:Y:S05]  /*4a50*/  BRA `(.L_x_101) ;  /* 0x0000000000147947 */ /* 0x000fea0003800000 */
.L_x_100:
[----:B------:R-:W-:Y:S02]  /*4a60*/  MOV R2, 0x4a80 ;  /* 0x00004a8000027802 */ /* 0x000fe40000000f00 */
[----:B---345:R-:W-:Y:S05]  /*4a70*/  CALL.REL.NOINC `($__internal_0_$__cuda_sm10x_tcgen05_guardrail_trap_col_being_dealloced_not_returned_by_alloc) ;  /* 0x0000008800f07944 */ /* 0x038fea0003c00000 */
[----:B------:R-:W-:Y:S05]  /*4a80*/  BRA `(.L_x_101) ;  /* 0x0000000000087947 */ /* 0x000fea0003800000 */
.L_x_99:
[----:B------:R-:W-:Y:S02]  /*4a90*/  MOV R2, 0x4ab0 ;  /* 0x00004ab000027802 */ /* 0x000fe40000000f00 */
[----:B---345:R-:W-:Y:S05]  /*4aa0*/  CALL.REL.NOINC `($__internal_2_$__cuda_sm10x_tcgen05_guardrail_trap_unallocated_columns_being_dealloced) ;  /* 0x0000008800fc7944 */ /* 0x038fea0003c00000 */
.L_x_101:
[----:B------:R-:W-:Y:S01]  /*4ab0*/  NOP ;  /* 0x0000000000007918 */ /* 0x000fe20000000000 */
[----:B----4-:R-:W-:Y:S05]  /*4ac0*/  EXIT ;  /* 0x000000000000794d */ /* 0x010fea0003800000 */
.L_x_74:
[----:B------:R-:W-:-:S09]  /*4ad0*/  UISETP.NE.OR UP5, UPT, UR10, 0x3, !UP5 ;  /* 0x000000030a00788c */ /* 0x000fd2000efa5670 */
[----:B------:R-:W-:Y:S05]  /*4ae0*/  BRA.U UP5, `(.L_x_102) ;  /* 0x0000001105147547 */ /* 0x000fea000b800000 */
[----:B------:R-:W1:Y:S01]  /*4af0*/  LDC R0, c[0x0][0xb30] ;  /* 0x0002cc00ff007b82 */ /* 0x000e620000000800 */
[----:B------:R-:W2:Y:S01]  /*4b00*/  LDCU.64 UR8, c[0x0][0x888] ;  /* 0x00011100ff0877ac */ /* 0x000ea20008000a00 */
[----:B------:R-:W-:Y:S02]  /*4b10*/  HFMA2 R29, -RZ, RZ, 0, 0 ;  /* 0x00000000ff1d7431 */ /* 0x000fe400000001ff */
[----:B------:R-:W-:Y:S01]  /*4b20*/  IMAD.MOV.U32 R31, RZ, RZ, 0x1 ;  /* 0x00000001ff1f7424 */ /* 0x000fe200078e00ff */
[----:B------:R-:W-:Y:S01]  /*4b30*/  MOV R23, 0x2000 ;  /* 0x0000200000177802 */ /* 0x000fe20000000f00 */
[----:B------:R-:W3:Y:S01]  /*4b40*/  LDCU.64 UR4, c[0x0][0x890] ;  /* 0x00011200ff0477ac */ /* 0x000ee20008000a00 */
[----:B------:R-:W-:Y:S01]  /*4b50*/  IMAD.MOV.U32 R30, RZ, RZ, RZ ;  /* 0x000000ffff1e7224 */ /* 0x000fe200078e00ff */
[----:B------:R-:W4:Y:S01]  /*4b60*/  LDC R19, c[0x0][0x370] ;  /* 0x0000dc00ff137b82 */ /* 0x000f220000000800 */
[----:B------:R-:W-:Y:S01]  /*4b70*/  UMOV UR7, 0x400 ;  /* 0x0000040000077882 */ /* 0x000fe20000000000 */
[----:B------:R-:W-:-:S02]  /*4b80*/  UPLOP3.LUT UP1, UPT, UPT, UPT, UPT, 0x40, 0x4 ;  /* 0x000000000004789c */ /* 0x000fc40003f2e870 */
[----:B------:R-:W-:-:S04]  /*4b90*/  ULEA UR7, UR37, UR7, 0x18 ;  /* 0x0000000725077291 */ /* 0x000fc8000f8ec0ff */
[----:B------:R-:W4:Y:S01]  /*4ba0*/  LDC R2, c[0x0][0xb0c] ;  /* 0x0002c300ff027b82 */ /* 0x000f220000000800 */
[----:B------:R-:W-:Y:S02]  /*4bb0*/  UIADD3 UR13, UPT, UPT, UR7, 0x178, URZ ;  /* 0x00000178070d7890 */ /* 0x000fe4000fffe0ff */
[----:B--2---:R-:W-:Y:S02]  /*4bc0*/  UISETP.NE.U32.AND UP2, UPT, UR8, URZ, UPT ;  /* 0x000000ff0800728c */ /* 0x004fe4000bf45070 */
[----:B------:R-:W-:Y:S02]  /*4bd0*/  UIADD3 UR33, UPT, UPT, UR7, 0x160, URZ ;  /* 0x0000016007217890 */ /* 0x000fe4000fffe0ff */
[----:B---3--:R-:W-:Y:S01]  /*4be0*/  UISETP.NE.U32.AND UP3, UPT, UR4, URZ, UPT ;  /* 0x000000ff0400728c */ /* 0x008fe2000bf65070 */
[----:B------:R-:W2:Y:S01]  /*4bf0*/  LDC R18, c[0x0][0xb20] ;  /* 0x0002c800ff127b82 */ /* 0x000ea20000000800 */
[----:B-1----:R-:W-:Y:S01]  /*4c00*/  ISETP.NE.AND P1, PT, R0, 0x1, PT ;  /* 0x000000010000780c */ /* 0x002fe20003f25270 */
[----:B------:R-:W-:-:S02]  /*4c10*/  UISETP.NE.AND.EX UP2, UPT, UR9, URZ, UPT, UP2 ;  /* 0x000000ff0900728c */ /* 0x000fc4000bf45320 */
[----:B------:R-:W-:Y:S02]  /*4c20*/  UIADD3 UR25, UPT, UPT, UR7, 0x168, URZ ;  /* 0x0000016807197890 */ /* 0x000fe4000fffe0ff */
[----:B------:R-:W-:Y:S02]  /*4c30*/  UIADD3 UR17, UPT, UPT, UR7, 0x170, URZ ;  /* 0x0000017007117890 */ /* 0x000fe4000fffe0ff */
[----:B------:R-:W1:Y:S01]  /*4c40*/  LDC.64 R32, c[0x0][0x348] ;  /* 0x0000d200ff207b82 */ /* 0x000e620000000a00 */
[----:B------:R-:W-:Y:S02]  /*4c50*/  UPRMT UR13, UR37, 0x654, UR13 ;  /* 0x00000654250d7896 */ /* 0x000fe4000800000d */
[----:B------:R-:W-:-:S05]  /*4c60*/  UISETP.NE.AND.EX UP3, UPT, UR5, URZ, UPT, UP3 ;  /* 0x000000ff0500728c */ /* 0x000fca000bf65330 */
[----:B------:R-:W3:Y:S08]  /*4c70*/  LDC.64 R16, c[0x0][0xb10] ;  /* 0x0002c400ff107b82 */ /* 0x000ef00000000a00 */
[----:B------:R-:W1:Y:S08]  /*4c80*/  LDC.64 R6, c[0x0][0xb18] ;  /* 0x0002c600ff067b82 */ /* 0x000e700000000a00 */
[----:B------:R-:W1:Y:S08]  /*4c90*/  LDC.64 R4, c[0x0][0xb28] ;  /* 0x0002ca00ff047b82 */ /* 0x000e700000000a00 */
[----:B--2-4-:R-:W1:Y:S02]  /*4ca0*/  LDC R22, c[0x0][0x374] ;  /* 0x0000dd00ff167b82 */ /* 0x014e640000000800 */
.L_x_113:
[C---:B------:R-:W-:Y:S02]  /*4cb0*/  LEA R0, R30.reuse, UR7, 0x3 ;  /* 0x000000071e007c11 */ /* 0x040fe4000f8e18ff */
[----:B------:R-:W-:Y:S02]  /*4cc0*/  SHF.L.U32 R3, R29, 0x1f, RZ ;  /* 0x0000001f1d037819 */ /* 0x000fe400000006ff */
[----:B------:R-:W-:Y:S02]  /*4cd0*/  LEA R24, R30, UR7, 0x4 ;  /* 0x000000071e187c11 */ /* 0x000fe4000f8e20ff */
[----:B--2---:R-:W2:Y:S02]  /*4ce0*/  SYNCS.PHASECHK.TRANS64.TRYWAIT P0, [R0+URZ+0x1b0], R3 ;  /* 0x0001b003000075a7 */ /* 0x004ea400080011ff */
[----:B--2---:R-:W-:Y:S05]  /*4cf0*/  @!P0 BRA `(.L_x_103) ;  /* 0x0000008400048947 */ /* 0x004fea0003800000 */
.L_x_222:
[----:B------:R-:W-:Y:S01]  /*4d00*/  ISETP.GE.AND P0, PT, R72, 0x1, PT ;  /* 0x000000014800780c */ /* 0x000fe20003f06270 */
[----:B------:R-:W4:Y:S01]  /*4d10*/  LDS.128 R24, [R24+0x220] ;  /* 0x0002200018187984 */ /* 0x000f220000000c00 */
[----:B--2---:R-:W-:Y:S01]  /*4d20*/  VIADD R0, R0, 0x1c0 ;  /* 0x000001c000007836 */ /* 0x004fe20000000000 */
[----:B------:R-:W-:Y:S01]  /*4d30*/  @!PT LDS RZ, [RZ] ;  /* 0x00000000fffff984 */ /* 0x000fe20000000800 */
[----:B------:R-:W-:Y:S01]  /*4d40*/  @!PT LDS RZ, [RZ] ;  /* 0x00000000fffff984 */ /* 0x000fe20000000800 */
[----:B------:R-:W-:Y:S01]  /*4d50*/  @!PT LDS RZ, [RZ] ;  /* 0x00000000fffff984 */ /* 0x000fe20000000800 */
[----:B------:R-:W-:Y:S01]  /*4d60*/  @!PT LDS RZ, [RZ] ;  /* 0x00000000fffff984 */ /* 0x000fe20000000800 */
[----:B------:R2:W-:Y:S06]  /*4d70*/  MEMBAR.ALL.CTA ;  /* 0x0000000000007992 */ /* 0x0005ec0000008000 */
[----:B--2---:R-:W2:Y:S01]  /*4d80*/  FENCE.VIEW.ASYNC.S ;  /* 0x00000000000073c6 */ /* 0x004ea20000000000 */
[----:B------:R-:W-:Y:S04]  /*4d90*/  PRMT R0, RZ, 0x654, R0 ;  /* 0x00000654ff007816 */ /* 0x000fe80000000000 */
[----:B--2---:R2:W-:Y:S01]  /*4da0*/  SYNCS.ARRIVE.TRANS64.RED.A1T0 RZ, [R0+URZ], RZ ;  /* 0x000000ff00ff79a7 */ /* 0x0045e200081004ff */
[----:B----4-:R-:W-:Y:S11]  /*4db0*/  LOP3.LUT P3, RZ, R26, 0x1, RZ, 0xc0, !PT ;  /* 0x000000011aff7812 */ /* 0x010ff6000786c0ff */
[----:B------:R-:W-:Y:S02]  /*4dc0*/  @!UPT UIADD3 URZ, UPT, UPT, URZ, URZ, URZ ;  /* 0x000000fffffff290 */ /* 0x000fe4000fffe0ff */
[----:B------:R-:W-:Y:S02]  /*4dd0*/  @P3 MOV R13, R24 ;  /* 0x00000018000d3202 */ /* 0x000fe40000000f00 */
[----:B------:R-:W-:Y:S01]  /*4de0*/  @P3 LOP3.LUT R8, R25, 0xffff, RZ, 0xc0, !PT ;  /* 0x0000ffff19083812 */ /* 0x000fe200078ec0ff */
[----:B--2---:R-:W-:Y:S06]  /*4df0*/  @!P0 BRA `(.L_x_104) ;  /* 0x0000000000a48947 */ /* 0x004fec0003800000 */
[----:B-1----:R-:W-:Y:S01]  /*4e00*/  IMAD.HI.U32 R35, R22, R7, RZ ;  /* 0x0000000716237227 */ /* 0x002fe200078e00ff */
[----:B------:R-:W-:Y:S02]  /*4e10*/  ISETP.NE.AND P0, PT, R6, 0x1, PT ;  /* 0x000000010600780c */ /* 0x000fe40003f05270 */
[----:B------:R-:W-:Y:S01]  /*4e20*/  ISETP.NE.AND P2, PT, R72, 0x1, PT ;  /* 0x000000014800780c */ /* 0x000fe20003f45270 */
[----:B---3--:R-:W-:Y:S01]  /*4e30*/  IMAD.HI.U32 R34, R19, R16, RZ ;  /* 0x0000001013227227 */ /* 0x008fe200078e00ff */
[----:B------:R-:W-:Y:S02]  /*4e40*/  SHF.R.U32.HI R35, RZ, R18, R35 ;  /* 0x00000012ff237219 */ /* 0x000fe40000011623 */
[----:B------:R-:W-:Y:S01]  /*4e50*/  ISETP.NE.AND P4, PT, R2, 0x1, PT ;  /* 0x000000010200780c */ /* 0x000fe20003f85270 */
[----:B------:R-:W-:Y:S01]  /*4e60*/  IMAD.HI.U32 R36, R13, R16, RZ ;  /* 0x000000100d247227 */ /* 0x000fe200078e00ff */
[----:B------:R-:W-:Y:S02]  /*4e70*/  SHF.R.U32.HI R34, RZ, R17, R34 ;  /* 0x00000011ff227219 */ /* 0x000fe40000011622 */
[----:B------:R-:W-:Y:S01]  /*4e80*/  SEL R3, R22, R35, !P0 ;  /* 0x0000002316037207 */ /* 0x000fe20004000000 */
[C---:B------:R-:W-:Y:S01]  /*4e90*/  IMAD.HI.U32 R35, R8.reuse, R7, RZ ;  /* 0x0000000708237227 */ /* 0x040fe200078e00ff */
[----:B------:R-:W-:Y:S02]  /*4ea0*/  SEL R11, R19, R34, !P4 ;  /* 0x00000022130b7207 */ /* 0x000fe40006000000 */
[----:B------:R-:W-:Y:S01]  /*4eb0*/  SHF.R.U32.HI R36, RZ, R17, R36 ;  /* 0x00000011ff247219 */ /* 0x000fe20000011624 */
[----:B------:R-:W-:Y:S01]  /*4ec0*/  IMAD.HI.U32 R38, R3, R4, RZ ;  /* 0x0000000403267227 */ /* 0x000fe200078e00ff */
[----:B------:R-:W-:Y:S03]  /*4ed0*/  SHF.R.U32.HI R35, RZ, R18, R35 ;  /* 0x00000012ff237219 */ /* 0x000fe60000011623 */
[----:B------:R-:W-:Y:S01]  /*4ee0*/  IMAD.HI.U32 R34, R11, R4, RZ ;  /* 0x000000040b227227 */ /* 0x000fe200078e00ff */
[----:B------:R-:W-:Y:S02]  /*4ef0*/  @P2 SHF.R.U32.HI R3, RZ, R5, R38 ;  /* 0x00000005ff032219 */ /* 0x000fe40000011626 */
[----:B------:R-:W-:Y:S02]  /*4f00*/  SEL R9, R8, R35, !P0 ;  /* 0x0000002308097207 */ /* 0x000fe40004000000 */
[----:B------:R-:W-:Y:S01]  /*4f10*/  @P2 SHF.R.U32.HI R11, RZ, R5, R34 ;  /* 0x00000005ff0b2219 */ /* 0x000fe20000011622 */
[C---:B------:R-:W-:Y:S01]  /*4f20*/  IMAD R10, R72.reuse, R3, RZ ;  /* 0x00000003480a7224 */ /* 0x040fe200078e02ff */
[----:B------:R-:W-:Y:S01]  /*4f30*/  SEL R3, R13, R36, !P4 ;  /* 0x000000240d037207 */ /* 0x000fe20006000000 */
[C---:B------:R-:W-:Y:S03]  /*4f40*/  IMAD.HI.U32 R14, R9.reuse, R4, RZ ;  /* 0x00000004090e7227 */ /* 0x040fe600078e00ff */
[----:B------:R-:W-:Y:S01]  /*4f50*/  ISETP.GE.AND P0, PT, R9, R10, PT ;  /* 0x0000000a0900720c */ /* 0x000fe20003f06270 */
[C---:B------:R-:W-:Y:S01]  /*4f60*/  IMAD R12, R72.reuse, R11, RZ ;  /* 0x0000000b480c7224 */ /* 0x040fe200078e02ff */
[-C--:B------:R-:W-:Y:S04]  /*4f70*/  SHF.R.U32.HI R14, RZ, R5.reuse, R14 ;  /* 0x00000005ff0e7219 */ /* 0x080fe8000001160e */
[----:B------:R-:W-:Y:S02]  /*4f80*/  ISETP.GE.OR P0, PT, R3, R12, P0 ;  /* 0x0000000c0300720c */ /* 0x000fe40000706670 */
[----:B------:R-:W-:Y:S05]  /*4f90*/  SEL R15, R9, R14, !P2 ;  /* 0x0000000e090f7207 */ /* 0x000fea0005000000 */
[----:B------:R-:W-:Y:S04]  /*4fa0*/  IMAD.MOV R14, RZ, RZ, -R15 ;  /* 0x000000ffff0e7224 */ /* 0x000fe800078e0a0f */
[----:B------:R-:W-:Y:S02]  /*4fb0*/  IMAD R14, R72, R14, R9 ;  /* 0x0000000e480e7224 */ /* 0x000fe400078e0209 */
[C---:B------:R-:W-:Y:S05]  /*4fc0*/  @!P0 IMAD.HI.U32 R10, R3.reuse, R4, RZ ;  /* 0x00000004030a8227 */ /* 0x040fea00078e00ff */
[----:B------:R-:W-:Y:S04]  /*4fd0*/  @!P0 SHF.R.U32.HI R10, RZ, R5, R10 ;  /* 0x00000005ff0a8219 */ /* 0x000fe8000001160a */
[----:B------:R-:W-:Y:S01]  /*4fe0*/  @!P0 SEL R0, R3, R10, !P2 ;  /* 0x0000000a03008207 */ /* 0x000fe20005000000 */
[----:B------:R-:W-:Y:S03]  /*4ff0*/  IMAD.MOV R10, RZ, RZ, -R3 ;  /* 0x000000ffff0a7224 */ /* 0x000fe600078e0a03 */
[----:B------:R-:W-:Y:S01]  /*5000*/  @!P0 IADD3 R15, PT, PT, R15, -R0, RZ ;  /* 0x800000000f0f8210 */ /* 0x000fe20007ffe0ff */
[----:B------:R-:W-:Y:S01]  /*5010*/  @!P0 IMAD R0, R11, R14, R0 ;  /* 0x0000000e0b008224 */ /* 0x000fe200078e0200 */
[----:B------:R-:W-:Y:S01]  /*5020*/  IADD3 R11, PT, PT, -R9, RZ, RZ ;  /* 0x000000ff090b7210 */ /* 0x000fe20007ffe1ff */
[----:B------:R-:W-:Y:S02]  /*5030*/  IMAD R13, R2, R10, R13 ;  /* 0x0000000a020d7224 */ /* 0x000fe400078e020d */
[----:B------:R-:W-:Y:S02]  /*5040*/  @!P0 IMAD R9, R15, R72, R3 ;  /* 0x000000480f098224 */ /* 0x000fe400078e0203 */
[----:B------:R-:W-:Y:S02]  /*5050*/  @!P0 IMAD.MOV.U32 R3, RZ, RZ, R0 ;  /* 0x000000ffff038224 */ /* 0x000fe400078e0000 */
[----:B------:R-:W-:Y:S02]  /*5060*/  IMAD R8, R6, R11, R8 ;  /* 0x0000000b06087224 */ /* 0x000fe400078e0208 */
[----:B------:R-:W-:Y:S02]  /*5070*/  IMAD R13, R3, R2, R13 ;  /* 0x00000002030d7224 */ /* 0x000fe400078e020d */
[----:B------:R-:W-:Y:S02]  /*5080*/  IMAD R8, R9, R6, R8 ;  /* 0x0000000609087224 */ /* 0x000fe400078e0208 */
.L_x_104:
[----:B------:R-:W-:Y:S05]  /*5090*/  BRA.U UP1, `(.L_x_105) ;  /* 0x0000000101107547 */ /* 0x000fea000b800000 */
[----:B------:R-:W-:Y:S04]  /*50a0*/  MOV R0, UR6 ;  /* 0x0000000600007c02 */ /* 0x000fe80008000f00 */
[----:B------:R-:W-:Y:S04]  /*50b0*/  SHF.L.U32 R3, R0, 0x1f, RZ ;  /* 0x0000001f00037819 */ /* 0x000fe800000006ff */
[----:B------:R-:W2:Y:S02]  /*50c0*/  SYNCS.PHASECHK.TRANS64.TRYWAIT P0, [UR7+0x1a8], R3 ;  /* 0x0001a803ff0075a7 */ /* 0x000ea40008001107 */
[----:B--2---:R-:W-:Y:S05]  /*50d0*/  @!P0 BRA `(.L_x_106) ;  /* 0x0000008000208947 */ /* 0x004fea0003800000 */
.L_x_105:
[----:B------:R-:W-:Y:S02]  /*50e0*/  R2UR UR35, R21 ;  /* 0x00000000152372ca */ /* 0x000fe400000e0000 */
[----:B------:R-:W-:Y:S02]  /*50f0*/  R2UR UR34, R20 ;  /* 0x00000000142272ca */ /* 0x000fe400000e0000 */
[----:B------:R-:W-:Y:S02]  /*5100*/  ISETP.NE.U32.AND P2, PT, RZ, UR4, PT ;  /* 0x00000004ff007c0c */ /* 0x000fe4000bf45070 */
[----:B------:R-:W-:Y:S02]  /*5110*/  SHF.L.U32 R12, R31, 0x1f, RZ ;  /* 0x0000001f1f0c7819 */ /* 0x000fe400000006ff */
[----:B------:R-:W-:Y:S05]  /*5120*/  ISETP.NE.AND.EX P2, PT, RZ, UR5, PT, P2 ;  /* 0x00000005ff007c0c */ /* 0x000fea000bf45320 */
[----:B------:R-:W-:Y:S02]  /*5130*/  USHF.L.U32 UR35, UR35, 0x7, URZ ;  /* 0x0000000723237899 */ /* 0x000fe400080006ff */
[----:B------:R-:W-:Y:S01]  /*5140*/  USHF.L.U32 UR34, UR34, 0x8, URZ ;  /* 0x0000000822227899 */ /* 0x000fe200080006ff */
[----:B------:R-:W-:Y:S11]  /*5150*/  BRA.U !UP3, `(.L_x_107) ;  /* 0x000000010b347547 */ /* 0x000ff6000b800000 */
[----:B------:R-:W-:Y:S01]  /*5160*/  UPLOP3.LUT UP0, UPT, UPT, UPT, UP2, 0x80, 0x8 ;  /* 0x000000000008789c */ /* 0x000fe20003f0f020 */
[----:B--2---:R-:W-:Y:S02]  /*5170*/  HFMA2 R0, -RZ, RZ, 0, 5.9604644775390625e-08 ;  /* 0x00000001ff007431 */ /* 0x004fe400000001ff */
[----:B------:R-:W-:Y:S03]  /*5180*/  IMAD.MOV.U32 R153, RZ, RZ, 0x1 ;  /* 0x00000001ff997424 */ /* 0x000fe600078e00ff */
[----:B------:R-:W-:Y:S05]  /*5190*/  PLOP3.LUT P0, PT, PT, PT, UP0, 0x80, 0x8 ;  /* 0x000000000008781c */ /* 0x000fea0003f0f008 */
[----:B------:R-:W2:Y:S01]  /*51a0*/  @UP0 LDCU.64 UR10, c[0x0][0x888] ;  /* 0x00011100ff0a07ac */ /* 0x000ea20008000a00 */
[----:B------:R-:W-:Y:S07]  /*51b0*/  @UP0 UIMAD UR8, UR36, UR4, URZ ;  /* 0x00000004240802a4 */ /* 0x000fee000f8e02ff */
[----:B------:R-:W-:Y:S01]  /*51c0*/  @!P0 PRMT R153, R0, 0x7610, R153 ;  /* 0x0000761000998816 */ /* 0x000fe20000000099 */
[----:B--2---:R-:W-:Y:S03]  /*51d0*/  @UP0 UIMAD.WIDE UR10, UR8, 0x4, UR10 ;  /* 0x00000004080a08a5 */ /* 0x004fe6000f8e020a */
[----:B------:R-:W2:Y:S03]  /*51e0*/  @!UP0 LDCU UR8, c[0x0][0x880] ;  /* 0x00011000ff0887ac */ /* 0x000ea60008000800 */
[----:B------:R-:W-:Y:S01]  /*51f0*/  IMAD.U32 R10, RZ, RZ, UR10 ;  /* 0x0000000aff0a7e24 */ /* 0x000fe2000f8e00ff */
[----:B------:R-:W-:Y:S05]  /*5200*/  MOV R11, UR11 ;  /* 0x0000000b000b7c02 */ /* 0x000fea0008000f00 */
[----:B-----5:R4:W5:Y:S02]  /*5210*/  @P0 LDG.E R82, desc[UR46][R10.64] ;  /* 0x0000002e0a520981 */ /* 0x020964000c1e1900 */
[----:B--2-4-:R-:W-:Y:S07]  /*5220*/  @!P0 IMAD.U32 R82, RZ, RZ, UR8 ;  /* 0x00000008ff528e24 */ /* 0x014fee000f8e00ff */
.L_x_107:
[----:B-----5:R-:W-:Y:S01]  /*5230*/  @!P2 ISETP.EQ.AND P0, PT, R82, RZ, PT ;  /* 0x000000ff5200a20c */ /* 0x020fe20003f02270 */
[----:B------:R-:W-:Y:S01]  /*5240*/  @!UPT UIADD3 URZ, UPT, UPT, URZ, URZ, URZ ;  /* 0x000000fffffff290 */ /* 0x000fe2000fffe0ff */
[----:B------:R-:W-:Y:S11]  /*5250*/  @!P2 BRA `(.L_x_108) ;  /* 0x000000000014a947 */ /* 0x000ff60003800000 */
[----:B------:R-:W-:Y:S02]  /*5260*/  LOP3.LUT P2, RZ, R153, 0xff, RZ, 0xc0, !PT ;  /* 0x000000ff99ff7812 */ /* 0x000fe4000784c0ff */
[----:B------:R-:W-:Y:S04]  /*5270*/  PLOP3.LUT P0, PT, PT, PT, UP0, 0x80, 0x8 ;  /* 0x000000000008781c */ /* 0x000fe80003f0f008 */
[----:B------:R-:W-:Y:S07]  /*5280*/  PLOP3.LUT P0, PT, P0, PT, PT, 0x8, 0x80 ;  /* 0x000000000080781c */ /* 0x000fee000070e170 */
[----:B------:R-:W-:Y:S11]  /*5290*/  @P2 ISETP.EQ.AND P0, PT, R82, RZ, PT ;  /* 0x000000ff5200220c */ /* 0x000ff60003f02270 */
[----:B------:R-:W-:Y:S02]  /*52a0*/  @!UPT UIADD3 URZ, UPT, UPT, URZ, URZ, URZ ;  /* 0x000000fffffff290 */ /* 0x000fe4000fffe0ff */
.L_x_108:
[----:B------:R-:W4:Y:S01]  /*52b0*/  SYNCS.PHASECHK.TRANS64.TRYWAIT P2, [UR7+0x180], R12 ;  /* 0x0001800cff0075a7 */ /* 0x000f220008041107 */
[----:B------:R-:W-:Y:S04]  /*52c0*/  ELECT P4, URZ, PT ;  /* 0x0000000000ff782f */ /* 0x000fe80003880000 */
[----:B------:R-:W-:Y:S11]  /*52d0*/  PLOP3.LUT P4, PT, P0, P4, PT, 0xf2, 0x2f ;  /* 0x00000000002f781c */ /* 0x000ff60000789e72 */
[----:B------:R-:W-:Y:S02]  /*52e0*/  @!UPT UIADD3 URZ, UPT, UPT, URZ, URZ, URZ ;  /* 0x000000fffffff290 */ /* 0x000fe4000fffe0ff */
[----:B-1----:R-:W-:Y:S05]  /*52f0*/  @!P4 IADD3 R9, P0, PT, R32, 0x580, RZ ;  /* 0x000005802009c810 */ /* 0x002fea0007f1e0ff */
[----:B--2---:R-:W-:Y:S01]  /*5300*/  @!P4 IMAD.X R0, RZ, RZ, R33, P0 ;  /* 0x000000ffff00c224 */ /* 0x004fe200000e0621 */
[----:B----4-:R-:W-:Y:S07]  /*5310*/  @!P2 BRA `(.L_x_109) ;  /* 0x0000007c00a8a947 */ /* 0x010fee0003800000 */
.L_x_225:
[----:B------:R-:W-:Y:S01]  /*5320*/  @!P4 R2UR UR8, R0 ;  /* 0x000000000008c2ca */ /* 0x000fe200000e0000 */
[----:B------:R-:W-:Y:S01]  /*5330*/  VOTEU.ALL UP1, P4 ;  /* 0x0000000000ff7886 */ /* 0x000fe20002020000 */
[----:B------:R-:W-:Y:S01]  /*5340*/  @!P4 R2UR UR9, R9 ;  /* 0x000000000909c2ca */ /* 0x000fe200000e0000 */
[----:B------:R-:W-:Y:S01]  /*5350*/  @!P4 IMAD.MOV.U32 R0, RZ, RZ, 0x2000 ;  /* 0x00002000ff00c424 */ /* 0x000fe200078e00ff */
[----:B------:R-:W-:Y:S01]  /*5360*/  UMOV UR10, 0x0 ;  /* 0x00000000000a7882 */ /* 0x000fe20000000000 */
[----:B------:R-:W-:Y:S01]  /*5370*/  UMOV UR11, 0x10000000 ;  /* 0x10000000000b7882 */ /* 0x000fe20000000000 */
[----:B------:R-:W-:Y:S01]  /*5380*/  @!UP1 UIADD3 UR32, UPT, UPT, UR7, 0x400, URZ ;  /* 0x0000040007209890 */ /* 0x000fe2000fffe0ff */
[----:B------:R-:W-:Y:S01]  /*5390*/  @!P4 IADD3 R9, P0, PT, R32, 0x580, RZ ;  /* 0x000005802009c810 */ /* 0x000fe20007f1e0ff */
[----:B------:R-:W-:Y:S05]  /*53a0*/  VOTEU.ALL UP1, P4 ;  /* 0x0000000000ff7886 */ /* 0x000fea0002020000 */
[----:B------:R-:W-:Y:S01]  /*53b0*/  IMAD.U32 R11, RZ, RZ, UR8 ;  /* 0x00000008ff0b7e24 */ /* 0x000fe2000f8e00ff */
[----:B------:R-:W-:Y:S01]  /*53c0*/  UPRMT UR8, UR37, 0x654, UR33 ;  /* 0x0000065425087896 */ /* 0x000fe20008000021 */
[----:B------:R-:W-:Y:S03]  /*53d0*/  IMAD.U32 R10, RZ, RZ, UR9 ;  /* 0x00000009ff0a7e24 */ /* 0x000fe6000f8e00ff */
[----:B------:R-:W-:Y:S02]  /*53e0*/  @!P4 R2UR UR15, R11 ;  /* 0x000000000b0fc2ca */ /* 0x000fe400000e0000 */
[----:B------:R-:W-:Y:S11]  /*53f0*/  @!P4 R2UR UR14, R10 ;  /* 0x000000000a0ec2ca */ /* 0x000ff600000e0000 */
[----:B------:R-:W-:Y:S02]  /*5400*/  @!UPT UIADD3 URZ, UPT, UPT, URZ, URZ, URZ ;  /* 0x000000fffffff290 */ /* 0x000fe4000fffe0ff */
[----:B------:R2:W-:Y:S01]  /*5410*/  @!UP1 UTMALDG.3D [UR32], [UR14], desc[UR10] ;  /* 0x00000a200e0095b4 */ /* 0x0005e20008011000 */
[----:B------:R4:W-:Y:S01]  /*5420*/  @!P4 SYNCS.ARRIVE.TRANS64.RED.A0TR RZ, [UR7+0x160], R0 ;  /* 0x00016000ffffc9a7 */ /* 0x0009e20008300407 */
[----:B------:R-:W-:Y:S01]  /*5430*/  SYNCS.ARRIVE.TRANS64.RED.A1T0 RZ, [UR8], RZ ;  /* 0x000000ffffff79a7 */ /* 0x000fe20008100408 */
[----:B----4-:R-:W-:Y:S01]  /*5440*/  @!P4 IMAD.X R0, RZ, RZ, R33, P0 ;  /* 0x000000ffff00c224 */ /* 0x010fe200000e0621 */
[----:B------:R-:W4:Y:S02]  /*5450*/  SYNCS.PHASECHK.TRANS64.TRYWAIT P2, [UR7+0x188], R12 ;  /* 0x0001880cff0075a7 */ /* 0x000f240008041107 */
[----:B--2-4-:R-:W-:Y:S05]  /*5460*/  @!P2 BRA `(.L_x_110) ;  /* 0x0000007c006ca947 */ /* 0x014fea0003800000 */
.L_x_227:
        /* <DEDUP_REMOVED lines=8> */
[----:B------:R-:W-:Y:S01]  /*54f0*/  @!UP1 UIADD3 UR24, UPT, UPT, UR7, 0x2400, URZ ;  /* 0x0000240007189890 */ /* 0x000fe2000fffe0ff */
[----:B------:R-:W-:Y:S01]  /*5500*/  VOTEU.ALL UP1, P4 ;  /* 0x0000000000ff7886 */ /* 0x000fe20002020000 */
[----:B------:R-:W-:Y:S01]  /*5510*/  UMOV UR27, UR35 ;  /* 0x00000023001b7c82 */ /* 0x000fe20008000000 */
[----:B------:R-:W-:Y:S02]  /*5520*/  UMOV UR28, UR36 ;  /* 0x00000024001c7c82 */ /* 0x000fe40008000000 */
[----:B------:R-:W-:Y:S01]  /*5530*/  IMAD.U32 R11, RZ, RZ, UR8 ;  /* 0x00000008ff0b7e24 */ /* 0x000fe2000f8e00ff */
[----:B------:R-:W-:Y:S01]  /*5540*/  UPRMT UR8, UR37, 0x654, UR25 ;  /* 0x0000065425087896 */ /* 0x000fe20008000019 */
[----:B------:R-:W-:Y:S02]  /*5550*/  IMAD.U32 R10, RZ, RZ, UR9 ;  /* 0x00000009ff0a7e24 */ /* 0x000fe4000f8e00ff */
[----:B------:R-:W-:Y:S01]  /*5560*/  @!P4 IMAD.X R20, RZ, RZ, R33, P0 ;  /* 0x000000ffff14c224 */ /* 0x000fe200000e0621 */
[----:B------:R-:W-:Y:S02]  /*5570*/  @!P4 R2UR UR15, R11 ;  /* 0x000000000b0fc2ca */ /* 0x000fe400000e0000 */
[----:B------:R-:W-:Y:S11]  /*5580*/  @!P4 R2UR UR14, R10 ;  /* 0x000000000a0ec2ca */ /* 0x000ff600000e0000 */
[----:B------:R-:W-:Y:S02]  /*5590*/  @!UPT UIADD3 URZ, UPT, UPT, URZ, URZ, URZ ;  /* 0x000000fffffff290 */ /* 0x000fe4000fffe0ff */
[----:B------:R2:W-:Y:S01]  /*55a0*/  @!UP1 UTMALDG.3D [UR24], [UR14], desc[UR10] ;  /* 0x00000a180e0095b4 */ /* 0x0005e20008011000 */
[----:B------:R2:W-:Y:S01]  /*55b0*/  @!P4 SYNCS.ARRIVE.TRANS64.RED.A0TR RZ, [UR7+0x168], R0 ;  /* 0x00016800ffffc9a7 */ /* 0x0005e20008300407 */
[----:B------:R-:W-:Y:S01]  /*55c0*/  SYNCS.ARRIVE.TRANS64.RED.A1T0 RZ, [UR8], RZ ;  /* 0x000000ffffff79a7 */ /* 0x000fe20008100408 */
[----:B------:R-:W4:Y:S02]  /*55d0*/  SYNCS.PHASECHK.TRANS64.TRYWAIT P2, [UR7+0x190], R12 ;  /* 0x0001900cff0075a7 */ /* 0x000f240008041107 */
[----:B--2-4-:R-:W-:Y:S05]  /*55e0*/  @!P2 BRA `(.L_x_111) ;  /* 0x0000007c0024a947 */ /* 0x014fea0003800000 */
.L_x_229:
[----:B------:R-:W2:Y:S01]  /*55f0*/  LDC.64 R14, c[0x0][0xb10] ;  /* 0x0002c400ff0e7b82 */ /* 0x000ea20000000a00 */
[----:B------:R-:W-:Y:S01]  /*5600*/  @!P4 R2UR UR8, R20 ;  /* 0x000000001408c2ca */ /* 0x000fe200000e0000 */
[----:B------:R-:W-:Y:S01]  /*5610*/  VOTEU.ALL UP1, P4 ;  /* 0x0000000000ff7886 */ /* 0x000fe20002020000 */
[----:B------:R-:W-:Y:S01]  /*5620*/  @!P4 R2UR UR9, R21 ;  /* 0x000000001509c2ca */ /* 0x000fe200000e0000 */
[----:B------:R-:W-:Y:S01]  /*5630*/  UMOV UR10, 0x0 ;  /* 0x00000000000a7882 */ /* 0x000fe20000000000 */
[----:B------:R-:W-:Y:S03]  /*5640*/  UMOV UR11, 0x10000000 ;  /* 0x10000000000b7882 */ /* 0x000fe60000000000 */
[----:B------:R-:W4:Y:S01]  /*5650*/  LDC.64 R10, c[0x0][0xb18] ;  /* 0x0002c600ff0a7b82 */ /* 0x000f220000000a00 */
[----:B------:R-:W-:Y:S01]  /*5660*/  @!UP1 UIADD3 UR18, UPT, UPT, UR34, 0x80, URZ ;  /* 0x0000008022129890 */ /* 0x000fe2000fffe0ff */
[----:B------:R-:W-:Y:S01]  /*5670*/  @P3 SHF.R.U32.HI R28, RZ, 0x10, R25 ;  /* 0x00000010ff1c3819 */ /* 0x000fe20000011619 */
[----:B------:R-:W-:Y:S01]  /*5680*/  @!UP1 UIADD3 UR16, UPT, UPT, UR7, 0x4400, URZ ;  /* 0x0000440007109890 */ /* 0x000fe2000fffe0ff */
[----:B------:R-:W-:Y:S01]  /*5690*/  VIADD R30, R30, 0x1 ;  /* 0x000000011e1e7836 */ /* 0x000fe20000000000 */
[----:B------:R-:W-:Y:S03]  /*56a0*/  VOTEU.ALL UP1, P4 ;  /* 0x0000000000ff7886 */ /* 0x000fe60002020000 */
[----:B------:R-:W5:Y:S01]  /*56b0*/  @!P1 LDC R0, c[0x0][0xb20] ;  /* 0x0002c800ff009b82 */ /* 0x000f620000000800 */
[----:B------:R-:W-:Y:S01]  /*56c0*/  UMOV UR19, UR35 ;  /* 0x0000002300137c82 */ /* 0x000fe20008000000 */
[----:B------:R-:W-:Y:S01]  /*56d0*/  IMAD.U32 R21, RZ, RZ, UR8 ;  /* 0x00000008ff157e24 */ /* 0x000fe2000f8e00ff */
[----:B------:R-:W-:Y:S05]  /*56e0*/  UMOV UR20, UR36 ;  /* 0x0000002400147c82 */ /* 0x000fea0008000000 */
[----:B-1----:R-:W1:Y:S01]  /*56f0*/  @!P1 LDC R3, c[0x0][0xb0c] ;  /* 0x0002c300ff039b82 */ /* 0x002e620000000800 */
[----:B------:R-:W-:Y:S01]  /*5700*/  IMAD.U32 R20, RZ, RZ, UR9 ;  /* 0x00000009ff147e24 */ /* 0x000fe2000f8e00ff */
[----:B------:R-:W-:Y:S01]  /*5710*/  UPRMT UR8, UR37, 0x654, UR17 ;  /* 0x0000065425087896 */ /* 0x000fe20008000011 */
[----:B------:R-:W-:Y:S03]  /*5720*/  @!P4 R2UR UR15, R21 ;  /* 0x00000000150fc2ca */ /* 0x000fe600000e0000 */
[----:B------:R-:W-:Y:S01]  /*5730*/  @!P4 R2UR UR14, R20 ;  /* 0x00000000140ec2ca */ /* 0x000fe200000e0000 */
[----:B------:R-:W-:Y:S11]  /*5740*/  @!P4 IMAD.MOV.U32 R20, RZ, RZ, 0x2000 ;  /* 0x00002000ff14c424 */ /* 0x000ff600078e00ff */
[----:B------:R-:W-:Y:S01]  /*5750*/  @!UPT UIADD3 URZ, UPT, UPT, URZ, URZ, URZ ;  /* 0x000000fffffff290 */ /* 0x000fe2000fffe0ff */
[----:B------:R1:W-:Y:S01]  /*5760*/  @!UP1 UTMALDG.3D [UR16], [UR14], desc[UR10] ;  /* 0x00000a100e0095b4 */ /* 0x0003e20008011000 */
[----:B------:R1:W-:Y:S02]  /*5770*/  @!P4 SYNCS.ARRIVE.TRANS64.RED.A0TR RZ, [UR7+0x170], R20 ;  /* 0x00017014ffffc9a7 */ /* 0x0003e40008300407 */
[----:B-1----:R-:W-:Y:S01]  /*5780*/  @!P1 ISETP.NE.AND P2, PT, R3, 0x1, PT ;  /* 0x000000010300980c */ /* 0x002fe20003f45270 */
[C---:B--2---:R-:W-:Y:S01]  /*5790*/  @!P1 IMAD.HI.U32 R14, R13.reuse, R14, RZ ;  /* 0x0000000e0d0e9227 */ /* 0x044fe200078e00ff */
[----:B----4-:R-:W-:Y:S03]  /*57a0*/  @!P1 ISETP.NE.AND P0, PT, R10, 0x1, PT ;  /* 0x000000010a00980c */ /* 0x010fe60003f05270 */
[C---:B------:R-:W-:Y:S01]  /*57b0*/  @!P1 IMAD.HI.U32 R11, R8.reuse, R11, RZ ;  /* 0x0000000b080b9227 */ /* 0x040fe200078e00ff */
[----:B------:R-:W-:Y:S04]  /*57c0*/  @!P1 SHF.R.U32.HI R14, RZ, R15, R14 ;  /* 0x0000000fff0e9219 */ /* 0x000fe8000001160e */
[----:B-----5:R-:W-:Y:S01]  /*57d0*/  @!P1 SHF.R.U32.HI R9, RZ, R0, R11 ;  /* 0x00000000ff099219 */ /* 0x020fe2000001160b */
[----:B------:R-:W-:Y:S01]  /*57e0*/  SYNCS.ARRIVE.TRANS64.RED.A1T0 RZ, [UR8], RZ ;  /* 0x000000ffffff79a7 */ /* 0x000fe20008100408 */
[----:B------:R-:W-:Y:S02]  /*57f0*/  @!P1 SEL R14, R13, R14, !P2 ;  /* 0x0000000e0d0e9207 */ /* 0x000fe40005000000 */
[----:B------:R-:W-:Y:S01]  /*5800*/  @!P1 SEL R9, R8, R9, !P0 ;  /* 0x0000000908099207 */ /* 0x000fe20004000000 */
[----:B------:R-:W1:Y:S04]  /*5810*/  SYNCS.PHASECHK.TRANS64.TRYWAIT P5, [UR7+0x198], R12 ;  /* 0x0001980cff0075a7 */ /* 0x000e6800080a1107 */
[----:B------:R-:W-:Y:S02]  /*5820*/  @!P1 IMAD.IADD R0, R9, 0x1, -R14 ;  /* 0x0000000109009824 */ /* 0x000fe400078e0a0e */
[----:B------:R-:W-:Y:S02]  /*5830*/  @!P1 IMAD.IADD R9, R14, 0x1, -R9 ;  /* 0x000000010e099824 */ /* 0x000fe400078e0a09 */
[----:B------:R-:W-:Y:S02]  /*5840*/  @!P1 IMAD R13, R0, R3, R13 ;  /* 0x00000003000d9224 */ /* 0x000fe400078e020d */
[----:B------:R-:W-:Y:S01]  /*5850*/  @!P1 IMAD R8, R9, R10, R8 ;  /* 0x0000000a09089224 */ /* 0x000fe200078e0208 */
[----:B-1----:R-:W-:Y:S06]  /*5860*/  @!P5 BRA `(.L_x_112) ;  /* 0x00000078009cd947 */ /* 0x002fec0003800000 */
.L_x_231:
[----:B-1----:R-:W-:Y:S01]  /*5870*/  @!P4 IADD3 R3, P0, PT, R32, 0x580, RZ ;  /* 0x000005802003c810 */ /* 0x002fe20007f1e0ff */
[----:B------:R-:W-:Y:S01]  /*5880*/  VOTEU.ALL UP1, P4 ;  /* 0x0000000000ff7886 */ /* 0x000fe20002020000 */
[----:B------:R-:W-:Y:S01]  /*5890*/  UMOV UR18, 0x0 ;  /* 0x0000000000127882 */ /* 0x000fe20000000000 */
[----:B------:R-:W-:Y:S01]  /*58a0*/  UMOV UR19, 0x10000000 ;  /* 0x1000000000137882 */ /* 0x000fe20000000000 */
[----:B------:R-:W-:Y:S01]  /*58b0*/  @!P4 R2UR UR9, R3 ;  /* 0x000000000309c2ca */ /* 0x000fe200000e0000 */
[----:B------:R-:W-:Y:S01]  /*58c0*/  @!P4 IMAD.X R0, RZ, RZ, R33, P0 ;  /* 0x000000ffff00c224 */ /* 0x000fe200000e0621 */
[----:B------:R-:W-:Y:S01]  /*58d0*/  @!UP1 UIADD3 UR10, UPT, UPT, UR34, 0xc0, URZ ;  /* 0x000000c0220a9890 */ /* 0x000fe2000fffe0ff */
[----:B------:R-:W-:Y:S01]  /*58e0*/  ISETP.NE.AND P0, PT, R30, 0x2, PT ;  /* 0x000000021e00780c */ /* 0x000fe20003f05270 */
[----:B------:R-:W-:Y:S01]  /*58f0*/  UMOV UR11, UR35 ;  /* 0x00000023000b7c82 */ /* 0x000fe20008000000 */
[----:B------:R-:W-:Y:S01]  /*5900*/  UMOV UR12, UR36 ;  /* 0x00000024000c7c82 */ /* 0x000fe20008000000 */
[----:B------:R-:W-:Y:S01]  /*5910*/  @!P4 R2UR UR8, R0 ;  /* 0x000000000008c2ca */ /* 0x000fe200000e0000 */
[----:B------:R-:W-:Y:S01]  /*5920*/  IMAD.IADD R20, R8, 0x1, R152 ;  /* 0x0000000108147824 */ /* 0x000fe200078e0298 */
[----:B------:R-:W-:Y:S01]  /*5930*/  @P3 R2UR UR36, R28 ;  /* 0x000000001c2432ca */ /* 0x000fe200000e0000 */
[----:B------:R-:W-:Y:S01]  /*5940*/  IMAD.IADD R21, R13, 0x1, R154 ;  /* 0x000000010d157824 */ /* 0x000fe200078e029a */
[----:B------:R-:W-:Y:S02]  /*5950*/  SEL R0, RZ, 0x1, P0 ;  /* 0x00000001ff007807 */ /* 0x000fe40000000000 */
[----:B------:R-:W-:Y:S01]  /*5960*/  LOP3.LUT R31, R31, 0x1, RZ, 0x3c, !PT ;  /* 0x000000011f1f7812 */ /* 0x000fe200078e3cff */
[----:B------:R-:W-:Y:S01]  /*5970*/  IMAD.U32 R10, RZ, RZ, UR9 ;  /* 0x00000009ff0a7e24 */ /* 0x000fe2000f8e00ff */
[----:B------:R-:W-:Y:S01]  /*5980*/  @!UP1 UIADD3 UR9, UPT, UPT, UR7, 0x178, URZ ;  /* 0x0000017807099890 */ /* 0x000fe2000fffe0ff */
[----:B------:R-:W-:Y:S02]  /*5990*/  LOP3.LUT R29, R29, R0, RZ, 0x3c, !PT ;  /* 0x000000001d1d7212 */ /* 0x000fe400078e3cff */
[----:B------:R-:W-:Y:S02]  /*59a0*/  SEL R30, R30, RZ, P0 ;  /* 0x000000ff1e1e7207 */ /* 0x000fe40000000000 */
[----:B------:R-:W-:Y:S01]  /*59b0*/  IMAD.U32 R11, RZ, RZ, UR8 ;  /* 0x00000008ff0b7e24 */ /* 0x000fe2000f8e00ff */
[----:B------:R-:W-:Y:S01]  /*59c0*/  @!P4 R2UR UR14, R10 ;  /* 0x000000000a0ec2ca */ /* 0x000fe200000e0000 */
[----:B------:R-:W-:Y:S01]  /*59d0*/  @!UP1 UIADD3 UR8, UPT, UPT, UR7, 0x6400, URZ ;  /* 0x0000640007089890 */ /* 0x000fe2000fffe0ff */
[----:B------:R-:W-:Y:S02]  /*59e0*/  VOTEU.ALL UP1, P4 ;  /* 0x0000000000ff7886 */ /* 0x000fe40002020000 */
[----:B------:R-:W-:Y:S11]  /*59f0*/  @!P4 R2UR UR15, R11 ;  /* 0x000000000b0fc2ca */ /* 0x000ff600000e0000 */
[----:B------:R-:W-:Y:S02]  /*5a00*/  @!UPT UIADD3 URZ, UPT, UPT, URZ, URZ, URZ ;  /* 0x000000fffffff290 */ /* 0x000fe4000fffe0ff */
[----:B------:R2:W-:Y:S01]  /*5a10*/  @!UP1 UTMALDG.3D [UR8], [UR14], desc[UR18] ;  /* 0x000012080e0095b4 */ /* 0x0005e20008011000 */
[----:B------:R2:W-:Y:S01]  /*5a20*/  @!P4 SYNCS.ARRIVE.TRANS64.RED.A0TR RZ, [UR7+0x178], R23 ;  /* 0x00017817ffffc9a7 */ /* 0x0005e20008300407 */
[----:B------:R-:W-:Y:S01]  /*5a30*/  UPLOP3.LUT UP1, UPT, UPT, UPT, UPT, 0x80, 0x8 ;  /* 0x000000000008789c */ /* 0x000fe20003f2f070 */
[----:B------:R-:W-:Y:S01]  /*5a40*/  SYNCS.ARRIVE.TRANS64.RED.A1T0 RZ, [UR13], RZ ;  /* 0x000000ffffff79a7 */ /* 0x000fe2000810040d */
[----:B------:R-:W-:Y:S09]  /*5a50*/  @P3 BRA `(.L_x_113) ;  /* 0xfffffff000943947 */ /* 0x000ff2000383ffff */
[----:B------:R-:W-:-:S04]  /*5a60*/  SHF.L.U32 R3, R31, 0x1f, RZ ;  /* 0x0000001f1f037819 */ /* 0x000fc800000006ff */
[----:B------:R-:W1:Y:S02]  /*5a70*/  SYNCS.PHASECHK.TRANS64.TRYWAIT P0, [UR7+0x180], R3 ;  /* 0x00018003ff0075a7 */ /* 0x000e640008001107 */
[----:B-1----:R-:W-:Y:S05]  /*5a80*/  @!P0 BRA `(.L_x_114) ;  /* 0x00000078002c8947 */ /* 0x002fea0003800000 */
.L_x_233:
[----:B------:R-:W4:Y:S02]  /*5a90*/  SYNCS.PHASECHK.TRANS64.TRYWAIT P0, [UR7+0x188], R3 ;  /* 0x00018803ff0075a7 */ /* 0x000f240008001107 */
[----:B----4-:R-:W-:Y:S05]  /*5aa0*/  @!P0 BRA `(.L_x_115) ;  /* 0x00000078003c8947 */ /* 0x010fea0003800000 */
.L_x_235:
[----:B------:R-:W4:Y:S02]  /*5ab0*/  SYNCS.PHASECHK.TRANS64.TRYWAIT P0, [UR7+0x190], R3 ;  /* 0x00019003ff0075a7 */ /* 0x000f240008001107 */
[----:B----4-:R-:W-:Y:S05]  /*5ac0*/  @!P0 BRA `(.L_x_116) ;  /* 0x00000078004c8947 */ /* 0x010fea0003800000 */
.L_x_237:
[----:B-1----:R-:W-:-:S07]  /*5ad0*/  MOV R0, UR7 ;  /* 0x0000000700007c02 */ /* 0x002fce0008000f00 */
.L_x_117:
[----:B-1----:R-:W-:-:S04]  /*5ae0*/  SHF.L.U32 R3, R31, 0x1f, RZ ;  /* 0x0000001f1f037819 */ /* 0x002fc800000006ff */
[----:B------:R1:W4:Y:S03]  /*5af0*/  SYNCS.PHASECHK.TRANS64.TRYWAIT P0, [R0+URZ+0x198], R3 ;  /* 0x00019803000075a7 */ /* 0x00032600080011ff */
[----:B----4-:R-:W-:Y:S05]  /*5b00*/  @!P0 NANOSLEEP.SYNCS 0x989680 ;  /* 0x009896800000895d */ /* 0x010fea0003900000 */
[----:B------:R-:W4:Y:S02]  /*5b10*/  @!P0 SYNCS.PHASECHK.TRANS64 P0, [R0+URZ+0x198], R3 ;  /* 0x00019803000085a7 */ /* 0x000f2400080010ff */
[----:B--2-4-:R-:W-:Y:S05]  /*5b20*/  @P0 EXIT ;  /* 0x000000000000094d */ /* 0x014fea0003800000 */
[----:B------:R-:W-:Y:S05]  /*5b30*/  BRA `(.L_x_117) ;  /* 0xfffffffc00e87947 */ /* 0x000fea000383ffff */
.L_x_102:
[----:B------:R-:W-:-:S06]  /*5b40*/  UISETP.GE.AND UP1, UPT, UR10, 0x4, UPT ;  /* 0x000000040a00788c */ /* 0x000fcc000bf26270 */
[----:B------:R-:W-:-:S13]  /*5b50*/  PLOP3.LUT P0, PT, PT, PT, UP1, 0x80, 0x8 ;  /* 0x000000000008781c */ /* 0x000fda0003f0f018 */
[----:B------:R-:W-:Y:S05]  /*5b60*/  @!P0 EXIT ;  /* 0x000000000000894d */ /* 0x000fea0003800000 */
[----:B------:R-:W-:Y:S01]  /*5b70*/  BAR.SYNC.DEFER_BLOCKING 0x6, 0xa0 ;  /* 0x0182800000007b1d */ /* 0x000fe20000010000 */
[C---:B------:R-:W-:Y:S01]  /*5b80*/  IMAD.U32 R79, R169.reuse, 0x10000, RZ ;  /* 0x00010000a94f7824 */ /* 0x040fe200078e00ff */
[C---:B------:R-:W-:Y:S01]  /*5b90*/  R2P PR, R169.reuse, 0x6 ;  /* 0x00000006a9007804 */ /* 0x040fe20000000000 */
[----:B------:R-:W-:Y:S01]  /*5ba0*/  IMAD.SHL.U32 R2, R169, 0x40, RZ ;  /* 0x00000040a9027824 */ /* 0x000fe200078e00ff */
[----:B------:R-:W-:Y:S01]  /*5bb0*/  CS2R R162, SRZ ;  /* 0x0000000000a27805 */ /* 0x000fe2000001ff00 */
[----:B------:R-:W-:Y:S01]  /*5bc0*/  IMAD.MOV.U32 R166, RZ, RZ, 0x20 ;  /* 0x00000020ffa67424 */ /* 0x000fe200078e00ff */
[----:B------:R-:W-:Y:S02]  /*5bd0*/  UMOV UR49, 0x400 ;  /* 0x0000040000317882 */ /* 0x000fe40000000000 */
[----:B------:R-:W1:Y:S01]  /*5be0*/  LDC R159, c[0x0][0x370] ;  /* 0x0000dc00ff9f7b82 */ /* 0x000e620000000800 */
[----:B------:R-:W-:Y:S01]  /*5bf0*/  ULEA UR49, UR37, UR49, 0x18 ;  /* 0x0000003125317291 */ /* 0x000fe2000f8ec0ff */
[----:B------:R-:W-:Y:S01]  /*5c00*/  LOP3.LUT R79, R79, 0x600000, RZ, 0xc0, !PT ;  /* 0x006000004f4f7812 */ /* 0x000fe200078ec0ff */
[----:B------:R-:W-:Y:S01]  /*5c10*/  IMAD.SHL.U32 R155, R169, 0x8, RZ ;  /* 0x00000008a99b7824 */ /* 0x000fe200078e00ff */
[----:B------:R-:W-:Y:S01]  /*5c20*/  LOP3.LUT R4, R2, 0x180, RZ, 0xc0, !PT ;  /* 0x0000018002047812 */ /* 0x000fe200078ec0ff */
[----:B------:R-:W-:Y:S01]  /*5c30*/  IMAD.MOV.U32 R167, RZ, RZ, 0x10 ;  /* 0x00000010ffa77424 */ /* 0x000fe200078e00ff */
[----:B------:R-:W-:Y:S01]  /*5c40*/  SEL R166, R166, 0xffffffe0, !P2 ;  /* 0xffffffe0a6a67807 */ /* 0x000fe20005000000 */
[----:B------:R-:W-:Y:S01]  /*5c50*/  UIADD3 UR4, UPT, UPT, UR49, 0x8400, URZ ;  /* 0x0000840031047890 */ /* 0x000fe2000fffe0ff */
[----:B------:R-:W2:Y:S01]  /*5c60*/  LDC R74, c[0x0][0xb0c] ;  /* 0x0002c300ff4a7b82 */ /* 0x000ea20000000800 */
[----:B------:R-:W-:Y:S01]  /*5c70*/  LOP3.LUT R155, R4, 0x30, R155, 0xf8, !PT ;  /* 0x00000030049b7812 */ /* 0x000fe200078ef89b */
[----:B------:R-:W-:Y:S01]  /*5c80*/  IMAD.MOV.U32 R76, RZ, RZ, RZ ;  /* 0x000000ffff4c7224 */ /* 0x000fe200078e00ff */
[----:B------:R-:W-:Y:S01]  /*5c90*/  SEL R167, R167, 0xfffffff0, !P1 ;  /* 0xfffffff0a7a77807 */ /* 0x000fe20004800000 */
[----:B------:R-:W-:Y:S01]  /*5ca0*/  IMAD.MOV.U32 R164, RZ, RZ, RZ ;  /* 0x000000ffffa47224 */ /* 0x000fe200078e00ff */
[----:B------:R-:W-:Y:S01]  /*5cb0*/  LOP3.LUT R155, R155, 0x1e40, R2, 0xf8, !PT ;  /* 0x00001e409b9b7812 */ /* 0x000fe200078ef802 */
[----:B------:R-:W-:Y:S01]  /*5cc0*/  IMAD.MOV.U32 R172, RZ, RZ, RZ ;  /* 0x000000ffffac7224 */ /* 0x000fe200078e00ff */
[----:B------:R-:W-:Y:S01]  /*5cd0*/  LOP3.LUT R169, R169, 0x60, RZ, 0xc0, !PT ;  /* 0x00000060a9a97812 */ /* 0x000fe200078ec0ff */
[----:B------:R-:W3:Y:S01]  /*5ce0*/  LDC R157, c[0x0][0xb20] ;  /* 0x0002c800ff9d7b82 */ /* 0x000ee20000000800 */
[----:B------:R-:W4:Y:S01]  /*5cf0*/  LDS R0, [UR49+0x240] ;  /* 0x00024031ff007984 */ /* 0x000f220008000800 */
[----:B------:R-:W-:Y:S01]  /*5d00*/  IMAD.MOV.U32 R161, RZ, RZ, RZ ;  /* 0x000000ffffa17224 */ /* 0x000fe200078e00ff */
[----:B------:R-:W1:Y:S01]  /*5d10*/  LDCU.64 UR52, c[0x0][0x348] ;  /* 0x00006900ff3477ac */ /* 0x000e620008000a00 */
[----:B------:R-:W-:Y:S01]  /*5d20*/  IMAD.U32 R168, RZ, RZ, UR4 ;  /* 0x00000004ffa87e24 */ /* 0x000fe2000f8e00ff */
[----:B------:R-:W1:Y:S03]  /*5d30*/  LDCU.64 UR38, c[0x0][0x888] ;  /* 0x00011100ff2677ac */ /* 0x000e660008000a00 */
[----:B------:R-:W1:Y:S01]  /*5d40*/  LDC R73, c[0x0][0xb30] ;  /* 0x0002cc00ff497b82 */ /* 0x000e620000000800 */
[----:B------:R-:W1:Y:S01]  /*5d50*/  LDCU.64 UR44, c[0x0][0x890] ;  /* 0x00011200ff2c77ac */ /* 0x000e620008000a00 */
[----:B------:R-:W-:-:S06]  /*5d60*/  UIADD3 UR48, UPT, UPT, UR49, 0x400, URZ ;  /* 0x0000040031307890 */ /* 0x000fcc000fffe0ff */
[----:B------:R-:W1:Y:S08]  /*5d70*/  LDC.64 R150, c[0x0][0xb10] ;  /* 0x0002c400ff967b82 */ /* 0x000e700000000a00 */
[----:B------:R-:W1:Y:S08]  /*5d80*/  LDC.64 R70, c[0x0][0xb18] ;  /* 0x0002c600ff467b82 */ /* 0x000e700000000a00 */
[----:B------:R-:W1:Y:S08]  /*5d90*/  LDC.64 R68, c[0x0][0xb28] ;  /* 0x0002ca00ff447b82 */ /* 0x000e700000000a00 */
[----:B------:R-:W1:Y:S01]  /*5da0*/  LDC.64 R148, c[0x0][0x8b0] ;  /* 0x00022c00ff947b82 */ /* 0x000e620000000a00 */
[----:B----4-:R-:W-:Y:S01]  /*5db0*/  IMAD.IADD R79, R0, 0x1, R79 ;  /* 0x00000001004f7824 */ /* 0x010fe200078e024f */
[----:B------:R-:W-:-:S04]  /*5dc0*/  SHF.R.S32.HI R0, RZ, 0x4, R166 ;  /* 0x00000004ff007819 */ /* 0x000fc800000114a6 */
[----:B------:R-:W-:Y:S02]  /*5dd0*/  LEA.HI.SX32 R165, R167, R0, 0x1c ;  /* 0x00000000a7a57211 */ /* 0x000fe400078fe2ff */
[----:B------:R-:W4:Y:S08]  /*5de0*/  LDC.64 R146, c[0x0][0x8a8] ;  /* 0x00022a00ff927b82 */ /* 0x000f300000000a00 */
[----:B--23--:R-:W1:Y:S02]  /*5df0*/  LDC R158, c[0x0][0x374] ;  /* 0x0000dd00ff9e7b82 */ /* 0x00ce640000000800 */
.L_x_159:
[C---:B------:R-:W-:Y:S02]  /*5e00*/  LEA R0, R172.reuse, UR49, 0x3 ;  /* 0x00000031ac007c11 */ /* 0x040fe4000f8e18ff */
[----:B------:R-:W-:Y:S02]  /*5e10*/  SHF.L.U32 R3, R163, 0x1f, RZ ;  /* 0x0000001fa3037819 */ /* 0x000fe400000006ff */
[----:B-1----:R-:W-:Y:S02]  /*5e20*/  LEA R16, R172, UR49, 0x4 ;  /* 0x00000031ac107c11 */ /* 0x002fe4000f8e20ff */
[----:B------:R-:W2:Y:S02]  /*5e30*/  SYNCS.PHASECHK.TRANS64.TRYWAIT P0, [R0+URZ+0x1b0], R3 ;  /* 0x0001b003000075a7 */ /* 0x000ea400080011ff */
[----:B--2---:R-:W-:Y:S05]  /*5e40*/  @!P0 BRA `(.L_x_118) ;  /* 0x0000007400848947 */ /* 0x004fea0003800000 */
.L_x_238:
[----:B------:R-:W3:Y:S01]  /*5e50*/  LDC.64 R12, c[0x0][0xb10] ;  /* 0x0002c400ff0c7b82 */ /* 0x000ee20000000a00 */
[----:B------:R-:W4:Y:S01]  /*5e60*/  LDS.128 R16, [R16+0x220] ;  /* 0x0002200010107984 */ /* 0x000f220000000c00 */
[----:B-1----:R-:W-:Y:S01]  /*5e70*/  ISETP.NE.AND P1, PT, R73, 0x1, PT ;  /* 0x000000014900780c */ /* 0x002fe20003f25270 */
[----:B--2---:R-:W-:Y:S01]  /*5e80*/  VIADD R0, R0, 0x1c0 ;  /* 0x000001c000007836 */ /* 0x004fe20000000000 */
[----:B------:R-:W-:Y:S04]  /*5e90*/  ISETP.GE.AND P0, PT, R72, 0x1, PT ;  /* 0x000000014800780c */ /* 0x000fe80003f06270 */
[----:B------:R-:W1:Y:S01]  /*5ea0*/  LDC.64 R10, c[0x0][0xb18] ;  /* 0x0002c600ff0a7b82 */ /* 0x000e620000000a00 */
[----:B------:R-:W-:Y:S01]  /*5eb0*/  PRMT R0, RZ, 0x654, R0 ;  /* 0x00000654ff007816 */ /* 0x000fe20000000000 */
[----:B------:R-:W-:Y:S01]  /*5ec0*/  @!PT LDS RZ, [RZ] ;  /* 0x00000000fffff984 */ /* 0x000fe20000000800 */
[----:B------:R-:W-:Y:S01]  /*5ed0*/  @!PT LDS RZ, [RZ] ;  /* 0x00000000fffff984 */ /* 0x000fe20000000800 */
[----:B------:R-:W-:Y:S01]  /*5ee0*/  @!PT LDS RZ, [RZ] ;  /* 0x00000000fffff984 */ /* 0x000fe20000000800 */
[----:B------:R-:W-:Y:S01]  /*5ef0*/  @!PT LDS RZ, [RZ] ;  /* 0x00000000fffff984 */ /* 0x000fe20000000800 */
[----:B------:R2:W-:Y:S06]  /*5f00*/  MEMBAR.ALL.CTA ;  /* 0x0000000000007992 */ /* 0x0005ec0000008000 */
[----:B--2---:R-:W2:Y:S01]  /*5f10*/  FENCE.VIEW.ASYNC.S ;  /* 0x00000000000073c6 */ /* 0x004ea20000000000 */
[----:B------:R-:W1:Y:S08]  /*5f20*/  @!P1 LDC R14, c[0x0][0xb20] ;  /* 0x0002c800ff0e9b82 */ /* 0x000e700000000800 */
[----:B------:R-:W1:Y:S01]  /*5f30*/  @!P1 LDC R9, c[0x0][0xb0c] ;  /* 0x0002c300ff099b82 */ /* 0x000e620000000800 */
[----:B--2---:R2:W-:Y:S01]  /*5f40*/  SYNCS.ARRIVE.TRANS64.RED.A1T0 RZ, [R0+URZ], RZ ;  /* 0x000000ff00ff79a7 */ /* 0x0045e200081004ff */
[----:B----4-:R-:W-:Y:S04]  /*5f50*/  LOP3.LUT P4, RZ, R18, 0x1, RZ, 0xc0, !PT ;  /* 0x0000000112ff7812 */ /* 0x010fe8000788c0ff */
[----:B------:R-:W-:Y:S09]  /*5f60*/  P2R R170, PR, RZ, 0x10 ;  /* 0x00000010ffaa7803 */ /* 0x000ff20000000000 */
[----:B------:R-:W-:Y:S02]  /*5f70*/  @P4 MOV R77, R16 ;  /* 0x00000010004d4202 */ /* 0x000fe40000000f00 */
[----:B------:R-:W-:Y:S01]  /*5f80*/  @P4 LOP3.LUT R75, R17, 0xffff, RZ, 0xc0, !PT ;  /* 0x0000ffff114b4812 */ /* 0x000fe200078ec0ff */
[----:B--23--:R-:W-:Y:S06]  /*5f90*/  @!P0 BRA `(.L_x_119) ;  /* 0x0000000000a48947 */ /* 0x00cfec0003800000 */
[----:B------:R-:W-:Y:S01]  /*5fa0*/  IMAD.HI.U32 R24, R158, R71, RZ ;  /* 0x000000479e187227 */ /* 0x000fe200078e00ff */
[----:B------:R-:W-:Y:S02]  /*5fb0*/  ISETP.NE.AND P0, PT, R70, 0x1, PT ;  /* 0x000000014600780c */ /* 0x000fe40003f05270 */
[----:B------:R-:W-:Y:S01]  /*5fc0*/  ISETP.NE.AND P2, PT, R72, 0x1, PT ;  /* 0x000000014800780c */ /* 0x000fe20003f45270 */
[-C--:B------:R-:W-:Y:S01]  /*5fd0*/  IMAD.HI.U32 R22, R159, R150.reuse, RZ ;  /* 0x000000969f167227 */ /* 0x080fe200078e00ff */
[----:B------:R-:W-:Y:S02]  /*5fe0*/  SHF.R.U32.HI R23, RZ, R157, R24 ;  /* 0x0000009dff177219 */ /* 0x000fe40000011618 */
[----:B------:R-:W-:Y:S01]  /*5ff0*/  ISETP.NE.AND P3, PT, R74, 0x1, PT ;  /* 0x000000014a00780c */ /* 0x000fe20003f65270 */
[----:B------:R-:W-:Y:S01]  /*6000*/  IMAD.HI.U32 R28, R75, R71, RZ ;  /* 0x000000474b1c7227 */ /* 0x000fe200078e00ff */
[----:B------:R-:W-:Y:S02]  /*6010*/  SHF.R.U32.HI R22, RZ, R151, R22 ;  /* 0x00000097ff167219 */ /* 0x000fe40000011616 */
[----:B------:R-:W-:Y:S01]  /*6020*/  SEL R3, R158, R23, !P0 ;  /* 0x000000179e037207 */ /* 0x000fe20004000000 */
[----:B------:R-:W-:Y:S01]  /*6030*/  IMAD.HI.U32 R26, R77, R150, RZ ;  /* 0x000000964d1a7227 */ /* 0x000fe200078e00ff */
[----:B------:R-:W-:Y:S03]  /*6040*/  SEL R7, R159, R22, !P3 ;  /* 0x000000169f077207 */ /* 0x000fe60005800000 */
[-C--:B------:R-:W-:Y:S01]  /*6050*/  IMAD.HI.U32 R22, R3, R68.reuse, RZ ;  /* 0x0000004403167227 */ /* 0x080fe200078e00ff */
[----:B------:R-:W-:Y:S03]  /*6060*/  SHF.R.U32.HI R26, RZ, R151, R26 ;  /* 0x00000097ff1a7219 */ /* 0x000fe6000001161a */
[----:B------:R-:W-:Y:S01]  /*6070*/  IMAD.HI.U32 R24, R7, R68, RZ ;  /* 0x0000004407187227 */ /* 0x000fe200078e00ff */
[----:B------:R-:W-:Y:S02]  /*6080*/  @P2 SHF.R.U32.HI R3, RZ, R69, R22 ;  /* 0x00000045ff032219 */ /* 0x000fe40000011616 */
[----:B------:R-:W-:Y:S02]  /*6090*/  SHF.R.U32.HI R22, RZ, R157, R28 ;  /* 0x0000009dff167219 */ /* 0x000fe4000001161c */
[----:B------:R-:W-:Y:S01]  /*60a0*/  @P2 SHF.R.U32.HI R7, RZ, R69, R24 ;  /* 0x00000045ff072219 */ /* 0x000fe20000011618 */
[C---:B------:R-:W-:Y:S01]  /*60b0*/  IMAD R2, R72.reuse, R3, RZ ;  /* 0x0000000348027224 */ /* 0x040fe200078e02ff */
[----:B------:R-:W-:Y:S02]  /*60c0*/  SEL R5, R75, R22, !P0 ;  /* 0x000000164b057207 */ /* 0x000fe40004000000 */
[----:B------:R-:W-:Y:S01]  /*60d0*/  SEL R3, R77, R26, !P3 ;  /* 0x0000001a4d037207 */ /* 0x000fe20005800000 */
[----:B------:R-:W-:Y:S01]  /*60e0*/  IMAD R4, R72, R7, RZ ;  /* 0x0000000748047224 */ /* 0x000fe200078e02ff */
[C---:B------:R-:W-:Y:S01]  /*60f0*/  ISETP.GE.AND P0, PT, R5.reuse, R2, PT ;  /* 0x000000020500720c */ /* 0x040fe20003f06270 */
[----:B------:R-:W-:Y:S03]  /*6100*/  IMAD.HI.U32 R6, R5, R68, RZ ;  /* 0x0000004405067227 */ /* 0x000fe600078e00ff */
[----:B------:R-:W-:Y:S01]  /*6110*/  ISETP.GE.OR P0, PT, R3, R4, P0 ;  /* 0x000000040300720c */ /* 0x000fe20000706670 */
[----:B------:R-:W-:Y:S01]  /*6120*/  IMAD.MOV R4, RZ, RZ, -R3 ;  /* 0x000000ffff047224 */ /* 0x000fe200078e0a03 */
[-C--:B------:R-:W-:Y:S03]  /*6130*/  SHF.R.U32.HI R6, RZ, R69.reuse, R6 ;  /* 0x00000045ff067219 */ /* 0x080fe60000011606 */
[----:B------:R-:W-:Y:S01]  /*6140*/  IMAD R77, R74, R4, R77 ;  /* 0x000000044a4d7224 */ /* 0x000fe200078e024d */
[----:B------:R-:W-:Y:S05]  /*6150*/  SEL R15, R5, R6, !P2 ;  /* 0x00000006050f7207 */ /* 0x000fea0005000000 */
[----:B------:R-:W-:Y:S02]  /*6160*/  IMAD.MOV R6, RZ, RZ, -R15 ;  /* 0x000000ffff067224 */ /* 0x000fe400078e0a0f */
[C---:B------:R-:W-:Y:S04]  /*6170*/  @!P0 IMAD.HI.U32 R2, R3.reuse, R68, RZ ;  /* 0x0000004403028227 */ /* 0x040fe800078e00ff */
[----:B------:R-:W-:Y:S01]  /*6180*/  IMAD R6, R72, R6, R5 ;  /* 0x0000000648067224 */ /* 0x000fe200078e0205 */
[----:B------:R-:W-:Y:S04]  /*6190*/  @!P0 SHF.R.U32.HI R2, RZ, R69, R2 ;  /* 0x00000045ff028219 */ /* 0x000fe80000011602 */
[----:B------:R-:W-:Y:S02]  /*61a0*/  @!P0 SEL R0, R3, R2, !P2 ;  /* 0x0000000203008207 */ /* 0x000fe40005000000 */
[----:B------:R-:W-:Y:S02]  /*61b0*/  IADD3 R2, PT, PT, -R5, RZ, RZ ;  /* 0x000000ff05027210 */ /* 0x000fe40007ffe1ff */
[----:B------:R-:W-:Y:S01]  /*61c0*/  @!P0 IADD3 R8, PT, PT, R15, -R0, RZ ;  /* 0x800000000f088210 */ /* 0x000fe20007ffe0ff */
[----:B------:R-:W-:Y:S02]  /*61d0*/  @!P0 IMAD R0, R7, R6, R0 ;  /* 0x0000000607008224 */ /* 0x000fe400078e0200 */
[----:B------:R-:W-:Y:S02]  /*61e0*/  IMAD R75, R70, R2, R75 ;  /* 0x00000002464b7224 */ /* 0x000fe400078e024b */
[----:B------:R-:W-:Y:S02]  /*61f0*/  @!P0 IMAD R5, R8, R72, R3 ;  /* 0x0000004808058224 */ /* 0x000fe400078e0203 */
[----:B------:R-:W-:Y:S04]  /*6200*/  @!P0 IMAD.MOV.U32 R3, RZ, RZ, R0 ;  /* 0x000000ffff038224 */ /* 0x000fe800078e0000 */
[----:B------:R-:W-:Y:S02]  /*6210*/  IMAD R77, R3, R74, R77 ;  /* 0x0000004a034d7224 */ /* 0x000fe400078e024d */
[----:B------:R-:W-:Y:S07]  /*6220*/  IMAD R75, R5, R70, R75 ;  /* 0x00000046054b7224 */ /* 0x000fee00078e024b */
.L_x_119:
[----:B-1----:R-:W-:Y:S01]  /*6230*/  @!P1 ISETP.NE.AND P0, PT, R10, 0x1, PT ;  /* 0x000000010a00980c */ /* 0x002fe20003f05270 */
[----:B------:R-:W-:Y:S01]  /*6240*/  @!P1 IMAD.HI.U32 R0, R77, R12, RZ ;  /* 0x0000000c4d009227 */ /* 0x000fe200078e00ff */
[----:B------:R-:W-:Y:S01]  /*6250*/  @!P1 ISETP.NE.AND P2, PT, R9, 0x1, PT ;  /* 0x000000010900980c */ /* 0x000fe20003f45270 */
[----:B------:R-:W-:Y:S01]  /*6260*/  ULOP3.LUT UP0, URZ, UR48, 0x1b0, URZ, 0xc0, !UPT ;  /* 0x000001b030ff7892 */ /* 0x000fe2000f80c0ff */
[----:B------:R-:W-:Y:S01]  /*6270*/  R2UR UR42, R21 ;  /* 0x00000000152a72ca */ /* 0x000fe200000e0000 */
[----:B------:R-:W-:Y:S01]  /*6280*/  @!P1 IMAD.HI.U32 R3, R75, R11, RZ ;  /* 0x0000000b4b039227 */ /* 0x000fe200078e00ff */
[----:B------:R-:W-:Y:S02]  /*6290*/  @!P1 SHF.R.U32.HI R0, RZ, R13, R0 ;  /* 0x0000000dff009219 */ /* 0x000fe40000011600 */
[----:B------:R-:W-:Y:S01]  /*62a0*/  R2UR UR41, R20 ;  /* 0x00000000142972ca */ /* 0x000fe200000e0000 */
[----:B------:R-:W-:Y:S01]  /*62b0*/  VIADD R172, R172, 0x1 ;  /* 0x00000001acac7836 */ /* 0x000fe20000000000 */
[----:B------:R-:W-:Y:S02]  /*62c0*/  @!P1 SHF.R.U32.HI R2, RZ, R14, R3 ;  /* 0x0000000eff029219 */ /* 0x000fe40000011603 */
[----:B------:R-:W-:Y:S02]  /*62d0*/  @!P1 SEL R3, R77, R0, !P2 ;  /* 0x000000004d039207 */ /* 0x000fe40005000000 */
[----:B------:R-:W-:Y:S02]  /*62e0*/  @!P1 SEL R2, R75, R2, !P0 ;  /* 0x000000024b029207 */ /* 0x000fe40004000000 */
[----:B------:R-:W-:Y:S01]  /*62f0*/  @P4 SHF.R.U32.HI R160, RZ, 0x10, R17 ;  /* 0x00000010ffa04819 */ /* 0x000fe20000011611 */
[----:B------:R-:W-:Y:S02]  /*6300*/  USHF.L.U32 UR42, UR42, 0x7, URZ ;  /* 0x000000072a2a7899 */ /* 0x000fe400080006ff */
[----:B------:R-:W-:Y:S02]  /*6310*/  @!P1 IMAD.IADD R0, R2, 0x1, -R3 ;  /* 0x0000000102009824 */ /* 0x000fe400078e0a03 */
[----:B------:R-:W-:Y:S01]  /*6320*/  @!P1 IMAD.IADD R2, R3, 0x1, -R2 ;  /* 0x0000000103029824 */ /* 0x000fe200078e0a02 */
[----:B------:R-:W-:Y:S01]  /*6330*/  USHF.L.U32 UR41, UR41, 0x8, URZ ;  /* 0x0000000829297899 */ /* 0x000fe200080006ff */
[----:B------:R-:W-:Y:S02]  /*6340*/  @!P1 IMAD R77, R0, R9, R77 ;  /* 0x00000009004d9224 */ /* 0x000fe400078e024d */
[----:B------:R-:W-:Y:S01]  /*6350*/  @!P1 IMAD R75, R2, R10, R75 ;  /* 0x0000000a024b9224 */ /* 0x000fe200078e024b */
[----:B------:R-:W-:Y:S08]  /*6360*/  BRA.U !UP0, `(.L_x_120) ;  /* 0x0000000108407547 */ /* 0x000ff0000b800000 */
[----:B------:R-:W1:Y:S01]  /*6370*/  LDCU.64 UR8, c[0x4][0x88] ;  /* 0x01001100ff0877ac */ /* 0x000e620008000a00 */
[----:B------:R-:W-:Y:S01]  /*6380*/  MOV R3, 0x0 ;  /* 0x0000000000037802 */ /* 0x000fe20000000f00 */
[----:B------:R-:W-:Y:S02]  /*6390*/  HFMA2 R12, -RZ, RZ, 0, 5.9604644775390625e-08 ;  /* 0x00000001ff0c7431 */ /* 0x000fe400000001ff */
[----:B------:R-:W-:Y:S02]  /*63a0*/  IMAD.MOV.U32 R8, RZ, RZ, 0x70 ;  /* 0x00000070ff087424 */ /* 0x000fe400078e00ff */
[----:B------:R-:W-:Y:S01]  /*63b0*/  IMAD.MOV.U32 R13, RZ, RZ, RZ ;  /* 0x000000ffff0d7224 */ /* 0x000fe200078e00ff */
[----:B------:R-:W2:Y:S01]  /*63c0*/  LDCU.64 UR6, c[0x4][0x90] ;  /* 0x01001200ff0677ac */ /* 0x000ea20008000a00 */
[----:B------:R-:W3:Y:S01]  /*63d0*/  LDC.64 R2, c[0x4][R3] ;  /* 0x0100000003027b82 */ /* 0x000ee20000000a00 */
[----:B------:R-:W4:Y:S01]  /*63e0*/  LDCU.64 UR4, c[0x4][0x8] ;  /* 0x01000100ff0477ac */ /* 0x000f220008000a00 */
[----:B-1----:R-:W-:Y:S01]  /*63f0*/  MOV R5, UR9 ;  /* 0x0000000900057c02 */ /* 0x002fe20008000f00 */
[----:B------:R-:W-:Y:S01]  /*6400*/  IMAD.U32 R4, RZ, RZ, UR8 ;  /* 0x00000008ff047e24 */ /* 0x000fe2000f8e00ff */
[----:B--2---:R-:W-:Y:S01]  /*6410*/  MOV R7, UR7 ;  /* 0x0000000700077c02 */ /* 0x004fe20008000f00 */
[----:B------:R-:W-:Y:S01]  /*6420*/  IMAD.U32 R6, RZ, RZ, UR6 ;  /* 0x00000006ff067e24 */ /* 0x000fe2000f8e00ff */
[----:B----4-:R-:W-:Y:S01]  /*6430*/  MOV R11, UR5 ;  /* 0x00000005000b7c02 */ /* 0x010fe20008000f00 */
[----:B------:R-:W-:Y:S02]  /*6440*/  IMAD.U32 R10, RZ, RZ, UR4 ;  /* 0x00000004ff0a7e24 */ /* 0x000fe4000f8e00ff */
[----:B------:R-:W-:Y:S07]  /*6450*/  LEPC R20, `(.L_x_120) ;  /* 0x000000001014794e */ /* 0x000fee0000000000 */
[----:B---3-5:R-:W-:Y:S05]  /*6460*/  CALL.ABS.NOINC R2 ;  /* 0x0000000002007343 */ /* 0x028fea0003c00000 */
.L_x_120:
[----:B------:R-:W-:Y:S01]  /*6470*/  LOP3.LUT P0, RZ, R168, 0x1b0, RZ, 0xc0, !PT ;  /* 0x000001b0a8ff7812 */ /* 0x000fe2000780c0ff */
[----:B------:R-:W-:Y:S11]  /*6480*/  BSSY.RECONVERGENT B6, `(.L_x_121) ;  /* 0x0000013000067945 */ /* 0x000ff60003800200 */
[----:B------:R-:W-:Y:S01]  /*6490*/  @!UPT UIADD3 URZ, UPT, UPT, URZ, URZ, URZ ;  /* 0x000000fffffff290 */ /* 0x000fe2000fffe0ff */
[----:B------:R-:W-:Y:S05]  /*64a0*/  @!P0 BRA `(.L_x_122) ;  /* 0x0000000000408947 */ /* 0x000fea0003800000 */
        /* <DEDUP_REMOVED lines=16> */
.L_x_122:
[----:B------:R-:W-:Y:S05]  /*65b0*/  BSYNC.RECONVERGENT B6 ;  /* 0x0000000000067941 */ /* 0x000fea0003800200 */
.L_x_121:
[----:B------:R-:W-:Y:S01]  /*65c0*/  ISETP.NE.U32.AND P4, PT, R148, RZ, PT ;  /* 0x000000ff9400720c */ /* 0x000fe20003f85070 */
[----:B------:R-:W-:Y:S01]  /*65d0*/  UISETP.NE.AND UP2, UPT, UR50, URZ, UPT ;  /* 0x000000ff3200728c */ /* 0x000fe2000bf45270 */
[----:B------:R-:W-:Y:S01]  /*65e0*/  ISETP.NE.U32.AND P2, PT, RZ, UR38, PT ;  /* 0x00000026ff007c0c */ /* 0x000fe2000bf45070 */
[----:B------:R-:W-:Y:S01]  /*65f0*/  UISETP.NE.U32.AND UP1, UPT, UR44, URZ, UPT ;  /* 0x000000ff2c00728c */ /* 0x000fe2000bf25070 */
[----:B------:R-:W-:Y:S01]  /*6600*/  ISETP.NE.AND.EX P4, PT, R149, RZ, PT, P4 ;  /* 0x000000ff9500720c */ /* 0x000fe20003f85340 */
[----:B------:R-:W-:Y:S01]  /*6610*/  UPLOP3.LUT UP0, UPT, UPT, UPT, UPT, 0x40, 0x4 ;  /* 0x000000000004789c */ /* 0x000fe20003f0e870 */
[----:B------:R-:W-:Y:S01]  /*6620*/  ISETP.NE.AND.EX P2, PT, RZ, UR39, PT, P2 ;  /* 0x00000027ff007c0c */ /* 0x000fe2000bf45320 */
[----:B------:R-:W-:Y:S01]  /*6630*/  UISETP.NE.AND.EX UP1, UPT, UR45, URZ, UPT, UP1 ;  /* 0x000000ff2d00728c */ /* 0x000fe2000bf25310 */
[----:B------:R-:W-:Y:S04]  /*6640*/  PLOP3.LUT P1, PT, PT, PT, UP2, 0x80, 0x8 ;  /* 0x000000000008781c */ /* 0x000fe80003f2f028 */
[----:B------:R-:W-:Y:S06]  /*6650*/  @UP2 UPLOP3.LUT UP0, UPT, UPT, UPT, UP1, 0x80, 0x8 ;  /* 0x000000000008289c */ /* 0x000fec0003f0f010 */
[----:B------:R-:W-:Y:S01]  /*6660*/  PLOP3.LUT P0, PT, PT, PT, UP0, 0x80, 0x8 ;  /* 0x000000000008781c */ /* 0x000fe20003f0f008 */
[----:B------:R-:W-:Y:S01]  /*6670*/  @!UPT UIADD3 URZ, UPT, UPT, URZ, URZ, URZ ;  /* 0x000000fffffff290 */ /* 0x000fe2000fffe0ff */
[----:B------:R-:W-:Y:S11]  /*6680*/  BRA.U !UP1, `(.L_x_123) ;  /* 0x0000000109387547 */ /* 0x000ff6000b800000 */
[----:B------:R-:W-:Y:S01]  /*6690*/  UISETP.NE.U32.AND UP0, UPT, UR38, URZ, UPT ;  /* 0x000000ff2600728c */ /* 0x000fe2000bf05070 */
[----:B------:R-:W-:Y:S02]  /*66a0*/  HFMA2 R0, -RZ, RZ, 0, 5.9604644775390625e-08 ;  /* 0x00000001ff007431 */ /* 0x000fe400000001ff */
[----:B------:R-:W-:Y:S01]  /*66b0*/  IMAD.MOV.U32 R153, RZ, RZ, 0x1 ;  /* 0x00000001ff997424 */ /* 0x000fe200078e00ff */
[----:B------:R-:W-:Y:S06]  /*66c0*/  UISETP.NE.AND.EX UP0, UPT, UR39, URZ, UPT, UP0 ;  /* 0x000000ff2700728c */ /* 0x000fec000bf05300 */
[----:B------:R-:W-:Y:S05]  /*66d0*/  PLOP3.LUT P3, PT, PT, PT, UP0, 0x80, 0x8 ;  /* 0x000000000008781c */ /* 0x000fea0003f6f008 */
[----:B------:R-:W1:Y:S01]  /*66e0*/  @UP0 LDCU.64 UR6, c[0x0][0x888] ;  /* 0x00011100ff0607ac */ /* 0x000e620008000a00 */
[----:B------:R-:W-:Y:S07]  /*66f0*/  @UP0 UIMAD UR4, UR36, UR44, URZ ;  /* 0x0000002c240402a4 */ /* 0x000fee000f8e02ff */
[----:B------:R-:W-:Y:S01]  /*6700*/  @!P3 PRMT R153, R0, 0x7610, R153 ;  /* 0x000076100099b816 */ /* 0x000fe20000000099 */
[----:B-1----:R-:W-:Y:S03]  /*6710*/  @UP0 UIMAD.WIDE UR6, UR4, 0x4, UR6 ;  /* 0x00000004040608a5 */ /* 0x002fe6000f8e0206 */
[----:B------:R-:W1:Y:S03]  /*6720*/  @!UP0 LDCU UR4, c[0x0][0x880] ;  /* 0x00011000ff0487ac */ /* 0x000e660008000800 */
[----:B------:R-:W-:Y:S01]  /*6730*/  IMAD.U32 R2, RZ, RZ, UR6 ;  /* 0x00000006ff027e24 */ /* 0x000fe2000f8e00ff */
[----:B------:R-:W-:Y:S05]  /*6740*/  MOV R3, UR7 ;  /* 0x0000000700037c02 */ /* 0x000fea0008000f00 */
[----:B-----5:R2:W5:Y:S02]  /*6750*/  @P3 LDG.E R82, desc[UR46][R2.64] ;  /* 0x0000002e02523981 */ /* 0x020564000c1e1900 */
[----:B-12---:R-:W-:Y:S02]  /*6760*/  @!P3 IMAD.U32 R82, RZ, RZ, UR4 ;  /* 0x00000004ff52be24 */ /* 0x006fe4000f8e00ff */
.L_x_123:
[----:B------:R-:W-:Y:S05]  /*6770*/  @!P4 BRA `(.L_x_124) ;  /* 0x000000000020c947 */ /* 0x000fea0003800000 */
[----:B------:R-:W-:Y:S04]  /*6780*/  ISETP.NE.U32.AND P3, PT, R146, RZ, PT ;  /* 0x000000ff9200720c */ /* 0x000fe80003f65070 */
[----:B------:R-:W-:Y:S11]  /*6790*/  ISETP.NE.AND.EX P3, PT, R147, RZ, PT, P3 ;  /* 0x000000ff9300720c */ /* 0x000ff60003f65330 */
[----:B------:R-:W-:Y:S02]  /*67a0*/  @!UPT UIADD3 URZ, UPT, UPT, URZ, URZ, URZ ;  /* 0x000000fffffff290 */ /* 0x000fe4000fffe0ff */
[----:B------:R-:W1:Y:S01]  /*67b0*/  @P3 LDC.64 R2, c[0x0][0x8a8] ;  /* 0x00022a00ff023b82 */ /* 0x000e620000000a00 */
[----:B------:R-:W-:Y:S04]  /*67c0*/  @P3 IMAD R0, R148, UR36, RZ ;  /* 0x0000002494003c24 */ /* 0x000fe8000f8e02ff */
[----:B-1----:R-:W-:Y:S05]  /*67d0*/  @P3 IMAD.WIDE R2, R0, 0x4, R2 ;  /* 0x0000000400023825 */ /* 0x002fea00078e0202 */
[----:B-----5:R1:W5:Y:S02]  /*67e0*/  @P3 LDG.E R78, desc[UR46][R2.64] ;  /* 0x0000002e024e3981 */ /* 0x020364000c1e1900 */
[----:B-1----:R-:W2:Y:S02]  /*67f0*/  @!P3 LDC R78, c[0x0][0x8a0] ;  /* 0x00022800ff4ebb82 */ /* 0x002ea40000000800 */
.L_x_124:
[----:B-----5:R-:W-:Y:S01]  /*6800*/  ISETP.NE.AND P4, PT, R82, RZ, PT ;  /* 0x000000ff5200720c */ /* 0x020fe20003f85270 */
[----:B------:R-:W-:Y:S01]  /*6810*/  BSSY B1, `(.L_x_125) ;  /* 0x0000048000017945 */ /* 0x000fe20003800000 */
[----:B------:R-:W-:Y:S01]  /*6820*/  SEL R5, RZ, 0xffffffff, P2 ;  /* 0xffffffffff057807 */ /* 0x000fe20001000000 */
[----:B------:R-:W-:Y:S01]  /*6830*/  IMAD.MOV.U32 R100, RZ, RZ, 0x1 ;  /* 0x00000001ff647424 */ /* 0x000fe200078e00ff */
[----:B------:R-:W-:Y:S01]  /*6840*/  LOP3.LUT P3, RZ, R153, 0xff, RZ, 0xc0, !PT ;  /* 0x000000ff99ff7812 */ /* 0x000fe2000786c0ff */
[----:B------:R-:W-:Y:S01]  /*6850*/  IMAD R80, R76, 0x100, R79 ;  /* 0x000001004c507824 */ /* 0x000fe200078e024f */
[----:B------:R-:W-:Y:S02]  /*6860*/  @P1 SEL R0, RZ, 0xffffffff, P4 ;  /* 0xffffffffff001807 */ /* 0x000fe40002000000 */
[----:B------:R-:W-:Y:S02]  /*6870*/  CS2R R110, SRZ ;  /* 0x00000000006e7805 */ /* 0x000fe4000001ff00 */
[----:B------:R-:W-:Y:S02]  /*6880*/  LEA R3, R162, UR49, 0x3 ;  /* 0x00000031a2037c11 */ /* 0x000fe4000f8e18ff */
[----:B------:R-:W-:Y:S02]  /*6890*/  CS2R R108, SRZ ;  /* 0x00000000006c7805 */ /* 0x000fe4000001ff00 */
[----:B------:R-:W-:Y:S02]  /*68a0*/  @P0 SEL R0, R5, R0, !P3 ;  /* 0x0000000005000207 */ /* 0x000fe40005800000 */
[----:B------:R-:W-:Y:S02]  /*68b0*/  CS2R R106, SRZ ;  /* 0x00000000006a7805 */ /* 0x000fe4000001ff00 */
[----:B------:R-:W-:Y:S02]  /*68c0*/  LEA R171, R76, UR49, 0x3 ;  /* 0x000000314cab7c11 */ /* 0x000fe4000f8e18ff */
[----:B------:R-:W-:Y:S02]  /*68d0*/  CS2R R104, SRZ ;  /* 0x0000000000687805 */ /* 0x000fe4000001ff00 */
[----:B------:R-:W-:Y:S02]  /*68e0*/  @P1 LOP3.LUT R0, R0, 0x1, RZ, 0xc0, !PT ;  /* 0x0000000100001812 */ /* 0x000fe400078ec0ff */
[----:B------:R-:W-:Y:S02]  /*68f0*/  CS2R R98, SRZ ;  /* 0x0000000000627805 */ /* 0x000fe4000001ff00 */
[----:B------:R-:W-:Y:S02]  /*6900*/  SHF.L.U32 R2, R164, 0x1f, RZ ;  /* 0x0000001fa4027819 */ /* 0x000fe400000006ff */
[----:B------:R-:W-:Y:S02]  /*6910*/  CS2R R96, SRZ ;  /* 0x0000000000607805 */ /* 0x000fe4000001ff00 */
[----:B------:R-:W-:Y:S02]  /*6920*/  ISETP.NE.U32.OR P6, PT, R0, 0x1, !P1 ;  /* 0x000000010000780c */ /* 0x000fe40004fc5470 */
[----:B------:R-:W-:Y:S02]  /*6930*/  CS2R R90, SRZ ;  /* 0x00000000005a7805 */ /* 0x000fe4000001ff00 */
[----:B------:R-:W-:Y:S02]  /*6940*/  PLOP3.LUT P2, PT, PT, PT, UP1, 0x80, 0x8 ;  /* 0x000000000008781c */ /* 0x000fe40003f4f018 */
[----:B------:R-:W-:Y:S02]  /*6950*/  CS2R R88, SRZ ;  /* 0x0000000000587805 */ /* 0x000fe4000001ff00 */
[----:B------:R-:W-:Y:S02]  /*6960*/  SEL R0, RZ, 0xffffffff, P4 ;  /* 0xffffffffff007807 */ /* 0x000fe40002000000 */
[----:B------:R-:W-:Y:S03]  /*6970*/  P2R R116, PR, RZ, 0x40 ;  /* 0x00000040ff747803 */ /* 0x000fe60000000000 */
[----:B------:R-:W-:Y:S04]  /*6980*/  @P6 SHF.L.U32 R4, R161, 0x1f, RZ ;  /* 0x0000001fa1046819 */ /* 0x000fe800000006ff */
[----:B------:R-:W-:Y:S01]  /*6990*/  @P2 SEL R0, R5, R0, !P3 ;  /* 0x0000000005002207 */ /* 0x000fe20005800000 */
[----:B------:R-:W1:Y:S03]  /*69a0*/  @P6 SYNCS.PHASECHK.TRANS64.TRYWAIT P1, [R3+URZ+0x160], R4 ;  /* 0x00016004030065a7 */ /* 0x000e6600080211ff */
[----:B------:R-:W-:Y:S04]  /*69b0*/  LOP3.LUT R0, R0, 0x1, RZ, 0xc0, !PT ;  /* 0x0000000100007812 */ /* 0x000fe800078ec0ff */
[----:B------:R-:W-:Y:S04]  /*69c0*/  ISETP.NE.U32.AND P5, PT, R0, 0x1, PT ;  /* 0x000000010000780c */ /* 0x000fe80003fa5070 */
[----:B------:R-:W-:Y:S01]  /*69d0*/  P2R R101, PR, RZ, 0x20 ;  /* 0x00000020ff657803 */ /* 0x000fe20000000000 */
[----:B------:R3:W4:Y:S01]  /*69e0*/  SYNCS.PHASECHK.TRANS64.TRYWAIT P0, [R171+URZ+0x1d0], R2 ;  /* 0x0001d002ab0075a7 */ /* 0x00072200080011ff */
[----:B-1----:R-:W-:Y:S01]  /*69f0*/  @P6 SEL R100, RZ, 0x1, !P1 ;  /* 0x00000001ff646807 */ /* 0x002fe20004800000 */
[----:B---3--:R-:W-:Y:S06]  /*6a00*/  @!P6 BRA `(.L_x_126) ;  /* 0x0000000000a0e947 */ /* 0x008fec0003800000 */
[----:B------:R-:W-:Y:S01]  /*6a10*/  @P5 IMAD R7, R162, 0x2000, R155 ;  /* 0x00002000a2075824 */ /* 0x000fe200078e029b */
[----:B------:R-:W-:Y:S01]  /*6a20*/  ISETP.NE.AND P1, PT, R100, RZ, PT ;  /* 0x000000ff6400720c */ /* 0x000fe20003f25270 */
[----:B------:R-:W-:Y:S01]  /*6a30*/  BSSY B0, `(.L_x_127) ;  /* 0x0000011000007945 */ /* 0x000fe20003800000 */
[----:B------:R-:W-:Y:S01]  /*6a40*/  CS2R R90, SRZ ;  /* 0x00000000005a7805 */ /* 0x000fe2000001ff00 */
[----:B------:R-:W-:Y:S01]  /*6a50*/  @P5 VIADD R4, R7, UR49 ;  /* 0x0000003107045c36 */ /* 0x000fe20008000000 */
[----:B------:R-:W-:Y:S02]  /*6a60*/  CS2R R88, SRZ ;  /* 0x0000000000587805 */ /* 0x000fe4000001ff00 */
[----:B------:R-:W-:Y:S02]  /*6a70*/  CS2R R98, SRZ ;  /* 0x0000000000627805 */ /* 0x000fe4000001ff00 */
[----:B------:R-:W-:Y:S01]  /*6a80*/  CS2R R96, SRZ ;  /* 0x0000000000607805 */ /* 0x000fe2000001ff00 */
[--C-:B------:R-:W-:Y:S01]  /*6a90*/  @P5 IMAD.IADD R6, R167, 0x1, R4.reuse ;  /* 0x00000001a7065824 */ /* 0x100fe200078e0204 */
[----:B------:R-:W-:Y:S01]  /*6aa0*/  CS2R R106, SRZ ;  /* 0x00000000006a7805 */ /* 0x000fe2000001ff00 */
[--C-:B------:R-:W-:Y:S01]  /*6ab0*/  @P5 IMAD.IADD R5, R166, 0x1, R4.reuse ;  /* 0x00000001a6055824 */ /* 0x100fe200078e0204 */
[----:B------:R-:W-:Y:S01]  /*6ac0*/  CS2R R104, SRZ ;  /* 0x0000000000687805 */ /* 0x000fe2000001ff00 */
[----:B------:R-:W-:Y:S01]  /*6ad0*/  @P5 IMAD R4, R165, 0x10, R4 ;  /* 0x00000010a5045824 */ /* 0x000fe200078e0204 */
[----:B------:R-:W-:Y:S02]  /*6ae0*/  CS2R R110, SRZ ;  /* 0x00000000006e7805 */ /* 0x000fe4000001ff00 */
[----:B------:R-:W-:Y:S01]  /*6af0*/  CS2R R108, SRZ ;  /* 0x00000000006c7805 */ /* 0x000fe2000001ff00 */
[----:B------:R-:W-:Y:S06]  /*6b00*/  @P1 BRA `(.L_x_128) ;  /* 0x00000000000c1947 */ /* 0x000fec0003800000 */
[----:B------:R-:W-:Y:S04]  /*6b10*/  SHF.L.U32 R0, R161, 0x1f, RZ ;  /* 0x0000001fa1007819 */ /* 0x000fe800000006ff */
[----:B------:R-:W1:Y:S02]  /*6b20*/  SYNCS.PHASECHK.TRANS64.TRYWAIT P1, [R3+URZ+0x160], R0 ;  /* 0x00016000030075a7 */ /* 0x000e6400080211ff */
[----:B-1----:R-:W-:Y:S05]  /*6b30*/  @!P1 BRA `(.L_x_129) ;  /* 0x00000068005c9947 */ /* 0x002fea0003800000 */
.L_x_128:
[----:B------:R-:W-:Y:S05]  /*6b40*/  BSYNC B0 ;  /* 0x0000000000007941 */ /* 0x000fea0003800000 */
.L_x_127:
[----:B------:R-:W-:Y:S01]  /*6b50*/  ISETP.NE.AND P1, PT, R101, RZ, PT ;  /* 0x000000ff6500720c */ /* 0x000fe20003f25270 */
[----:B-1----:R-:W-:Y:S02]  /*6b60*/  VIADD R3, R3, 0x180 ;  /* 0x0000018003037836 */ /* 0x002fe40000000000 */
[----:B------:R-:W-:Y:S02]  /*6b70*/  IMAD.U32 R0, RZ, RZ, UR37 ;  /* 0x00000025ff007e24 */ /* 0x000fe4000f8e00ff */
[----:B------:R-:W-:Y:S03]  /*6b80*/  VIADD R162, R162, 0x1 ;  /* 0x00000001a2a27836 */ /* 0x000fe60000000000 */
[----:B------:R-:W-:Y:S05]  /*6b90*/  PRMT R0, R0, 0x654, R3 ;  /* 0x0000065400007816 */ /* 0x000fea0000000003 */
[----:B------:R1:W3:Y:S04]  /*6ba0*/  @P1 LDS.128 R88, [R7+UR49+0x400] ;  /* 0x0004003107581984 */ /* 0x0002e80008000c00 */
[----:B------:R1:W1:Y:S04]  /*6bb0*/  @P1 LDS.128 R96, [R6+0x400] ;  /* 0x0004000006601984 */ /* 0x0002680000000c00 */
[----:B------:R1:W1:Y:S04]  /*6bc0*/  @P1 LDS.128 R104, [R5+0x400] ;  /* 0x0004000005681984 */ /* 0x0002680000000c00 */
[----:B------:R1:W1:Y:S01]  /*6bd0*/  @P1 LDS.128 R108, [R4+0x400] ;  /* 0x00040000046c1984 */ /* 0x0002620000000c00 */
[C---:B------:R-:W-:Y:S01]  /*6be0*/  ISETP.NE.AND P1, PT, R162.reuse, 0x4, PT ;  /* 0x00000004a200780c */ /* 0x040fe20003f25270 */
[----:B------:R-:W-:Y:S01]  /*6bf0*/  @!PT LDS RZ, [RZ] ;  /* 0x00000000fffff984 */ /* 0x000fe20000000800 */
[----:B------:R-:W-:Y:S01]  /*6c00*/  @!PT LDS RZ, [RZ] ;  /* 0x00000000fffff984 */ /* 0x000fe20000000800 */
[----:B------:R-:W-:Y:S01]  /*6c10*/  @!PT LDS RZ, [RZ] ;  /* 0x00000000fffff984 */ /* 0x000fe20000000800 */
[----:B------:R-:W-:Y:S01]  /*6c20*/  @!PT LDS RZ, [RZ] ;  /* 0x00000000fffff984 */ /* 0x000fe20000000800 */
[----:B------:R5:W-:Y:S06]  /*6c30*/  MEMBAR.ALL.CTA ;  /* 0x0000000000007992 */ /* 0x000bec0000008000 */
[----:B-----5:R-:W5:Y:S01]  /*6c40*/  FENCE.VIEW.ASYNC.S ;  /* 0x00000000000073c6 */ /* 0x020f620000000000 */
[----:B------:R-:W-:Y:S01]  /*6c50*/  SEL R162, R162, RZ, P1 ;  /* 0x000000ffa2a27207 */ /* 0x000fe20000800000 */
[----:B-----5:R5:W-:Y:S02]  /*6c60*/  SYNCS.ARRIVE.TRANS64.RED.A1T0 RZ, [R0+URZ], RZ ;  /* 0x000000ff00ff79a7 */ /* 0x020be400081004ff */
[----:B-----5:R-:W-:Y:S04]  /*6c70*/  SEL R0, RZ, 0x1, P1 ;  /* 0x00000001ff007807 */ /* 0x020fe80000800000 */
[----:B---3--:R-:W-:Y:S02]  /*6c80*/  LOP3.LUT R161, R161, R0, RZ, 0x3c, !PT ;  /* 0x00000000a1a17212 */ /* 0x008fe400078e3cff */
.L_x_126:
[----:B------:R-:W-:Y:S05]  /*6c90*/  BSYNC B1 ;  /* 0x0000000000017941 */ /* 0x000fea0003800000 */
.L_x_125:
[----:B------:R-:W-:Y:S04]  /*6ca0*/  SHF.R.U32.HI R3, RZ, 0x15, R80 ;  /* 0x00000015ff037819 */ /* 0x000fe80000011650 */
[----:B------:R-:W-:Y:S01]  /*6cb0*/  LOP3.LUT P1, RZ, R3, 0x3, R156, 0x48, !PT ;  /* 0x0000000303ff7812 */ /* 0x000fe2000782489c */
[----:B------:R-:W-:Y:S01]  /*6cc0*/  @!UPT UIADD3 URZ, UPT, UPT, URZ, URZ, URZ ;  /* 0x000000fffffff290 */ /* 0x000fe2000fffe0ff */
[----:B----4-:R-:W-:Y:S11]  /*6cd0*/  @P0 BRA `(.L_x_130) ;  /* 0x0000000000080947 */ /* 0x010ff60003800000 */
[----:B------:R-:W3:Y:S02]  /*6ce0*/  SYNCS.PHASECHK.TRANS64.TRYWAIT P0, [R171+URZ+0x1d0], R2 ;  /* 0x0001d002ab0075a7 */ /* 0x000ee400080011ff */
[----:B---3--:R-:W-:Y:S05]  /*6cf0*/  @!P0 BRA `(.L_x_131) ;  /* 0x0000006800008947 */ /* 0x008fea0003800000 */
.L_x_130:
[----:B------:R-:W-:Y:S05]  /*6d00*/  @!P1 BRA `(.L_x_132) ;  /* 0x0000000000409947 */ /* 0x000fea0003800000 */
[----:B------:R-:W1:Y:S01]  /*6d10*/  LDCU.64 UR8, c[0x4][0x78] ;  /* 0x01000f00ff0877ac */ /* 0x000e620008000a00 */
[----:B------:R-:W-:Y:S01]  /*6d20*/  MOV R3, 0x0 ;  /* 0x0000000000037802 */ /* 0x000fe20000000f00 */
[----:B------:R-:W-:Y:S02]  /*6d30*/  HFMA2 R12, -RZ, RZ, 0, 5.9604644775390625e-08 ;  /* 0x00000001ff0c7431 */ /* 0x000fe400000001ff */
[----:B------:R-:W-:Y:S02]  /*6d40*/  IMAD.MOV.U32 R8, RZ, RZ, 0x192 ;  /* 0x00000192ff087424 */ /* 0x000fe400078e00ff */
[----:B------:R-:W-:Y:S01]  /*6d50*/  IMAD.MOV.U32 R13, RZ, RZ, RZ ;  /* 0x000000ffff0d7224 */ /* 0x000fe200078e00ff */
[----:B------:R-:W4:Y:S01]  /*6d60*/  LDCU.64 UR6, c[0x4][0x80] ;  /* 0x01001000ff0677ac */ /* 0x000f220008000a00 */
[----:B---3--:R-:W3:Y:S01]  /*6d70*/  LDC.64 R2, c[0x4][R3] ;  /* 0x0100000003027b82 */ /* 0x008ee20000000a00 */
[----:B------:R-:W5:Y:S01]  /*6d80*/  LDCU.64 UR4, c[0x4][0x18] ;  /* 0x01000300ff0477ac */ /* 0x000f620008000a00 */
[----:B-1----:R-:W-:Y:S01]  /*6d90*/  MOV R5, UR9 ;  /* 0x0000000900057c02 */ /* 0x002fe20008000f00 */
[----:B------:R-:W-:Y:S01]  /*6da0*/  IMAD.U32 R4, RZ, RZ, UR8 ;  /* 0x00000008ff047e24 */ /* 0x000fe2000f8e00ff */
[----:B----4-:R-:W-:Y:S01]  /*6db0*/  MOV R7, UR7 ;  /* 0x0000000700077c02 */ /* 0x010fe20008000f00 */
[----:B------:R-:W-:Y:S01]  /*6dc0*/  IMAD.U32 R6, RZ, RZ, UR6 ;  /* 0x00000006ff067e24 */ /* 0x000fe2000f8e00ff */
[----:B-----5:R-:W-:Y:S01]  /*6dd0*/  MOV R11, UR5 ;  /* 0x00000005000b7c02 */ /* 0x020fe20008000f00 */
[----:B------:R-:W-:Y:S02]  /*6de0*/  IMAD.U32 R10, RZ, RZ, UR4 ;  /* 0x00000004ff0a7e24 */ /* 0x000fe4000f8e00ff */
[----:B------:R-:W-:Y:S07]  /*6df0*/  LEPC R20, `(.L_x_132) ;  /* 0x000000001014794e */ /* 0x000fee0000000000 */
[----:B--23--:R-:W-:Y:S05]  /*6e00*/  CALL.ABS.NOINC R2 ;  /* 0x0000000002007343 */ /* 0x00cfea0003c00000 */
.L_x_132:
[----:B------:R-:W-:Y:S01]  /*6e10*/  SHF.L.U32 R83, R88, 0x10, RZ ;  /* 0x0000001058537819 */ /* 0x000fe200000006ff */
[----:B------:R-:W-:Y:S05]  /*6e20*/  WARPSYNC.ALL ;  /* 0x0000000000007948 */ /* 0x000fea0003800000 */
[----:B------:R-:W-:Y:S01]  /*6e30*/  R2UR UR4, R80 ;  /* 0x00000000500472ca */ /* 0x000fe200000e0000 */
[----:B------:R-:W-:Y:S01]  /*6e40*/  BSSY.RECONVERGENT B0, `(.L_x_133) ;  /* 0x0000121000007945 */ /* 0x000fe20003800200 */
[----:B------:R-:W-:Y:S02]  /*6e50*/  IADD3 R103, PT, PT, R155, UR49, RZ ;  /* 0x000000319b677c10 */ /* 0x000fe4000fffe0ff */
[----:B------:R-:W-:Y:S02]  /*6e60*/  SHF.L.U32 R102, R165, 0x4, RZ ;  /* 0x00000004a5667819 */ /* 0x000fe400000006ff */
[-C--:B------:R-:W-:Y:S02]  /*6e70*/  IADD3 R175, PT, PT, R167, R103.reuse, RZ ;  /* 0x00000067a7af7210 */ /* 0x080fe40007ffe0ff */
[----:B------:R-:W-:Y:S02]  /*6e80*/  IADD3 R174, PT, PT, R166, R103, RZ ;  /* 0x00000067a6ae7210 */ /* 0x000fe40007ffe0ff */
[----:B------:R-:W-:Y:S02]  /*6e90*/  IADD3 R173, PT, PT, R103, R102, RZ ;  /* 0x0000006667ad7210 */ /* 0x000fe40007ffe0ff */
[C---:B------:R-:W-:Y:S01]  /*6ea0*/  PRMT R81, R88.reuse, 0x8880, RZ ;  /* 0x0000888058517816 */ /* 0x040fe200000000ff */
[----:B-1----:R-:W2:Y:S01]  /*6eb0*/  LDTM.x64 R4, tmem[UR4] ;  /* 0x00000004000479ee */ /* 0x002ea20008340000 */
[----:B------:R-:W-:Y:S02]  /*6ec0*/  SHF.R.S32.HI R83, RZ, 0x18, R83 ;  /* 0x00000018ff537819 */ /* 0x000fe40000011453 */
[----:B------:R-:W-:Y:S02]  /*6ed0*/  SHF.R.S32.HI R86, RZ, 0x18, R89 ;  /* 0x00000018ff567819 */ /* 0x000fe40000011459 */
[----:B------:R-:W-:Y:S02]  /*6ee0*/  SHF.L.U32 R84, R88, 0x8, RZ ;  /* 0x0000000858547819 */ /* 0x000fe400000006ff */
[----:B------:R-:W-:Y:S02]  /*6ef0*/  SHF.L.U32 R85, R89, 0x8, RZ ;  /* 0x0000000859557819 */ /* 0x000fe400000006ff */
[----:B------:R-:W-:Y:S02]  /*6f00*/  SHF.R.S32.HI R84, RZ, 0x18, R84 ;  /* 0x00000018ff547819 */ /* 0x000fe40000011454 */
[----:B------:R-:W-:Y:S02]  /*6f10*/  SHF.R.S32.HI R85, RZ, 0x18, R85 ;  /* 0x00000018ff557819 */ /* 0x000fe40000011455 */
[----:B------:R-:W-:Y:S02]  /*6f20*/  SHF.L.U32 R87, R110, 0x8, RZ ;  /* 0x000000086e577819 */ /* 0x000fe400000006ff */
[----:B------:R-:W-:Y:S02]  /*6f30*/  ISETP.NE.AND P0, PT, R169, RZ, PT ;  /* 0x000000ffa900720c */ /* 0x000fe40003f05270 */
[----:B------:R-:W-:Y:S02]  /*6f40*/  SHF.R.S32.HI R87, RZ, 0x18, R87 ;  /* 0x00000018ff577819 */ /* 0x000fe40000011457 */
[----:B------:R-:W-:Y:S02]  /*6f50*/  ISETP.NE.AND P6, PT, R116, RZ, PT ;  /* 0x000000ff7400720c */ /* 0x000fe40003fc5270 */
[----:B------:R-:W-:Y:S01]  /*6f60*/  LEA R117, R162, UR49, 0x3 ;  /* 0x00000031a2757c11 */ /* 0x000fe2000f8e18ff */
[C---:B--2---:R-:W-:Y:S02]  /*6f70*/  IMAD R0, R78.reuse, R4, RZ ;  /* 0x000000044e007224 */ /* 0x044fe400078e02ff */
[C---:B---3--:R-:W-:Y:S02]  /*6f80*/  IMAD R2, R78.reuse, R5, RZ ;  /* 0x000000054e027224 */ /* 0x048fe400078e02ff */
[----:B------:R-:W-:Y:S02]  /*6f90*/  IMAD R3, R78, R6, RZ ;  /* 0x000000064e037224 */ /* 0x000fe400078e02ff */
[-C--:B------:R-:W-:Y:S01]  /*6fa0*/  IMAD R0, R81, R82.reuse, R0 ;  /* 0x0000005251007224 */ /* 0x080fe200078e0200 */
[----:B------:R-:W-:Y:S01]  /*6fb0*/  SHF.R.S32.HI R81, RZ, 0x18, R88 ;  /* 0x00000018ff517819 */ /* 0x000fe20000011458 */
[-C--:B------:R-:W-:Y:S01]  /*6fc0*/  IMAD R2, R83, R82.reuse, R2 ;  /* 0x0000005253027224 */ /* 0x080fe200078e0202 */
[C---:B------:R-:W-:Y:S01]  /*6fd0*/  PRMT R83, R89.reuse, 0x8880, RZ ;  /* 0x0000888059537816 */ /* 0x040fe200000000ff */
[----:B------:R-:W-:Y:S01]  /*6fe0*/  IMAD R3, R84, R82, R3 ;  /* 0x0000005254037224 */ /* 0x000fe200078e0203 */
[----:B------:R-:W-:Y:S01]  /*6ff0*/  SHF.L.U32 R84, R89, 0x10, RZ ;  /* 0x0000001059547819 */ /* 0x000fe200000006ff */
[C---:B------:R-:W-:Y:S01]  /*7000*/  IMAD R7, R78.reuse, R7, RZ ;  /* 0x000000074e077224 */ /* 0x040fe200078e02ff */
[----:B------:R-:W-:Y:S01]  /*7010*/  @P6 SHF.L.U32 R118, R161, 0x1f, RZ ;  /* 0x0000001fa1766819 */ /* 0x000fe200000006ff */
[C---:B------:R-:W-:Y:S01]  /*7020*/  IMAD R4, R78.reuse, R8, RZ ;  /* 0x000000084e047224 */ /* 0x040fe200078e02ff */
[----:B------:R-:W-:Y:S01]  /*7030*/  SHF.R.S32.HI R84, RZ, 0x18, R84 ;  /* 0x00000018ff547819 */ /* 0x000fe20000011454 */
[----:B------:R-:W-:Y:S02]  /*7040*/  IMAD R5, R78, R9, RZ ;  /* 0x000000094e057224 */ /* 0x000fe400078e02ff */
[----:B------:R-:W-:Y:S01]  /*7050*/  IMAD R7, R81, R82, R7 ;  /* 0x0000005251077224 */ /* 0x000fe200078e0207 */
[----:B------:R-:W-:Y:S01]  /*7060*/  PRMT R81, R90, 0x8880, RZ ;  /* 0x000088805a517816 */ /* 0x000fe200000000ff */
[----:B------:R-:W-:Y:S02]  /*7070*/  IMAD R6, R78, R10, RZ ;  /* 0x0000000a4e067224 */ /* 0x000fe400078e02ff */
[-C--:B------:R-:W-:Y:S01]  /*7080*/  IMAD R4, R83, R82.reuse, R4 ;  /* 0x0000005253047224 */ /* 0x080fe200078e0204 */
[----:B------:R-:W-:Y:S01]  /*7090*/  I2IP.S8.S32.SAT R93, R7, R3, RZ ;  /* 0x00000003075d7239 */ /* 0x000fe200000014ff */
[----:B------:R-:W-:Y:S01]  /*70a0*/  IMAD R5, R84, R82, R5 ;  /* 0x0000005254057224 */ /* 0x000fe200078e0205 */
[----:B------:R-:W-:Y:S01]  /*70b0*/  SHF.L.U32 R83, R90, 0x10, RZ ;  /* 0x000000105a537819 */ /* 0x000fe200000006ff */
[----:B------:R-:W-:Y:S01]  /*70c0*/  IMAD R11, R78, R11, RZ ;  /* 0x0000000b4e0b7224 */ /* 0x000fe200078e02ff */
[----:B------:R-:W-:Y:S01]  /*70d0*/  I2IP.S8.S32.SAT R92, R2, R0, R93 ;  /* 0x00000000025c7239 */ /* 0x000fe2000000145d */
[----:B------:R-:W-:Y:S01]  /*70e0*/  IMAD R6, R85, R82, R6 ;  /* 0x0000005255067224 */ /* 0x000fe200078e0206 */
[----:B------:R-:W-:Y:S01]  /*70f0*/  SHF.R.S32.HI R83, RZ, 0x18, R83 ;  /* 0x00000018ff537819 */ /* 0x000fe20000011453 */
[----:B------:R-:W-:Y:S01]  /*7100*/  IMAD R8, R78, R12, RZ ;  /* 0x0000000c4e087224 */ /* 0x000fe200078e02ff */
[----:B------:R-:W-:Y:S01]  /*7110*/  SHF.L.U32 R85, R90, 0x8, RZ ;  /* 0x000000085a557819 */ /* 0x000fe200000006ff */
[----:B------:R-:W-:Y:S02]  /*7120*/  IMAD R9, R78, R13, RZ ;  /* 0x0000000d4e097224 */ /* 0x000fe400078e02ff */
[----:B------:R-:W-:Y:S01]  /*7130*/  IMAD R11, R86, R82, R11 ;  /* 0x00000052560b7224 */ /* 0x000fe200078e020b */
[----:B------:R-:W-:Y:S01]  /*7140*/  SHF.R.S32.HI R85, RZ, 0x18, R85 ;  /* 0x00000018ff557819 */ /* 0x000fe20000011455 */
[C---:B------:R-:W-:Y:S01]  /*7150*/  IMAD R10, R78.reuse, R14, RZ ;  /* 0x0000000e4e0a7224 */ /* 0x040fe200078e02ff */
[----:B------:R-:W-:Y:S01]  /*7160*/  SHF.R.S32.HI R86, RZ, 0x18, R91 ;  /* 0x00000018ff567819 */ /* 0x000fe2000001145b */
[----:B------:R-:W-:Y:S01]  /*7170*/  IMAD R8, R81, R82, R8 ;  /* 0x0000005251087224 */ /* 0x000fe200078e0208 */
[----:B------:R-:W-:Y:S01]  /*7180*/  I2IP.S8.S32.SAT R94, R11, R6, RZ ;  /* 0x000000060b5e7239 */ /* 0x000fe200000014ff */
[----:B------:R-:W-:Y:S01]  /*7190*/  IMAD R9, R83, R82, R9 ;  /* 0x0000005253097224 */ /* 0x000fe200078e0209 */
[C---:B------:R-:W-:Y:S01]  /*71a0*/  PRMT R83, R91.reuse, 0x8880, RZ ;  /* 0x000088805b537816 */ /* 0x040fe200000000ff */
[----:B------:R-:W-:Y:S01]  /*71b0*/  IMAD.U32 R84, R91, 0x10000, RZ ;  /* 0x000100005b547824 */ /* 0x000fe200078e00ff */
[----:B------:R-:W-:Y:S01]  /*71c0*/  I2IP.S8.S32.SAT R93, R5, R4, R94 ;  /* 0x00000004055d7239 */ /* 0x000fe2000000145e */
[C---:B------:R-:W-:Y:S01]  /*71d0*/  IMAD R15, R78.reuse, R15, RZ ;  /* 0x0000000f4e0f7224 */ /* 0x040fe200078e02ff */
[----:B------:R-:W-:Y:S01]  /*71e0*/  SHF.R.S32.HI R81, RZ, 0x18, R90 ;  /* 0x00000018ff517819 */ /* 0x000fe2000001145a */
[----:B------:R-:W-:Y:S01]  /*71f0*/  IMAD R10, R85, R82, R10 ;  /* 0x00000052550a7224 */ /* 0x000fe200078e020a */
[----:B------:R-:W-:Y:S01]  /*7200*/  SHF.R.S32.HI R84, RZ, 0x18, R84 ;  /* 0x00000018ff547819 */ /* 0x000fe20000011454 */
[C---:B------:R-:W-:Y:S01]  /*7210*/  IMAD R12, R78.reuse, R16, RZ ;  /* 0x000000104e0c7224 */ /* 0x040fe200078e02ff */
[----:B------:R-:W-:Y:S01]  /*7220*/  SHF.L.U32 R85, R91, 0x8, RZ ;  /* 0x000000085b557819 */ /* 0x000fe200000006ff */
[----:B------:R-:W-:Y:S02]  /*7230*/  IMAD R13, R78, R17, RZ ;  /* 0x000000114e0d7224 */ /* 0x000fe400078e02ff */
[----:B------:R-:W-:Y:S01]  /*7240*/  IMAD R15, R81, R82, R15 ;  /* 0x00000052510f7224 */ /* 0x000fe200078e020f */
[----:B------:R-:W-:Y:S01]  /*7250*/  PRMT R81, R96, 0x8880, RZ ;  /* 0x0000888060517816 */ /* 0x000fe200000000ff */
[----:B------:R-:W-:Y:S01]  /*7260*/  IMAD R14, R78, R18, RZ ;  /* 0x000000124e0e7224 */ /* 0x000fe200078e02ff */
[----:B------:R-:W-:Y:S01]  /*7270*/  SHF.R.S32.HI R85, RZ, 0x18, R85 ;  /* 0x00000018ff557819 */ /* 0x000fe20000011455 */
[----:B------:R-:W-:Y:S01]  /*7280*/  IMAD R12, R83, R82, R12 ;  /* 0x00000052530c7224 */ /* 0x000fe200078e020c */
[----:B------:R-:W-:Y:S01]  /*7290*/  I2IP.S8.S32.SAT R94, R15, R10, RZ ;  /* 0x0000000a0f5e7239 */ /* 0x000fe200000014ff */
[----:B------:R-:W-:Y:S01]  /*72a0*/  IMAD R13, R84, R82, R13 ;  /* 0x00000052540d7224 */ /* 0x000fe200078e020d */
[----:B------:R-:W-:Y:S01]  /*72b0*/  SHF.L.U32 R83, R96, 0x10, RZ ;  /* 0x0000001060537819 */ /* 0x000fe200000006ff */
[C---:B------:R-:W-:Y:S01]  /*72c0*/  IMAD R19, R78.reuse, R19, RZ ;  /* 0x000000134e137224 */ /* 0x040fe200078e02ff */
[----:B------:R-:W-:Y:S01]  /*72d0*/  I2IP.S8.S32.SAT R94, R9, R8, R94 ;  /* 0x00000008095e7239 */ /* 0x000fe2000000145e */
[----:B------:R-:W-:Y:S01]  /*72e0*/  IMAD R14, R85, R82, R14 ;  /* 0x00000052550e7224 */ /* 0x000fe200078e020e */
[----:B------:R-:W-:Y:S01]  /*72f0*/  SHF.R.S32.HI R83, RZ, 0x18, R83 ;  /* 0x00000018ff537819 */ /* 0x000fe20000011453 */
[C---:B------:R-:W-:Y:S01]  /*7300*/  IMAD R16, R78.reuse, R20, RZ ;  /* 0x000000144e107224 */ /* 0x040fe200078e02ff */
[----:B------:R-:W-:Y:S01]  /*7310*/  SHF.L.U32 R84, R97, 0x10, RZ ;  /* 0x0000001061547819 */ /* 0x000fe200000006ff */
[----:B------:R-:W-:Y:S01]  /*7320*/  IMAD R17, R78, R21, RZ ;  /* 0x000000154e117224 */ /* 0x000fe200078e02ff */
[----:B------:R-:W-:Y:S01]  /*7330*/  SHF.L.U32 R85, R96, 0x8, RZ ;  /* 0x0000000860557819 */ /* 0x000fe200000006ff */
[----:B------:R-:W-:Y:S01]  /*7340*/  IMAD R19, R86, R82, R19 ;  /* 0x0000005256137224 */ /* 0x000fe200078e0213 */
[----:B------:R-:W-:Y:S01]  /*7350*/  SHF.R.S32.HI R84, RZ, 0x18, R84 ;  /* 0x00000018ff547819 */ /* 0x000fe20000011454 */
[C---:B------:R-:W-:Y:S01]  /*7360*/  IMAD R18, R78.reuse, R22, RZ ;  /* 0x000000164e127224 */ /* 0x040fe200078e02ff */
[----:B------:R-:W-:Y:S01]  /*7370*/  SHF.R.S32.HI R85, RZ, 0x18, R85 ;  /* 0x00000018ff557819 */ /* 0x000fe20000011455 */
[----:B------:R-:W-:Y:S01]  /*7380*/  IMAD R16, R81, R82, R16 ;  /* 0x0000005251107224 */ /* 0x000fe200078e0210 */
[----:B------:R-:W-:Y:S01]  /*7390*/  I2IP.S8.S32.SAT R95, R19, R14, RZ ;  /* 0x0000000e135f7239 */ /* 0x000fe200000014ff */
[-C--:B------:R-:W-:Y:S01]  /*73a0*/  IMAD R17, R83, R82.reuse, R17 ;  /* 0x0000005253117224 */ /* 0x080fe200078e0211 */
[----:B------:R-:W-:Y:S01]  /*73b0*/  PRMT R83, R97, 0x8880, RZ ;  /* 0x0000888061537816 */ /* 0x000fe200000000ff */
[C---:B------:R-:W-:Y:S01]  /*73c0*/  IMAD R23, R78.reuse, R23, RZ ;  /* 0x000000174e177224 */ /* 0x040fe200078e02ff */
[----:B------:R-:W-:Y:S01]  /*73d0*/  SHF.R.S32.HI R81, RZ, 0x18, R96 ;  /* 0x00000018ff517819 */ /* 0x000fe20000011460 */
[----:B------:R-:W-:Y:S01]  /*73e0*/  IMAD R18, R85, R82, R18 ;  /* 0x0000005255127224 */ /* 0x000fe200078e0212 */
[----:B------:R-:W-:Y:S01]  /*73f0*/  SHF.L.U32 R85, R97, 0x8, RZ ;  /* 0x0000000861557819 */ /* 0x000fe200000006ff */
[C---:B------:R-:W-:Y:S01]  /*7400*/  IMAD R20, R78.reuse, R24, RZ ;  /* 0x000000184e147224 */ /* 0x040fe200078e02ff */
[----:B------:R-:W-:Y:S01]  /*7410*/  I2IP.S8.S32.SAT R95, R13, R12, R95 ;  /* 0x0000000c0d5f7239 */ /* 0x000fe2000000145f */
[----:B------:R-:W-:Y:S01]  /*7420*/  IMAD R21, R78, R25, RZ ;  /* 0x000000194e157224 */ /* 0x000fe200078e02ff */
[----:B------:R-:W-:Y:S01]  /*7430*/  SHF.R.S32.HI R85, RZ, 0x18, R85 ;  /* 0x00000018ff557819 */ /* 0x000fe20000011455 */
[----:B------:R-:W-:Y:S01]  /*7440*/  IMAD R23, R81, R82, R23 ;  /* 0x0000005251177224 */ /* 0x000fe200078e0217 */
[----:B------:R-:W-:Y:S01]  /*7450*/  PRMT R81, R98, 0x8880, RZ ;  /* 0x0000888062517816 */ /* 0x000fe200000000ff */
[----:B------:R-:W-:Y:S01]  /*7460*/  IMAD R22, R78, R26, RZ ;  /* 0x0000001a4e167224 */ /* 0x000fe200078e02ff */
[----:B------:R1:W-:Y:S01]  /*7470*/  STS.128 [R155+UR49+0x8400], R92 ;  /* 0x0084005c9b007988 */ /* 0x0003e20008000c31 */
[----:B------:R-:W-:Y:S01]  /*7480*/  IMAD R20, R83, R82, R20 ;  /* 0x0000005253147224 */ /* 0x000fe200078e0214 */
[----:B------:R-:W-:Y:S01]  /*7490*/  I2IP.S8.S32.SAT R112, R23, R18, RZ ;  /* 0x0000001217707239 */ /* 0x000fe200000014ff */
[----:B------:R-:W-:Y:S01]  /*74a0*/  IMAD R21, R84, R82, R21 ;  /* 0x0000005254157224 */ /* 0x000fe200078e0215 */
[----:B------:R-:W-:Y:S01]  /*74b0*/  SHF.R.S32.HI R86, RZ, 0x18, R97 ;  /* 0x00000018ff567819 */ /* 0x000fe20000011461 */
[----:B------:R-:W-:Y:S01]  /*74c0*/  IMAD.U32 R83, R98, 0x10000, RZ ;  /* 0x0001000062537824 */ /* 0x000fe200078e00ff */
[----:B------:R-:W-:Y:S01]  /*74d0*/  I2IP.S8.S32.SAT R112, R17, R16, R112 ;  /* 0x0000001011707239 */ /* 0x000fe20000001470 */
[----:B------:R-:W-:Y:S01]  /*74e0*/  IMAD R27, R78, R27, RZ ;  /* 0x0000001b4e1b7224 */ /* 0x000fe200078e02ff */
[----:B------:R-:W-:Y:S01]  /*74f0*/  SHF.L.U32 R84, R99, 0x10, RZ ;  /* 0x0000001063547819 */ /* 0x000fe200000006ff */
[----:B------:R-:W-:Y:S01]  /*7500*/  IMAD R22, R85, R82, R22 ;  /* 0x0000005255167224 */ /* 0x000fe200078e0216 */
[----:B------:R-:W-:Y:S01]  /*7510*/  SHF.L.U32 R85, R98, 0x8, RZ ;  /* 0x0000000862557819 */ /* 0x000fe200000006ff */
[C---:B------:R-:W-:Y:S01]  /*7520*/  IMAD R24, R78.reuse, R28, RZ ;  /* 0x0000001c4e187224 */ /* 0x040fe200078e02ff */
[----:B------:R-:W-:Y:S01]  /*7530*/  SHF.R.S32.HI R83, RZ, 0x18, R83 ;  /* 0x00000018ff537819 */ /* 0x000fe20000011453 */
[----:B------:R-:W-:Y:S01]  /*7540*/  IMAD R25, R78, R29, RZ ;  /* 0x0000001d4e197224 */ /* 0x000fe200078e02ff */
[----:B------:R-:W-:Y:S01]  /*7550*/  SHF.R.S32.HI R84, RZ, 0x18, R84 ;  /* 0x00000018ff547819 */ /* 0x000fe20000011454 */
[----:B------:R-:W-:Y:S01]  /*7560*/  IMAD R27, R86, R82, R27 ;  /* 0x00000052561b7224 */ /* 0x000fe200078e021b */
[----:B------:R-:W-:Y:S01]  /*7570*/  SHF.R.S32.HI R85, RZ, 0x18, R85 ;  /* 0x00000018ff557819 */ /* 0x000fe20000011455 */
[C---:B------:R-:W-:Y:S01]  /*7580*/  IMAD R26, R78.reuse, R30, RZ ;  /* 0x0000001e4e1a7224 */ /* 0x040fe200078e02ff */
[----:B------:R-:W-:Y:S01]  /*7590*/  SHF.R.S32.HI R86, RZ, 0x18, R99 ;  /* 0x00000018ff567819 */ /* 0x000fe20000011463 */
[----:B------:R-:W-:Y:S01]  /*75a0*/  IMAD R24, R81, R82, R24 ;  /* 0x0000005251187224 */ /* 0x000fe200078e0218 */
[----:B------:R-:W-:Y:S01]  /*75b0*/  I2IP.S8.S32.SAT R113, R27, R22, RZ ;  /* 0x000000161b717239 */ /* 0x000fe200000014ff */
[----:B------:R-:W-:Y:S01]  /*75c0*/  IMAD R25, R83, R82, R25 ;  /* 0x0000005253197224 */ /* 0x000fe200078e0219 */
[----:B------:R-:W-:Y:S01]  /*75d0*/  SHF.R.S32.HI R81, RZ, 0x18, R98 ;  /* 0x00000018ff517819 */ /* 0x000fe20000011462 */
[C---:B------:R-:W-:Y:S01]  /*75e0*/  IMAD R31, R78.reuse, R31, RZ ;  /* 0x0000001f4e1f7224 */ /* 0x040fe200078e02ff */
[----:B------:R-:W-:Y:S01]  /*75f0*/  I2IP.S8.S32.SAT R113, R21, R20, R113 ;  /* 0x0000001415717239 */ /* 0x000fe20000001471 */
[----:B------:R-:W-:Y:S01]  /*7600*/  IMAD R26, R85, R82, R26 ;  /* 0x00000052551a7224 */ /* 0x000fe200078e021a */
[C---:B------:R-:W-:Y:S01]  /*7610*/  PRMT R83, R99.reuse, 0x8880, RZ ;  /* 0x0000888063537816 */ /* 0x040fe200000000ff */
[C---:B------:R-:W-:Y:S01]  /*7620*/  IMAD R28, R78.reuse, R32, RZ ;  /* 0x000000204e1c7224 */ /* 0x040fe200078e02ff */
[----:B------:R-:W-:Y:S01]  /*7630*/  SHF.L.U32 R85, R99, 0x8, RZ ;  /* 0x0000000863557819 */ /* 0x000fe200000006ff */
[C---:B------:R-:W-:Y:S02]  /*7640*/  IMAD R29, R78.reuse, R33, RZ ;  /* 0x000000214e1d7224 */ /* 0x040fe400078e02ff */
[----:B------:R-:W-:Y:S01]  /*7650*/  IMAD R31, R81, R82, R31 ;  /* 0x00000052511f7224 */ /* 0x000fe200078e021f */
[----:B------:R-:W-:Y:S01]  /*7660*/  SHF.R.S32.HI R85, RZ, 0x18, R85 ;  /* 0x00000018ff557819 */ /* 0x000fe20000011455 */
[----:B------:R-:W-:Y:S01]  /*7670*/  IMAD R30, R78, R34, RZ ;  /* 0x000000224e1e7224 */ /* 0x000fe200078e02ff */
[----:B------:R-:W-:Y:S01]  /*7680*/  PRMT R81, R104, 0x8880, RZ ;  /* 0x0000888068517816 */ /* 0x000fe200000000ff */
[----:B------:R-:W-:Y:S01]  /*7690*/  IMAD R28, R83, R82, R28 ;  /* 0x00000052531c7224 */ /* 0x000fe200078e021c */
[----:B------:R-:W-:Y:S01]  /*76a0*/  I2IP.S8.S32.SAT R114, R31, R26, RZ ;  /* 0x0000001a1f727239 */ /* 0x000fe200000014ff */
[----:B------:R-:W-:Y:S01]  /*76b0*/  IMAD R29, R84, R82, R29 ;  /* 0x00000052541d7224 */ /* 0x000fe200078e021d */
[----:B------:R-:W-:Y:S01]  /*76c0*/  SHF.L.U32 R83, R104, 0x10, RZ ;  /* 0x0000001068537819 */ /* 0x000fe200000006ff */
[----:B------:R-:W-:Y:S01]  /*76d0*/  IMAD R35, R78, R35, RZ ;  /* 0x000000234e237224 */ /* 0x000fe200078e02ff */
[----:B------:R-:W-:Y:S01]  /*76e0*/  I2IP.S8.S32.SAT R114, R25, R24, R114 ;  /* 0x0000001819727239 */ /* 0x000fe20000001472 */
[----:B------:R-:W-:Y:S01]  /*76f0*/  IMAD R30, R85, R82, R30 ;  /* 0x00000052551e7224 */ /* 0x000fe200078e021e */
[----:B------:R-:W-:Y:S01]  /*7700*/  SHF.L.U32 R85, R104, 0x8, RZ ;  /* 0x0000000868557819 */ /* 0x000fe200000006ff */
[C---:B------:R-:W-:Y:S01]  /*7710*/  IMAD R32, R78.reuse, R36, RZ ;  /* 0x000000244e207224 */ /* 0x040fe200078e02ff */
[----:B------:R-:W-:Y:S01]  /*7720*/  SHF.R.S32.HI R83, RZ, 0x18, R83 ;  /* 0x00000018ff537819 */ /* 0x000fe20000011453 */
[----:B------:R-:W-:Y:S01]  /*7730*/  IMAD R33, R78, R37, RZ ;  /* 0x000000254e217224 */ /* 0x000fe200078e02ff */
[----:B------:R-:W-:Y:S01]  /*7740*/  SHF.R.S32.HI R85, RZ, 0x18, R85 ;  /* 0x00000018ff557819 */ /* 0x000fe20000011455 */
[----:B------:R-:W-:Y:S01]  /*7750*/  IMAD R35, R86, R82, R35 ;  /* 0x0000005256237224 */ /* 0x000fe200078e0223 */
[----:B------:R-:W-:Y:S01]  /*7760*/  PRMT R84, R105, 0x8880, RZ ;  /* 0x0000888069547816 */ /* 0x000fe200000000ff */
[----:B------:R-:W-:Y:S01]  /*7770*/  IMAD R34, R78, R38, RZ ;  /* 0x000000264e227224 */ /* 0x000fe200078e02ff */
[----:B------:R-:W-:Y:S01]  /*7780*/  SHF.L.U32 R86, R108, 0x10, RZ ;  /* 0x000000106c567819 */ /* 0x000fe200000006ff */
[----:B------:R-:W-:Y:S01]  /*7790*/  IMAD R32, R81, R82, R32 ;  /* 0x0000005251207224 */ /* 0x000fe200078e0220 */
[----:B------:R-:W-:Y:S01]  /*77a0*/  SHF.R.S32.HI R81, RZ, 0x18, R104 ;  /* 0x00000018ff517819 */ /* 0x000fe20000011468 */
[C---:B------:R-:W-:Y:S01]  /*77b0*/  IMAD R39, R78.reuse, R39, RZ ;  /* 0x000000274e277224 */ /* 0x040fe200078e02ff */
[----:B------:R-:W-:Y:S01]  /*77c0*/  I2IP.S8.S32.SAT R115, R35, R30, RZ ;  /* 0x0000001e23737239 */ /* 0x000fe200000014ff */
[-C--:B------:R-:W-:Y:S02]  /*77d0*/  IMAD R33, R83, R82.reuse, R33 ;  /* 0x0000005253217224 */ /* 0x080fe400078e0221 */
[----:B------:R-:W-:Y:S01]  /*77e0*/  IMAD R34, R85, R82, R34 ;  /* 0x0000005255227224 */ /* 0x000fe200078e0222 */
[----:B------:R-:W-:Y:S01]  /*77f0*/  I2IP.S8.S32.SAT R115, R29, R28, R115 ;  /* 0x0000001c1d737239 */ /* 0x000fe20000001473 */
[C---:B------:R-:W-:Y:S01]  /*7800*/  IMAD.U32 R83, R105.reuse, 0x10000, RZ ;  /* 0x0001000069537824 */ /* 0x040fe200078e00ff */
[----:B------:R-:W-:Y:S01]  /*7810*/  SHF.L.U32 R85, R105, 0x8, RZ ;  /* 0x0000000869557819 */ /* 0x000fe200000006ff */
[----:B------:R-:W-:Y:S01]  /*7820*/  IMAD R39, R81, R82, R39 ;  /* 0x0000005251277224 */ /* 0x000fe200078e0227 */
[----:B------:R-:W-:Y:S01]  /*7830*/  MOV R81, R84 ;  /* 0x0000005400517202 */ /* 0x000fe20000000f00 */
[C---:B------:R-:W-:Y:S01]  /*7840*/  IMAD R36, R78.reuse, R40, RZ ;  /* 0x000000284e247224 */ /* 0x040fe200078e02ff */
[----:B------:R-:W-:Y:S01]  /*7850*/  SHF.R.S32.HI R83, RZ, 0x18, R83 ;  /* 0x00000018ff537819 */ /* 0x000fe20000011453 */
[C---:B------:R-:W-:Y:S01]  /*7860*/  IMAD R37, R78.reuse, R41, RZ ;  /* 0x000000294e257224 */ /* 0x040fe200078e02ff */
[----:B------:R-:W-:Y:S01]  /*7870*/  SHF.R.S32.HI R85, RZ, 0x18, R85 ;  /* 0x00000018ff557819 */ /* 0x000fe20000011455 */
[C---:B------:R-:W-:Y:S01]  /*7880*/  IMAD R38, R78.reuse, R42, RZ ;  /* 0x0000002a4e267224 */ /* 0x040fe200078e02ff */
[----:B------:R1:W-:Y:S01]  /*7890*/  STS.128 [R175+0x8400], R112 ;  /* 0x00840070af007388 */ /* 0x0003e20000000c00 */
[----:B------:R-:W-:Y:S01]  /*78a0*/  IMAD R36, R81, R82, R36 ;  /* 0x0000005251247224 */ /* 0x000fe200078e0224 */
[----:B------:R-:W-:Y:S01]  /*78b0*/  I2IP.S8.S32.SAT R120, R39, R34, RZ ;  /* 0x0000002227787239 */ /* 0x000fe200000014ff */
[-C--:B------:R-:W-:Y:S01]  /*78c0*/  IMAD R37, R83, R82.reuse, R37 ;  /* 0x0000005253257224 */ /* 0x080fe200078e0225 */
[----:B------:R-:W-:Y:S01]  /*78d0*/  SHF.R.S32.HI R84, RZ, 0x18, R105 ;  /* 0x00000018ff547819 */ /* 0x000fe20000011469 */
[----:B------:R-:W-:Y:S01]  /*78e0*/  IMAD R43, R78, R43, RZ ;  /* 0x0000002b4e2b7224 */ /* 0x000fe200078e02ff */
[C---:B------:R-:W-:Y:S01]  /*78f0*/  SHF.L.U32 R83, R106.reuse, 0x10, RZ ;  /* 0x000000106a537819 */ /* 0x040fe200000006ff */
[----:B------:R-:W-:Y:S01]  /*7900*/  IMAD R38, R85, R82, R38 ;  /* 0x0000005255267224 */ /* 0x000fe200078e0226 */
[----:B------:R-:W-:Y:S01]  /*7910*/  PRMT R81, R106, 0x8880, RZ ;  /* 0x000088806a517816 */ /* 0x000fe200000000ff */
[----:B------:R-:W-:Y:S01]  /*7920*/  IMAD R40, R78, R44, RZ ;  /* 0x0000002c4e287224 */ /* 0x000fe200078e02ff */
[----:B------:R-:W-:Y:S01]  /*7930*/  SHF.L.U32 R85, R106, 0x8, RZ ;  /* 0x000000086a557819 */ /* 0x000fe200000006ff */
[----:B------:R-:W-:Y:S01]  /*7940*/  IMAD R41, R78, R45, RZ ;  /* 0x0000002d4e297224 */ /* 0x000fe200078e02ff */
[----:B------:R-:W-:Y:S01]  /*7950*/  SHF.R.S32.HI R83, RZ, 0x18, R83 ;  /* 0x00000018ff537819 */ /* 0x000fe20000011453 */
[----:B------:R-:W-:Y:S01]  /*7960*/  IMAD R43, R84, R82, R43 ;  /* 0x00000052542b7224 */ /* 0x000fe200078e022b */
[----:B------:R-:W-:Y:S01]  /*7970*/  SHF.R.S32.HI R85, RZ, 0x18, R85 ;  /* 0x00000018ff557819 */ /* 0x000fe20000011455 */
[C---:B------:R-:W-:Y:S01]  /*7980*/  IMAD R42, R78.reuse, R46, RZ ;  /* 0x0000002e4e2a7224 */ /* 0x040fe200078e02ff */
[----:B------:R-:W-:Y:S01]  /*7990*/  I2IP.S8.S32.SAT R120, R33, R32, R120 ;  /* 0x0000002021787239 */ /* 0x000fe20000001478 */
[----:B------:R-:W-:Y:S01]  /*79a0*/  IMAD R40, R81, R82, R40 ;  /* 0x0000005251287224 */ /* 0x000fe200078e0228 */
[----:B------:R-:W-:Y:S01]  /*79b0*/  SHF.R.S32.HI R84, RZ, 0x18, R106 ;  /* 0x00000018ff547819 */ /* 0x000fe2000001146a */
[----:B------:R-:W-:Y:S01]  /*79c0*/  IMAD R47, R78, R47, RZ ;  /* 0x0000002f4e2f7224 */ /* 0x000fe200078e02ff */
[----:B------:R-:W-:Y:S01]  /*79d0*/  I2IP.S8.S32.SAT R121, R43, R38, RZ ;  /* 0x000000262b797239 */ /* 0x000fe200000014ff */
[-C--:B------:R-:W-:Y:S01]  /*79e0*/  IMAD R41, R83, R82.reuse, R41 ;  /* 0x0000005253297224 */ /* 0x080fe200078e0229 */
[----:B------:R-:W-:Y:S01]  /*79f0*/  PRMT R81, R107, 0x8880, RZ ;  /* 0x000088806b517816 */ /* 0x000fe200000000ff */
[-C--:B------:R-:W-:Y:S01]  /*7a00*/  IMAD R42, R85, R82.reuse, R42 ;  /* 0x00000052552a7224 */ /* 0x080fe200078e022a */
[----:B------:R-:W-:Y:S01]  /*7a10*/  SHF.L.U32 R83, R107, 0x10, RZ ;  /* 0x000000106b537819 */ /* 0x000fe200000006ff */
[----:B------:R-:W-:Y:S01]  /*7a20*/  IMAD R47, R84, R82, R47 ;  /* 0x00000052542f7224 */ /* 0x000fe200078e022f */
[----:B------:R-:W-:Y:S01]  /*7a30*/  I2IP.S8.S32.SAT R121, R37, R36, R121 ;  /* 0x0000002425797239 */ /* 0x000fe20000001479 */
[C---:B------:R-:W-:Y:S01]  /*7a40*/  IMAD R44, R78.reuse, R48, RZ ;  /* 0x000000304e2c7224 */ /* 0x040fe200078e02ff */
[----:B------:R-:W-:Y:S01]  /*7a50*/  SHF.R.S32.HI R83, RZ, 0x18, R83 ;  /* 0x00000018ff537819 */ /* 0x000fe20000011453 */
[----:B------:R-:W-:Y:S01]  /*7a60*/  IMAD.SHL.U32 R84, R107, 0x100, RZ ;  /* 0x000001006b547824 */ /* 0x000fe200078e00ff */
[----:B------:R-:W-:Y:S01]  /*7a70*/  I2IP.S8.S32.SAT R122, R47, R42, RZ ;  /* 0x0000002a2f7a7239 */ /* 0x000fe200000014ff */
[----:B------:R-:W-:Y:S01]  /*7a80*/  IMAD R45, R78, R49, RZ ;  /* 0x000000314e2d7224 */ /* 0x000fe200078e02ff */
[----:B------:R-:W-:Y:S01]  /*7a90*/  PRMT R85, R108, 0x8880, RZ ;  /* 0x000088806c557816 */ /* 0x000fe200000000ff */
[----:B------:R-:W-:Y:S01]  /*7aa0*/  IMAD R44, R81, R82, R44 ;  /* 0x00000052512c7224 */ /* 0x000fe200078e022c */
[----:B------:R-:W-:Y:S01]  /*7ab0*/  SHF.R.S32.HI R81, RZ, 0x18, R84 ;  /* 0x00000018ff517819 */ /* 0x000fe20000011454 */
[C---:B------:R-:W-:Y:S01]  /*7ac0*/  IMAD R46, R78.reuse, R50, RZ ;  /* 0x000000324e2e7224 */ /* 0x040fe200078e02ff */
[----:B------:R-:W-:Y:S01]  /*7ad0*/  I2IP.S8.S32.SAT R122, R41, R40, R122 ;  /* 0x00000028297a7239 */ /* 0x000fe2000000147a */
[----:B------:R-:W-:Y:S01]  /*7ae0*/  IMAD R45, R83, R82, R45 ;  /* 0x00000052532d7224 */ /* 0x000fe200078e022d */
[----:B------:R-:W-:Y:S01]  /*7af0*/  SHF.R.S32.HI R83, RZ, 0x18, R107 ;  /* 0x00000018ff537819 */ /* 0x000fe2000001146b */
[----:B------:R-:W-:Y:S01]  /*7b00*/  IMAD R51, R78, R51, RZ ;  /* 0x000000334e337224 */ /* 0x000fe200078e02ff */
[----:B------:R-:W-:Y:S01]  /*7b10*/  SHF.L.U32 R84, R108, 0x8, RZ ;  /* 0x000000086c547819 */ /* 0x000fe200000006ff */
[C---:B------:R-:W-:Y:S02]  /*7b20*/  IMAD R48, R78.reuse, R52, RZ ;  /* 0x000000344e307224 */ /* 0x040fe400078e02ff */
[-C--:B------:R-:W-:Y:S01]  /*7b30*/  IMAD R46, R81, R82.reuse, R46 ;  /* 0x00000052512e7224 */ /* 0x080fe200078e022e */
[----:B------:R-:W-:Y:S01]  /*7b40*/  SHF.R.S32.HI R81, RZ, 0x18, R86 ;  /* 0x00000018ff517819 */ /* 0x000fe20000011456 */
[C---:B------:R-:W-:Y:S01]  /*7b50*/  IMAD R49, R78.reuse, R53, RZ ;  /* 0x000000354e317224 */ /* 0x040fe200078e02ff */
[----:B------:R-:W-:Y:S01]  /*7b60*/  SHF.R.S32.HI R86, RZ, 0x18, R111 ;  /* 0x00000018ff567819 */ /* 0x000fe2000001146f */
[----:B------:R-:W-:Y:S01]  /*7b70*/  IMAD R51, R83, R82, R51 ;  /* 0x0000005253337224 */ /* 0x000fe200078e0233 */
[----:B------:R-:W-:Y:S01]  /*7b80*/  SHF.R.S32.HI R83, RZ, 0x18, R84 ;  /* 0x00000018ff537819 */ /* 0x000fe20000011454 */
[C---:B------:R-:W-:Y:S01]  /*7b90*/  IMAD R50, R78.reuse, R54, RZ ;  /* 0x000000364e327224 */ /* 0x040fe200078e02ff */
[----:B------:R-:W-:Y:S01]  /*7ba0*/  SHF.R.S32.HI R84, RZ, 0x18, R108 ;  /* 0x00000018ff547819 */ /* 0x000fe2000001146c */
[----:B------:R-:W-:Y:S01]  /*7bb0*/  IMAD R48, R85, R82, R48 ;  /* 0x0000005255307224 */ /* 0x000fe200078e0230 */
[----:B------:R-:W-:Y:S01]  /*7bc0*/  I2IP.S8.S32.SAT R123, R51, R46, RZ ;  /* 0x0000002e337b7239 */ /* 0x000fe200000014ff */
[C---:B------:R-:W-:Y:S01]  /*7bd0*/  IMAD R55, R78.reuse, R55, RZ ;  /* 0x000000374e377224 */ /* 0x040fe200078e02ff */
[----:B------:R-:W-:Y:S01]  /*7be0*/  SHF.L.U32 R85, R109, 0x10, RZ ;  /* 0x000000106d557819 */ /* 0x000fe200000006ff */
[----:B------:R-:W-:Y:S01]  /*7bf0*/  IMAD R49, R81, R82, R49 ;  /* 0x0000005251317224 */ /* 0x000fe200078e0231 */
[----:B------:R-:W-:Y:S01]  /*7c00*/  PRMT R81, R109, 0x8880, RZ ;  /* 0x000088806d517816 */ /* 0x000fe200000000ff */
[----:B------:R-:W-:Y:S01]  /*7c10*/  IMAD R52, R78, R56, RZ ;  /* 0x000000384e347224 */ /* 0x000fe200078e02ff */
[----:B------:R-:W-:Y:S01]  /*7c20*/  I2IP.S8.S32.SAT R123, R45, R44, R123 ;  /* 0x0000002c2d7b7239 */ /* 0x000fe2000000147b */
[-C--:B------:R-:W-:Y:S01]  /*7c30*/  IMAD R50, R83, R82.reuse, R50 ;  /* 0x0000005253327224 */ /* 0x080fe200078e0232 */
[----:B------:R-:W-:Y:S01]  /*7c40*/  SHF.R.S32.HI R83, RZ, 0x18, R85 ;  /* 0x00000018ff537819 */ /* 0x000fe20000011455 */
[-C--:B------:R-:W-:Y:S01]  /*7c50*/  IMAD R55, R84, R82.reuse, R55 ;  /* 0x0000005254377224 */ /* 0x080fe200078e0237 */
[----:B------:R-:W-:Y:S01]  /*7c60*/  PRMT R85, R110, 0x8880, RZ ;  /* 0x000088806e557816 */ /* 0x000fe200000000ff */
[----:B------:R-:W-:Y:S01]  /*7c70*/  IMAD R52, R81, R82, R52 ;  /* 0x0000005251347224 */ /* 0x000fe200078e0234 */
[----:B------:R-:W-:Y:S01]  /*7c80*/  SHF.L.U32 R81, R109, 0x8, RZ ;  /* 0x000000086d517819 */ /* 0x000fe200000006ff */
[C---:B------:R-:W-:Y:S01]  /*7c90*/  IMAD R53, R78.reuse, R57, RZ ;  /* 0x000000394e357224 */ /* 0x040fe200078e02ff */
[----:B------:R1:W-:Y:S01]  /*7ca0*/  STS.128 [R174+0x8400], R120 ;  /* 0x00840078ae007388 */ /* 0x0003e20000000c00 */
[----:B------:R-:W-:Y:S01]  /*7cb0*/  IMAD R54, R78, R58, RZ ;  /* 0x0000003a4e367224 */ /* 0x000fe200078e02ff */
[----:B------:R-:W-:Y:S01]  /*7cc0*/  SHF.R.S32.HI R81, RZ, 0x18, R81 ;  /* 0x00000018ff517819 */ /* 0x000fe20000011451 */
[----:B------:R-:W-:Y:S01]  /*7cd0*/  IMAD R53, R83, R82, R53 ;  /* 0x0000005253357224 */ /* 0x000fe200078e0235 */
[----:B------:R-:W-:Y:S01]  /*7ce0*/  SHF.L.U32 R84, R110, 0x10, RZ ;  /* 0x000000106e547819 */ /* 0x000fe200000006ff */
[C---:B------:R-:W-:Y:S01]  /*7cf0*/  IMAD R59, R78.reuse, R59, RZ ;  /* 0x0000003b4e3b7224 */ /* 0x040fe200078e02ff */
[----:B------:R-:W-:Y:S01]  /*7d00*/  SHF.R.S32.HI R83, RZ, 0x18, R109 ;  /* 0x00000018ff537819 */ /* 0x000fe2000001146d */
[C---:B------:R-:W-:Y:S01]  /*7d10*/  IMAD R56, R78.reuse, R60, RZ ;  /* 0x0000003c4e387224 */ /* 0x040fe200078e02ff */
[----:B------:R-:W-:Y:S01]  /*7d20*/  I2IP.S8.S32.SAT R124, R55, R50, RZ ;  /* 0x00000032377c7239 */ /* 0x000fe200000014ff */
[----:B------:R-:W-:Y:S01]  /*7d30*/  IMAD R54, R81, R82, R54 ;  /* 0x0000005251367224 */ /* 0x000fe200078e0236 */
[----:B------:R-:W-:Y:S01]  /*7d40*/  SHF.R.S32.HI R84, RZ, 0x18, R84 ;  /* 0x00000018ff547819 */ /* 0x000fe20000011454 */
[----:B------:R-:W-:Y:S01]  /*7d50*/  IMAD R57, R78, R61, RZ ;  /* 0x0000003d4e397224 */ /* 0x000fe200078e02ff */
[----:B------:R-:W-:Y:S01]  /*7d60*/  I2IP.S8.S32.SAT R124, R49, R48, R124 ;  /* 0x00000030317c7239 */ /* 0x000fe2000000147c */
[-C--:B------:R-:W-:Y:S01]  /*7d70*/  IMAD R59, R83, R82.reuse, R59 ;  /* 0x00000052533b7224 */ /* 0x080fe200078e023b */
[----:B------:R-:W-:Y:S01]  /*7d80*/  PRMT R83, R111, 0x8880, RZ ;  /* 0x000088806f537816 */ /* 0x000fe200000000ff */
[-C--:B------:R-:W-:Y:S01]  /*7d90*/  IMAD R56, R85, R82.reuse, R56 ;  /* 0x0000005255387224 */ /* 0x080fe200078e0238 */
[----:B------:R-:W-:Y:S01]  /*7da0*/  SHF.R.S32.HI R81, RZ, 0x18, R110 ;  /* 0x00000018ff517819 */ /* 0x000fe2000001146e */
[----:B------:R-:W-:Y:S01]  /*7db0*/  IMAD R57, R84, R82, R57 ;  /* 0x0000005254397224 */ /* 0x000fe200078e0239 */
[----:B------:R-:W-:Y:S01]  /*7dc0*/  I2IP.S8.S32.SAT R125, R59, R54, RZ ;  /* 0x000000363b7d7239 */ /* 0x000fe200000014ff */
[C---:B------:R-:W-:Y:S01]  /*7dd0*/  IMAD R58, R78.reuse, R62, RZ ;  /* 0x0000003e4e3a7224 */ /* 0x040fe200078e02ff */
[C---:B------:R-:W-:Y:S01]  /*7de0*/  SHF.L.U32 R85, R111.reuse, 0x8, RZ ;  /* 0x000000086f557819 */ /* 0x040fe200000006ff */
[----:B------:R-:W-:Y:S01]  /*7df0*/  IMAD.U32 R84, R111, 0x10000, RZ ;  /* 0x000100006f547824 */ /* 0x000fe200078e00ff */
[----:B------:R-:W-:Y:S01]  /*7e00*/  I2IP.S8.S32.SAT R125, R53, R52, R125 ;  /* 0x00000034357d7239 */ /* 0x000fe2000000147d */
[C---:B------:R-:W-:Y:S01]  /*7e10*/  IMAD R63, R78.reuse, R63, RZ ;  /* 0x0000003f4e3f7224 */ /* 0x040fe200078e02ff */
[----:B------:R-:W-:Y:S01]  /*7e20*/  SHF.R.S32.HI R85, RZ, 0x18, R85 ;  /* 0x00000018ff557819 */ /* 0x000fe20000011455 */
[C---:B------:R-:W-:Y:S01]  /*7e30*/  IMAD R60, R78.reuse, R64, RZ ;  /* 0x000000404e3c7224 */ /* 0x040fe200078e02ff */
[----:B------:R-:W-:Y:S01]  /*7e40*/  SHF.R.S32.HI R84, RZ, 0x18, R84 ;  /* 0x00000018ff547819 */ /* 0x000fe20000011454 */
[-C--:B------:R-:W-:Y:S02]  /*7e50*/  IMAD R58, R87, R82.reuse, R58 ;  /* 0x00000052573a7224 */ /* 0x080fe400078e023a */
[C---:B------:R-:W-:Y:S02]  /*7e60*/  IMAD R61, R78.reuse, R65, RZ ;  /* 0x000000414e3d7224 */ /* 0x040fe400078e02ff */
[-C--:B------:R-:W-:Y:S02]  /*7e70*/  IMAD R63, R81, R82.reuse, R63 ;  /* 0x00000052513f7224 */ /* 0x080fe400078e023f */
[----:B------:R-:W-:Y:S02]  /*7e80*/  IMAD R60, R83, R82, R60 ;  /* 0x00000052533c7224 */ /* 0x000fe400078e023c */
[----:B------:R-:W-:Y:S01]  /*7e90*/  IMAD R62, R78, R66, RZ ;  /* 0x000000424e3e7224 */ /* 0x000fe200078e02ff */
[----:B------:R-:W-:Y:S01]  /*7ea0*/  I2IP.S8.S32.SAT R126, R63, R58, RZ ;  /* 0x0000003a3f7e7239 */ /* 0x000fe200000014ff */
[----:B------:R-:W-:Y:S02]  /*7eb0*/  IMAD R61, R84, R82, R61 ;  /* 0x00000052543d7224 */ /* 0x000fe400078e023d */
[----:B------:R-:W-:Y:S01]  /*7ec0*/  IMAD R67, R78, R67, RZ ;  /* 0x000000434e437224 */ /* 0x000fe200078e02ff */
[----:B------:R-:W-:Y:S01]  /*7ed0*/  I2IP.S8.S32.SAT R126, R57, R56, R126 ;  /* 0x00000038397e7239 */ /* 0x000fe2000000147e */
[-C--:B------:R-:W-:Y:S02]  /*7ee0*/  IMAD R62, R85, R82.reuse, R62 ;  /* 0x00000052553e7224 */ /* 0x080fe400078e023e */
[----:B------:R-:W-:Y:S05]  /*7ef0*/  IMAD R67, R86, R82, R67 ;  /* 0x0000005256437224 */ /* 0x000fea00078e0243 */
[----:B------:R-:W-:Y:S04]  /*7f00*/  I2IP.S8.S32.SAT R127, R67, R62, RZ ;  /* 0x0000003e437f7239 */ /* 0x000fe800000014ff */
[----:B------:R-:W-:Y:S05]  /*7f10*/  I2IP.S8.S32.SAT R127, R61, R60, R127 ;  /* 0x0000003c3d7f7239 */ /* 0x000fea000000147f */
[----:B------:R1:W-:Y:S01]  /*7f20*/  STS.128 [R173+0x8400], R124 ;  /* 0x0084007cad007388 */ /* 0x0003e20000000c00 */
[----:B------:R-:W-:Y:S01]  /*7f30*/  @!PT LDS RZ, [RZ] ;  /* 0x00000000fffff984 */ /* 0x000fe20000000800 */
[----:B------:R-:W-:Y:S01]  /*7f40*/  @!PT LDS RZ, [RZ] ;  /* 0x00000000fffff984 */ /* 0x000fe20000000800 */
[----:B------:R-:W-:Y:S01]  /*7f50*/  @!PT LDS RZ, [RZ] ;  /* 0x00000000fffff984 */ /* 0x000fe20000000800 */
[----:B------:R-:W-:Y:S01]  /*7f60*/  @!PT LDS RZ, [RZ] ;  /* 0x00000000fffff984 */ /* 0x000fe20000000800 */
[----:B------:R2:W-:Y:S07]  /*7f70*/  MEMBAR.ALL.CTA ;  /* 0x0000000000007992 */ /* 0x0005ee0000008000 */
[----:B--2---:R-:W2:Y:S02]  /*7f80*/  FENCE.VIEW.ASYNC.S ;  /* 0x00000000000073c6 */ /* 0x004ea40000000000 */
[----:B--2---:R-:W-:Y:S06]  /*7f90*/  BAR.SYNC.DEFER_BLOCKING 0x1, 0x80 ;  /* 0x0042000000007b1d */ /* 0x004fec0000010000 */
[----:B------:R-:W-:Y:S05]  /*7fa0*/  @P0 BRA `(.L_x_134) ;  /* 0x0000000000280947 */ /* 0x000fea0003800000 */
[----:B------:R-:W-:Y:S02]  /*7fb0*/  UIADD3 UR4, UPT, UPT, UR49, 0x8400, URZ ;  /* 0x0000840031047890 */ /* 0x000fe4000fffe0ff */
[----:B------:R-:W-:Y:S01]  /*7fc0*/  UIADD3 UR6, UP0, UPT, UR52, 0x680, URZ ;  /* 0x0000068034067890 */ /* 0x000fe2000ff1e0ff */
[----:B------:R-:W-:Y:S03]  /*7fd0*/  UMOV UR43, UR36 ;  /* 0x00000024002b7c82 */ /* 0x000fe60008000000 */
[----:B------:R-:W-:Y:S01]  /*7fe0*/  MOV R168, UR4 ;  /* 0x0000000400a87c02 */ /* 0x000fe20008000f00 */
[----:B------:R-:W-:Y:S03]  /*7ff0*/  UIADD3.X UR7, UPT, UPT, URZ, UR53, URZ, UP0, !UPT ;  /* 0x00000035ff077290 */ /* 0x000fe600087fe4ff */
[----:B------:R-:W-:Y:S11]  /*8000*/  R2UR UR40, R168 ;  /* 0x00000000a82872ca */ /* 0x000ff600000e0000 */
[----:B------:R-:W-:Y:S02]  /*8010*/  @!UPT UIADD3 URZ, UPT, UPT, URZ, URZ, URZ ;  /* 0x000000fffffff290 */ /* 0x000fe4000fffe0ff */
[----:B------:R2:W-:Y:S01]  /*8020*/  UTMASTG.3D [UR40], [UR6] ;  /* 0x00000028060073b5 */ /* 0x0005e20008010000 */
[----:B------:R0:W-:Y:S01]  /*8030*/  UTMACMDFLUSH ;  /* 0x00000000000079b7 */ /* 0x0001e20000000000 */
[----:B--2---:R-:W-:Y:S04]  /*8040*/  DEPBAR.LE SB0, 0x1 ;  /* 0x000080400000791a */ /* 0x004fe80000000000 */
.L_x_134:
[----:B------:R-:W-:Y:S05]  /*8050*/  BSYNC.RECONVERGENT B0 ;  /* 0x0000000000007941 */ /* 0x000fea0003800200 */
.L_x_133:
[----:B------:R-:W-:Y:S06]  /*8060*/  BAR.SYNC.DEFER_BLOCKING 0x1, 0x80 ;  /* 0x0042000000007b1d */ /* 0x000fec0000010000 */
[----:B------:R-:W2:Y:S01]  /*8070*/  @P6 SYNCS.PHASECHK.TRANS64.TRYWAIT P0, [R117+URZ+0x160], R118 ;  /* 0x00016076750065a7 */ /* 0x000ea200080011ff */
[----:B------:R-:W-:Y:S01]  /*8080*/  BSSY B1, `(.L_x_135) ;  /* 0x0000023000017945 */ /* 0x000fe20003800000 */
[----:B--2---:R-:W-:Y:S03]  /*8090*/  @P6 SEL R100, RZ, 0x1, !P0 ;  /* 0x00000001ff646807 */ /* 0x004fe60004000000 */
[----:B------:R-:W-:Y:S05]  /*80a0*/  @!P6 BRA `(.L_x_136) ;  /* 0x000000000080e947 */ /* 0x000fea0003800000 */
[----:B------:R-:W-:Y:S01]  /*80b0*/  ISETP.NE.AND P1, PT, R101, RZ, PT ;  /* 0x000000ff6500720c */ /* 0x000fe20003f25270 */
[----:B------:R-:W-:Y:S01]  /*80c0*/  BSSY B0, `(.L_x_137) ;  /* 0x000000a000007945 */ /* 0x000fe20003800000 */
[----:B------:R-:W-:Y:S11]  /*80d0*/  ISETP.NE.AND P0, PT, R100, RZ, PT ;  /* 0x000000ff6400720c */ /* 0x000ff60003f05270 */
[----:B------:R-:W-:Y:S04]  /*80e0*/  @P1 IMAD R5, R162, 0x2000, R103 ;  /* 0x00002000a2051824 */ /* 0x000fe800078e0267 */
[--C-:B------:R-:W-:Y:S01]  /*80f0*/  @P1 IMAD.IADD R4, R167, 0x1, R5.reuse ;  /* 0x00000001a7041824 */ /* 0x100fe200078e0205 */
[----:B------:R-:W-:Y:S01]  /*8100*/  @P1 IADD3 R3, PT, PT, R166, R5, RZ ;  /* 0x00000005a6031210 */ /* 0x000fe20007ffe0ff */
[----:B------:R-:W-:Y:S01]  /*8110*/  @P1 IMAD.IADD R2, R102, 0x1, R5 ;  /* 0x0000000166021824 */ /* 0x000fe200078e0205 */
[----:B------:R-:W-:Y:S06]  /*8120*/  @P0 BRA `(.L_x_138) ;  /* 0x00000000000c0947 */ /* 0x000fec0003800000 */
[----:B------:R-:W-:Y:S04]  /*8130*/  SHF.L.U32 R0, R161, 0x1f, RZ ;  /* 0x0000001fa1007819 */ /* 0x000fe800000006ff */
[----:B------:R-:W2:Y:S02]  /*8140*/  SYNCS.PHASECHK.TRANS64.TRYWAIT P0, [R117+URZ+0x160], R0 ;  /* 0x00016000750075a7 */ /* 0x000ea400080011ff */
[----:B--2---:R-:W-:Y:S05]  /*8150*/  @!P0 BRA `(.L_x_139) ;  /* 0x0000005000fc8947 */ /* 0x004fea0003800000 */
.L_x_138:
[----:B------:R-:W-:Y:S05]  /*8160*/  BSYNC B0 ;  /* 0x0000000000007941 */ /* 0x000fea0003800000 */
.L_x_137:
[----:B------:R-:W-:Y:S01]  /*8170*/  ISETP.NE.AND P0, PT, R101, RZ, PT ;  /* 0x000000ff6500720c */ /* 0x000fe20003f05270 */
[----:B--2---:R-:W-:Y:S02]  /*8180*/  VIADD R117, R117, 0x180 ;  /* 0x0000018075757836 */ /* 0x004fe40000000000 */
[----:B------:R-:W-:Y:S02]  /*8190*/  IMAD.U32 R0, RZ, RZ, UR37 ;  /* 0x00000025ff007e24 */ /* 0x000fe4000f8e00ff */
[----:B------:R-:W-:Y:S03]  /*81a0*/  VIADD R162, R162, 0x1 ;  /* 0x00000001a2a27836 */ /* 0x000fe60000000000 */
[----:B------:R-:W-:Y:S05]  /*81b0*/  PRMT R0, R0, 0x654, R117 ;  /* 0x0000065400007816 */ /* 0x000fea0000000075 */
[----:B------:R2:W3:Y:S04]  /*81c0*/  @P0 LDS.128 R88, [R5+0x400] ;  /* 0x0004000005580984 */ /* 0x0004e80000000c00 */
[----:B------:R2:W4:Y:S04]  /*81d0*/  @P0 LDS.128 R96, [R4+0x400] ;  /* 0x0004000004600984 */ /* 0x0005280000000c00 */
        /* <DEDUP_REMOVED lines=12> */
[----:B--234-:R-:W-:Y:S02]  /*82a0*/  LOP3.LUT R161, R161, R0, RZ, 0x3c, !PT ;  /* 0x00000000a1a17212 */ /* 0x01cfe400078e3cff */
.L_x_136:
[----:B------:R-:W-:Y:S05]  /*82b0*/  BSYNC B1 ;  /* 0x0000000000017941 */ /* 0x000fea0003800000 */
.L_x_135:
[----:B------:R-:W-:Y:S05]  /*82c0*/  VIADD R3, R80, 0x40 ;  /* 0x0000004050037836 */ /* 0x000fea0000000000 */
[----:B------:R-:W-:Y:S04]  /*82d0*/  SHF.R.U32.HI R3, RZ, 0x15, R3 ;  /* 0x00000015ff037819 */ /* 0x000fe80000011603 */
[----:B------:R-:W-:Y:S11]  /*82e0*/  LOP3.LUT P0, RZ, R3, 0x3, R156, 0x48, !PT ;  /* 0x0000000303ff7812 */ /* 0x000ff6000780489c */
[----:B------:R-:W-:Y:S02]  /*82f0*/  @!UPT UIADD3 URZ, UPT, UPT, URZ, URZ, URZ ;  /* 0x000000fffffff290 */ /* 0x000fe4000fffe0ff */
[----:B------:R-:W-:Y:S05]  /*8300*/  @!P0 BRA `(.L_x_140) ;  /* 0x0000000000408947 */ /* 0x000fea0003800000 */
[----:B------:R-:W2:Y:S01]  /*8310*/  LDCU.64 UR8, c[0x4][0x78] ;  /* 0x01000f00ff0877ac */ /* 0x000ea20008000a00 */
[----:B------:R-:W-:Y:S01]  /*8320*/  MOV R3, 0x0 ;  /* 0x0000000000037802 */ /* 0x000fe20000000f00 */
[----:B------:R-:W-:Y:S02]  /*8330*/  HFMA2 R12, -RZ, RZ, 0, 5.9604644775390625e-08 ;  /* 0x00000001ff0c7431 */ /* 0x000fe400000001ff */
[----:B------:R-:W-:Y:S02]  /*8340*/  IMAD.MOV.U32 R8, RZ, RZ, 0x192 ;  /* 0x00000192ff087424 */ /* 0x000fe400078e00ff */
[----:B------:R-:W-:Y:S01]  /*8350*/  IMAD.MOV.U32 R13, RZ, RZ, RZ ;  /* 0x000000ffff0d7224 */ /* 0x000fe200078e00ff */
[----:B------:R-:W3:Y:S01]  /*8360*/  LDCU.64 UR6, c[0x4][0x80] ;  /* 0x01001000ff0677ac */ /* 0x000ee20008000a00 */
[----:B------:R-:W4:Y:S01]  /*8370*/  LDC.64 R2, c[0x4][R3] ;  /* 0x0100000003027b82 */ /* 0x000f220000000a00 */
[----:B------:R-:W5:Y:S01]  /*8380*/  LDCU.64 UR4, c[0x4][0x18] ;  /* 0x01000300ff0477ac */ /* 0x000f620008000a00 */
[----:B--2---:R-:W-:Y:S01]  /*8390*/  MOV R5, UR9 ;  /* 0x0000000900057c02 */ /* 0x004fe20008000f00 */
[----:B------:R-:W-:Y:S01]  /*83a0*/  IMAD.U32 R4, RZ, RZ, UR8 ;  /* 0x00000008ff047e24 */ /* 0x000fe2000f8e00ff */
[----:B---3--:R-:W-:Y:S01]  /*83b0*/  MOV R7, UR7 ;  /* 0x0000000700077c02 */ /* 0x008fe20008000f00 */
[----:B------:R-:W-:Y:S01]  /*83c0*/  IMAD.U32 R6, RZ, RZ, UR6 ;  /* 0x00000006ff067e24 */ /* 0x000fe2000f8e00ff */
[----:B-----5:R-:W-:Y:S01]  /*83d0*/  MOV R11, UR5 ;  /* 0x00000005000b7c02 */ /* 0x020fe20008000f00 */
[----:B------:R-:W-:Y:S02]  /*83e0*/  IMAD.U32 R10, RZ, RZ, UR4 ;  /* 0x00000004ff0a7e24 */ /* 0x000fe4000f8e00ff */
[----:B------:R-:W-:Y:S07]  /*83f0*/  LEPC R20, `(.L_x_140) ;  /* 0x000000001014794e */ /* 0x000fee0000000000 */
[----:B-1--4-:R-:W-:Y:S05]  /*8400*/  CALL.ABS.NOINC R2 ;  /* 0x0000000002007343 */ /* 0x012fea0003c00000 */
.L_x_140:
[----:B------:R-:W-:Y:S05]  /*8410*/  WARPSYNC.ALL ;  /* 0x0000000000007948 */ /* 0x000fea0003800000 */
[----:B------:R-:W-:Y:S01]  /*8420*/  R2UR UR4, R80 ;  /* 0x00000000500472ca */ /* 0x000fe200000e0000 */
[----:B------:R-:W-:Y:S01]  /*8430*/  BSSY.RECONVERGENT B0, `(.L_x_141) ;  /* 0x000011c000007945 */ /* 0x000fe20003800200 */
[C---:B------:R-:W-:Y:S02]  /*8440*/  PRMT R81, R88.reuse, 0x8880, RZ ;  /* 0x0000888058517816 */ /* 0x040fe400000000ff */
[C---:B------:R-:W-:Y:S02]  /*8450*/  SHF.L.U32 R84, R88.reuse, 0x8, RZ ;  /* 0x0000000858547819 */ /* 0x040fe400000006ff */
[----:B------:R-:W-:Y:S02]  /*8460*/  SHF.L.U32 R83, R88, 0x10, RZ ;  /* 0x0000001058537819 */ /* 0x000fe400000006ff */
[----:B------:R-:W-:Y:S02]  /*8470*/  SHF.R.S32.HI R84, RZ, 0x18, R84 ;  /* 0x00000018ff547819 */ /* 0x000fe40000011454 */
[----:B------:R-:W-:Y:S02]  /*8480*/  SHF.R.S32.HI R83, RZ, 0x18, R83 ;  /* 0x00000018ff537819 */ /* 0x000fe40000011453 */
[----:B------:R-:W-:Y:S01]  /*8490*/  ISETP.NE.AND P0, PT, R169, RZ, PT ;  /* 0x000000ffa900720c */ /* 0x000fe20003f05270 */
[----:B------:R-:W2:Y:S01]  /*84a0*/  LDTM.x64 R4, tmem[UR4+0x40] ;  /* 0x00004004000479ee */ /* 0x000ea20008340000 */
[----:B------:R-:W-:Y:S01]  /*84b0*/  ISETP.NE.AND P6, PT, R116, RZ, PT ;  /* 0x000000ff7400720c */ /* 0x000fe20003fc5270 */
[C---:B--2---:R-:W-:Y:S02]  /*84c0*/  IMAD R0, R78.reuse, R4, RZ ;  /* 0x000000044e007224 */ /* 0x044fe400078e02ff */
[C---:B------:R-:W-:Y:S02]  /*84d0*/  IMAD R3, R78.reuse, R6, RZ ;  /* 0x000000064e037224 */ /* 0x040fe400078e02ff */
[C---:B------:R-:W-:Y:S02]  /*84e0*/  IMAD R4, R78.reuse, R8, RZ ;  /* 0x000000084e047224 */ /* 0x040fe400078e02ff */
[C---:B------:R-:W-:Y:S02]  /*84f0*/  IMAD R6, R78.reuse, R10, RZ ;  /* 0x0000000a4e067224 */ /* 0x040fe400078e02ff */
[C---:B------:R-:W-:Y:S02]  /*8500*/  IMAD R2, R78.reuse, R5, RZ ;  /* 0x000000054e027224 */ /* 0x040fe400078e02ff */
[C---:B------:R-:W-:Y:S02]  /*8510*/  IMAD R8, R78.reuse, R12, RZ ;  /* 0x0000000c4e087224 */ /* 0x040fe400078e02ff */
[C---:B------:R-:W-:Y:S02]  /*8520*/  IMAD R10, R78.reuse, R14, RZ ;  /* 0x0000000e4e0a7224 */ /* 0x040fe400078e02ff */
[C---:B------:R-:W-:Y:S02]  /*8530*/  IMAD R5, R78.reuse, R9, RZ ;  /* 0x000000094e057224 */ /* 0x040fe400078e02ff */
[----:B------:R-:W-:Y:S01]  /*8540*/  IMAD R0, R81, R82, R0 ;  /* 0x0000005251007224 */ /* 0x000fe200078e0200 */
[----:B------:R-:W-:Y:S01]  /*8550*/  SHF.L.U32 R81, R89, 0x8, RZ ;  /* 0x0000000859517819 */ /* 0x000fe200000006ff */
[C---:B------:R-:W-:Y:S02]  /*8560*/  IMAD R12, R78.reuse, R16, RZ ;  /* 0x000000104e0c7224 */ /* 0x040fe400078e02ff */
[C---:B------:R-:W-:Y:S01]  /*8570*/  IMAD R14, R78.reuse, R18, RZ ;  /* 0x000000124e0e7224 */ /* 0x040fe200078e02ff */
[----:B------:R-:W-:Y:S01]  /*8580*/  SHF.R.S32.HI R81, RZ, 0x18, R81 ;  /* 0x00000018ff517819 */ /* 0x000fe20000011451 */
[C---:B------:R-:W-:Y:S02]  /*8590*/  IMAD R9, R78.reuse, R13, RZ ;  /* 0x0000000d4e097224 */ /* 0x040fe400078e02ff */
[C---:B------:R-:W-:Y:S02]  /*85a0*/  IMAD R16, R78.reuse, R20, RZ ;  /* 0x000000144e107224 */ /* 0x040fe400078e02ff */
[C---:B------:R-:W-:Y:S02]  /*85b0*/  IMAD R18, R78.reuse, R22, RZ ;  /* 0x000000164e127224 */ /* 0x040fe400078e02ff */
[C---:B------:R-:W-:Y:S02]  /*85c0*/  IMAD R13, R78.reuse, R17, RZ ;  /* 0x000000114e0d7224 */ /* 0x040fe400078e02ff */
[C---:B------:R-:W-:Y:S02]  /*85d0*/  IMAD R20, R78.reuse, R24, RZ ;  /* 0x000000184e147224 */ /* 0x040fe400078e02ff */
[C---:B------:R-:W-:Y:S02]  /*85e0*/  IMAD R22, R78.reuse, R26, RZ ;  /* 0x0000001a4e167224 */ /* 0x040fe400078e02ff */
[----:B------:R-:W-:Y:S01]  /*85f0*/  IMAD R2, R83, R82, R2 ;  /* 0x0000005253027224 */ /* 0x000fe200078e0202 */
[----:B------:R-:W-:Y:S01]  /*8600*/  SHF.R.S32.HI R83, RZ, 0x18, R89 ;  /* 0x00000018ff537819 */ /* 0x000fe20000011459 */
[C---:B------:R-:W-:Y:S02]  /*8610*/  IMAD R17, R78.reuse, R21, RZ ;  /* 0x000000154e117224 */ /* 0x040fe400078e02ff */
[C---:B------:R-:W-:Y:S02]  /*8620*/  IMAD R24, R78.reuse, R28, RZ ;  /* 0x0000001c4e187224 */ /* 0x040fe400078e02ff */
[C---:B------:R-:W-:Y:S02]  /*8630*/  IMAD R26, R78.reuse, R30, RZ ;  /* 0x0000001e4e1a7224 */ /* 0x040fe400078e02ff */
[C---:B------:R-:W-:Y:S02]  /*8640*/  IMAD R21, R78.reuse, R25, RZ ;  /* 0x000000194e157224 */ /* 0x040fe400078e02ff */
[C---:B------:R-:W-:Y:S02]  /*8650*/  IMAD R28, R78.reuse, R32, RZ ;  /* 0x000000204e1c7224 */ /* 0x040fe400078e02ff */
[----:B------:R-:W-:Y:S02]  /*8660*/  IMAD R30, R78, R34, RZ ;  /* 0x000000224e1e7224 */ /* 0x000fe400078e02ff */
[----:B------:R-:W-:Y:S02]  /*8670*/  IMAD R3, R84, R82, R3 ;  /* 0x0000005254037224 */ /* 0x000fe400078e0203 */
[C---:B------:R-:W-:Y:S02]  /*8680*/  IMAD R25, R78.reuse, R29, RZ ;  /* 0x0000001d4e197224 */ /* 0x040fe400078e02ff */
        /* <DEDUP_REMOVED lines=14> */
[C---:B------:R-:W-:Y:S01]  /*8770*/  IMAD R60, R78.reuse, R64, RZ ;  /* 0x000000404e3c7224 */ /* 0x040fe200078e02ff */
[----:B------:R-:W-:Y:S01]  /*8780*/  SHF.R.S32.HI R64, RZ, 0x18, R88 ;  /* 0x00000018ff407819 */ /* 0x000fe20000011458 */
[C---:B------:R-:W-:Y:S02]  /*8790*/  IMAD R34, R78.reuse, R38, RZ ;  /* 0x000000264e227224 */ /* 0x040fe400078e02ff */
[C---:B------:R-:W-:Y:S02]  /*87a0*/  IMAD R38, R78.reuse, R42, RZ ;  /* 0x0000002a4e267224 */ /* 0x040fe400078e02ff */
[C---:B------:R-:W-:Y:S02]  /*87b0*/  IMAD R57, R78.reuse, R61, RZ ;  /* 0x0000003d4e397224 */ /* 0x040fe400078e02ff */
[C---:B------:R-:W-:Y:S01]  /*87c0*/  IMAD R61, R78.reuse, R65, RZ ;  /* 0x000000414e3d7224 */ /* 0x040fe200078e02ff */
[C---:B------:R-:W-:Y:S01]  /*87d0*/  PRMT R65, R89.reuse, 0x8880, RZ ;  /* 0x0000888059417816 */ /* 0x040fe200000000ff */
[C---:B------:R-:W-:Y:S02]  /*87e0*/  IMAD R42, R78.reuse, R46, RZ ;  /* 0x0000002e4e2a7224 */ /* 0x040fe400078e02ff */
[C---:B------:R-:W-:Y:S02]  /*87f0*/  IMAD R46, R78.reuse, R50, RZ ;  /* 0x000000324e2e7224 */ /* 0x040fe400078e02ff */
[C---:B------:R-:W-:Y:S02]  /*8800*/  IMAD R51, R78.reuse, R51, RZ ;  /* 0x000000334e337224 */ /* 0x040fe400078e02ff */
[C---:B------:R-:W-:Y:S02]  /*8810*/  IMAD R50, R78.reuse, R54, RZ ;  /* 0x000000364e327224 */ /* 0x040fe400078e02ff */
[C---:B------:R-:W-:Y:S02]  /*8820*/  IMAD R54, R78.reuse, R58, RZ ;  /* 0x0000003a4e367224 */ /* 0x040fe400078e02ff */
[C---:B------:R-:W-:Y:S02]  /*8830*/  IMAD R58, R78.reuse, R62, RZ ;  /* 0x0000003e4e3a7224 */ /* 0x040fe400078e02ff */
[C---:B------:R-:W-:Y:S01]  /*8840*/  IMAD R62, R78.reuse, R66, RZ ;  /* 0x000000424e3e7224 */ /* 0x040fe200078e02ff */
[----:B------:R-:W-:Y:S01]  /*8850*/  SHF.L.U32 R66, R89, 0x10, RZ ;  /* 0x0000001059427819 */ /* 0x000fe200000006ff */
[C---:B------:R-:W-:Y:S02]  /*8860*/  IMAD R7, R78.reuse, R7, RZ ;  /* 0x000000074e077224 */ /* 0x040fe400078e02ff */
[----:B------:R-:W-:Y:S01]  /*8870*/  IMAD R11, R78, R11, RZ ;  /* 0x0000000b4e0b7224 */ /* 0x000fe200078e02ff */
[----:B------:R-:W-:Y:S01]  /*8880*/  SHF.R.S32.HI R66, RZ, 0x18, R66 ;  /* 0x00000018ff427819 */ /* 0x000fe20000011442 */
[-C--:B------:R-:W-:Y:S01]  /*8890*/  IMAD R7, R64, R82.reuse, R7 ;  /* 0x0000005240077224 */ /* 0x080fe200078e0207 */
[C---:B------:R-:W-:Y:S01]  /*88a0*/  PRMT R64, R90.reuse, 0x8880, RZ ;  /* 0x000088805a407816 */ /* 0x040fe200000000ff */
[-C--:B------:R-:W-:Y:S01]  /*88b0*/  IMAD R4, R65, R82.reuse, R4 ;  /* 0x0000005241047224 */ /* 0x080fe200078e0204 */
[----:B------:R-:W-:Y:S01]  /*88c0*/  SHF.L.U32 R65, R90, 0x10, RZ ;  /* 0x000000105a417819 */ /* 0x000fe200000006ff */
[-C--:B------:R-:W-:Y:S02]  /*88d0*/  IMAD R5, R66, R82.reuse, R5 ;  /* 0x0000005242057224 */ /* 0x080fe400078e0205 */
[-C--:B------:R-:W-:Y:S01]  /*88e0*/  IMAD R6, R81, R82.reuse, R6 ;  /* 0x0000005251067224 */ /* 0x080fe200078e0206 */
[----:B------:R-:W-:Y:S01]  /*88f0*/  I2IP.S8.S32.SAT R81, R7, R3, RZ ;  /* 0x0000000307517239 */ /* 0x000fe200000014ff */
[----:B------:R-:W-:Y:S01]  /*8900*/  IMAD R11, R83, R82, R11 ;  /* 0x00000052530b7224 */ /* 0x000fe200078e020b */
[----:B------:R-:W-:Y:S01]  /*8910*/  SHF.L.U32 R7, R90, 0x8, RZ ;  /* 0x000000085a077819 */ /* 0x000fe200000006ff */
[C---:B------:R-:W-:Y:S01]  /*8920*/  IMAD R15, R78.reuse, R15, RZ ;  /* 0x0000000f4e0f7224 */ /* 0x040fe200078e02ff */
[----:B------:R-:W-:Y:S01]  /*8930*/  MOV R3, R64 ;  /* 0x0000004000037202 */ /* 0x000fe20000000f00 */
[C---:B------:R-:W-:Y:S01]  /*8940*/  IMAD R19, R78.reuse, R19, RZ ;  /* 0x000000134e137224 */ /* 0x040fe200078e02ff */
[----:B------:R-:W-:Y:S01]  /*8950*/  I2IP.S8.S32.SAT R11, R11, R6, RZ ;  /* 0x000000060b0b7239 */ /* 0x000fe200000014ff */
[C---:B------:R-:W-:Y:S01]  /*8960*/  IMAD R23, R78.reuse, R23, RZ ;  /* 0x000000174e177224 */ /* 0x040fe200078e02ff */
[----:B------:R-:W-:Y:S01]  /*8970*/  SHF.R.S32.HI R6, RZ, 0x18, R65 ;  /* 0x00000018ff067819 */ /* 0x000fe20000011441 */
[----:B------:R-:W-:Y:S01]  /*8980*/  IMAD R8, R3, R82, R8 ;  /* 0x0000005203087224 */ /* 0x000fe200078e0208 */
[----:B------:R-:W-:Y:S01]  /*8990*/  SHF.R.S32.HI R7, RZ, 0x18, R7 ;  /* 0x00000018ff077819 */ /* 0x000fe20000011407 */
[----:B------:R-:W-:Y:S01]  /*89a0*/  IMAD R27, R78, R27, RZ ;  /* 0x0000001b4e1b7224 */ /* 0x000fe200078e02ff */
[----:B------:R-:W-:Y:S01]  /*89b0*/  I2IP.S8.S32.SAT R84, R2, R0, R81 ;  /* 0x0000000002547239 */ /* 0x000fe20000001451 */
[-C--:B------:R-:W-:Y:S01]  /*89c0*/  IMAD R9, R6, R82.reuse, R9 ;  /* 0x0000005206097224 */ /* 0x080fe200078e0209 */
[----:B------:R-:W-:Y:S01]  /*89d0*/  SHF.L.U32 R2, R91, 0x10, RZ ;  /* 0x000000105b027819 */ /* 0x000fe200000006ff */
[----:B------:R-:W-:Y:S01]  /*89e0*/  IMAD R10, R7, R82, R10 ;  /* 0x00000052070a7224 */ /* 0x000fe200078e020a */
[----:B------:R-:W-:Y:S01]  /*89f0*/  SHF.R.S32.HI R0, RZ, 0x18, R90 ;  /* 0x00000018ff007819 */ /* 0x000fe2000001145a */
[C---:B------:R-:W-:Y:S01]  /*8a00*/  IMAD R31, R78.reuse, R31, RZ ;  /* 0x0000001f4e1f7224 */ /* 0x040fe200078e02ff */
[----:B------:R-:W-:Y:S01]  /*8a10*/  I2IP.S8.S32.SAT R85, R5, R4, R11 ;  /* 0x0000000405557239 */ /* 0x000fe2000000140b */
[----:B------:R-:W-:Y:S01]  /*8a20*/  IMAD R35, R78, R35, RZ ;  /* 0x000000234e237224 */ /* 0x000fe200078e02ff */
[C---:B------:R-:W-:Y:S01]  /*8a30*/  PRMT R3, R91.reuse, 0x8880, RZ ;  /* 0x000088805b037816 */ /* 0x040fe200000000ff */
[-C--:B------:R-:W-:Y:S01]  /*8a40*/  IMAD R15, R0, R82.reuse, R15 ;  /* 0x00000052000f7224 */ /* 0x080fe200078e020f */
[----:B------:R-:W-:Y:S01]  /*8a50*/  SHF.L.U32 R5, R91, 0x8, RZ ;  /* 0x000000085b057819 */ /* 0x000fe200000006ff */
[C---:B------:R-:W-:Y:S01]  /*8a60*/  IMAD R39, R78.reuse, R39, RZ ;  /* 0x000000274e277224 */ /* 0x040fe200078e02ff */
[----:B------:R-:W-:Y:S01]  /*8a70*/  SHF.R.S32.HI R2, RZ, 0x18, R2 ;  /* 0x00000018ff027819 */ /* 0x000fe20000011402 */
[-C--:B------:R-:W-:Y:S01]  /*8a80*/  IMAD R12, R3, R82.reuse, R12 ;  /* 0x00000052030c7224 */ /* 0x080fe200078e020c */
[----:B------:R-:W-:Y:S01]  /*8a90*/  SHF.R.S32.HI R5, RZ, 0x18, R5 ;  /* 0x00000018ff057819 */ /* 0x000fe20000011405 */
[----:B------:R-:W-:Y:S01]  /*8aa0*/  IMAD R43, R78, R43, RZ ;  /* 0x0000002b4e2b7224 */ /* 0x000fe200078e02ff */
[----:B------:R-:W-:Y:S01]  /*8ab0*/  SHF.R.S32.HI R4, RZ, 0x18, R91 ;  /* 0x00000018ff047819 */ /* 0x000fe2000001145b */
[-C--:B------:R-:W-:Y:S01]  /*8ac0*/  IMAD R13, R2, R82.reuse, R13 ;  /* 0x00000052020d7224 */ /* 0x080fe200078e020d */
[C---:B------:R-:W-:Y:S01]  /*8ad0*/  SHF.L.U32 R0, R96.reuse, 0x10, RZ ;  /* 0x0000001060007819 */ /* 0x040fe200000006ff */
[-C--:B------:R-:W-:Y:S01]  /*8ae0*/  IMAD R14, R5, R82.reuse, R14 ;  /* 0x00000052050e7224 */ /* 0x080fe200078e020e */
[C---:B------:R-:W-:Y:S01]  /*8af0*/  PRMT R3, R96.reuse, 0x8880, RZ ;  /* 0x0000888060037816 */ /* 0x040fe200000000ff */
[----:B------:R-:W-:Y:S01]  /*8b00*/  IMAD.SHL.U32 R2, R96, 0x100, RZ ;  /* 0x0000010060027824 */ /* 0x000fe200078e00ff */
[----:B------:R-:W-:Y:S01]  /*8b10*/  SHF.R.S32.HI R0, RZ, 0x18, R0 ;  /* 0x00000018ff007819 */ /* 0x000fe20000011400 */
[-C--:B------:R-:W-:Y:S01]  /*8b20*/  IMAD R19, R4, R82.reuse, R19 ;  /* 0x0000005204137224 */ /* 0x080fe200078e0213 */
[----:B------:R-:W-:Y:S01]  /*8b30*/  SHF.L.U32 R4, R97, 0x10, RZ ;  /* 0x0000001061047819 */ /* 0x000fe200000006ff */
[-C--:B------:R-:W-:Y:S01]  /*8b40*/  IMAD R16, R3, R82.reuse, R16 ;  /* 0x0000005203107224 */ /* 0x080fe200078e0210 */
[----:B------:R-:W-:Y:S01]  /*8b50*/  SHF.R.S32.HI R5, RZ, 0x18, R2 ;  /* 0x00000018ff057819 */ /* 0x000fe20000011402 */
[-C--:B------:R-:W-:Y:S01]  /*8b60*/  IMAD R17, R0, R82.reuse, R17 ;  /* 0x0000005200117224 */ /* 0x080fe200078e0211 */
[----:B------:R-:W-:Y:S01]  /*8b70*/  SHF.R.S32.HI R0, RZ, 0x18, R96 ;  /* 0x00000018ff007819 */ /* 0x000fe20000011460 */
[----:B------:R-:W-:Y:S01]  /*8b80*/  IMAD R47, R78, R47, RZ ;  /* 0x0000002f4e2f7224 */ /* 0x000fe200078e02ff */
[----:B------:R-:W-:Y:S01]  /*8b90*/  PRMT R3, R97, 0x8880, RZ ;  /* 0x0000888061037816 */ /* 0x000fe200000000ff */
[-C--:B------:R-:W-:Y:S01]  /*8ba0*/  IMAD R18, R5, R82.reuse, R18 ;  /* 0x0000005205127224 */ /* 0x080fe200078e0212 */
[----:B------:R-:W-:Y:S01]  /*8bb0*/  SHF.L.U32 R2, R97, 0x8, RZ ;  /* 0x0000000861027819 */ /* 0x000fe200000006ff */
[-C--:B------:R-:W-:Y:S01]  /*8bc0*/  IMAD R23, R0, R82.reuse, R23 ;  /* 0x0000005200177224 */ /* 0x080fe200078e0217 */
        /* <DEDUP_REMOVED lines=8> */
[----:B------:R-:W-:Y:S01]  /*8c50*/  PRMT R3, R98, 0x8880, RZ ;  /* 0x0000888062037816 */ /* 0x000fe200000000ff */
        /* <DEDUP_REMOVED lines=9> */
[----:B------:R-:W-:Y:S01]  /*8cf0*/  SHF.L.U32 R0, R99, 0x10, RZ ;  /* 0x0000001063007819 */ /* 0x000fe200000006ff */
[-C--:B------:R-:W-:Y:S01]  /*8d00*/  IMAD R26, R5, R82.reuse, R26 ;  /* 0x00000052051a7224 */ /* 0x080fe200078e021a */
[C---:B------:R-:W-:Y:S01]  /*8d10*/  PRMT R3, R99.reuse, 0x8880, RZ ;  /* 0x0000888063037816 */ /* 0x040fe200000000ff */
[-C--:B------:R-:W-:Y:S01]  /*8d20*/  IMAD R31, R2, R82.reuse, R31 ;  /* 0x00000052021f7224 */ /* 0x080fe200078e021f */
[----:B------:R-:W-:Y:S01]  /*8d30*/  SHF.L.U32 R2, R99, 0x8, RZ ;  /* 0x0000000863027819 */ /* 0x000fe200000006ff */
[----:B------:R-:W-:Y:S01]  /*8d40*/  IMAD R67, R78, R67, RZ ;  /* 0x000000434e437224 */ /* 0x000fe200078e02ff */
[----:B------:R-:W-:Y:S01]  /*8d50*/  SHF.R.S32.HI R0, RZ, 0x18, R0 ;  /* 0x00000018ff007819 */ /* 0x000fe20000011400 */
[-C--:B------:R-:W-:Y:S01]  /*8d60*/  IMAD R28, R3, R82.reuse, R28 ;  /* 0x00000052031c7224 */ /* 0x080fe200078e021c */
[----:B------:R-:W-:Y:S02]  /*8d70*/  SHF.R.S32.HI R5, RZ, 0x18, R2 ;  /* 0x00000018ff057819 */ /* 0x000fe40000011402 */
[----:B------:R-:W-:Y:S01]  /*8d80*/  SHF.R.S32.HI R2, RZ, 0x18, R99 ;  /* 0x00000018ff027819 */ /* 0x000fe20000011463 */
[-C--:B------:R-:W-:Y:S01]  /*8d90*/  IMAD R29, R0, R82.reuse, R29 ;  /* 0x00000052001d7224 */ /* 0x080fe200078e021d */
[C---:B-1----:R-:W-:Y:S01]  /*8da0*/  PRMT R3, R104.reuse, 0x8880, RZ ;  /* 0x0000888068037816 */ /* 0x042fe200000000ff */
[----:B------:R-:W-:Y:S01]  /*8db0*/  IMAD.U32 R0, R104, 0x10000, RZ ;  /* 0x0001000068007824 */ /* 0x000fe200078e00ff */
[----:B------:R-:W-:Y:S01]  /*8dc0*/  SHF.L.U32 R4, R105, 0x10, RZ ;  /* 0x0000001069047819 */ /* 0x000fe200000006ff */
[----:B------:R-:W-:Y:S01]  /*8dd0*/  IMAD R30, R5, R82, R30 ;  /* 0x00000052051e7224 */ /* 0x000fe200078e021e */
[----:B------:R-:W-:Y:S01]  /*8de0*/  I2IP.S8.S32.SAT R10, R15, R10, RZ ;  /* 0x0000000a0f0a7239 */ /* 0x000fe200000014ff */
[-C--:B------:R-:W-:Y:S01]  /*8df0*/  IMAD R35, R2, R82.reuse, R35 ;  /* 0x0000005202237224 */ /* 0x080fe200078e0223 */
[----:B------:R-:W-:Y:S01]  /*8e00*/  SHF.L.U32 R2, R104, 0x8, RZ ;  /* 0x0000000868027819 */ /* 0x000fe200000006ff */
[-C--:B------:R-:W-:Y:S01]  /*8e10*/  IMAD R32, R3, R82.reuse, R32 ;  /* 0x0000005203207224 */ /* 0x080fe200078e0220 */
[----:B------:R-:W-:Y:S02]  /*8e20*/  SHF.R.S32.HI R0, RZ, 0x18, R0 ;  /* 0x00000018ff007819 */ /* 0x000fe40000011400 */
[----:B------:R-:W-:Y:S02]  /*8e30*/  SHF.R.S32.HI R5, RZ, 0x18, R2 ;  /* 0x00000018ff057819 */ /* 0x000fe40000011402 */
[----:B------:R-:W-:Y:S01]  /*8e40*/  PRMT R3, R105, 0x8880, RZ ;  /* 0x0000888069037816 */ /* 0x000fe200000000ff */
[-C--:B------:R-:W-:Y:S01]  /*8e50*/  IMAD R33, R0, R82.reuse, R33 ;  /* 0x0000005200217224 */ /* 0x080fe200078e0221 */
[----:B------:R-:W-:Y:S01]  /*8e60*/  SHF.R.S32.HI R0, RZ, 0x18, R104 ;  /* 0x00000018ff007819 */ /* 0x000fe20000011468 */
[----:B------:R-:W-:Y:S01]  /*8e70*/  IMAD R34, R5, R82, R34 ;  /* 0x0000005205227224 */ /* 0x000fe200078e0222 */
[----:B------:R-:W-:Y:S02]  /*8e80*/  SHF.L.U32 R2, R105, 0x8, RZ ;  /* 0x0000000869027819 */ /* 0x000fe400000006ff */
[----:B------:R-:W-:Y:S01]  /*8e90*/  I2IP.S8.S32.SAT R14, R19, R14, RZ ;  /* 0x0000000e130e7239 */ /* 0x000fe200000014ff */
[-C--:B------:R-:W-:Y:S01]  /*8ea0*/  IMAD R39, R0, R82.reuse, R39 ;  /* 0x0000005200277224 */ /* 0x080fe200078e0227 */
[----:B------:R-:W-:Y:S01]  /*8eb0*/  SHF.R.S32.HI R0, RZ, 0x18, R4 ;  /* 0x00000018ff007819 */ /* 0x000fe20000011404 */
[-C--:B------:R-:W-:Y:S01]  /*8ec0*/  IMAD R36, R3, R82.reuse, R36 ;  /* 0x0000005203247224 */ /* 0x080fe200078e0224 */
[----:B------:R-:W-:Y:S02]  /*8ed0*/  SHF.R.S32.HI R5, RZ, 0x18, R2 ;  /* 0x00000018ff057819 */ /* 0x000fe40000011402 */
[----:B------:R-:W-:Y:S01]  /*8ee0*/  SHF.L.U32 R2, R106, 0x10, RZ ;  /* 0x000000106a027819 */ /* 0x000fe200000006ff */
[-C--:B------:R-:W-:Y:S01]  /*8ef0*/  IMAD R37, R0, R82.reuse, R37 ;  /* 0x0000005200257224 */ /* 0x080fe200078e0225 */
[----:B------:R-:W-:Y:S01]  /*8f00*/  SHF.R.S32.HI R0, RZ, 0x18, R105 ;  /* 0x00000018ff007819 */ /* 0x000fe20000011469 */
[-C--:B------:R-:W-:Y:S01]  /*8f10*/  IMAD R38, R5, R82.reuse, R38 ;  /* 0x0000005205267224 */ /* 0x080fe200078e0226 */
[C---:B------:R-:W-:Y:S02]  /*8f20*/  PRMT R3, R106.reuse, 0x8880, RZ ;  /* 0x000088806a037816 */ /* 0x040fe400000000ff */
[----:B------:R-:W-:Y:S01]  /*8f30*/  SHF.L.U32 R5, R106, 0x8, RZ ;  /* 0x000000086a057819 */ /* 0x000fe200000006ff */
[-C--:B------:R-:W-:Y:S01]  /*8f40*/  IMAD R43, R0, R82.reuse, R43 ;  /* 0x00000052002b7224 */ /* 0x080fe200078e022b */
[----:B------:R-:W-:Y:S01]  /*8f50*/  SHF.R.S32.HI R2, RZ, 0x18, R2 ;  /* 0x00000018ff027819 */ /* 0x000fe20000011402 */
[-C--:B------:R-:W-:Y:S01]  /*8f60*/  IMAD R40, R3, R82.reuse, R40 ;  /* 0x0000005203287224 */ /* 0x080fe200078e0228 */
[----:B------:R-:W-:Y:S02]  /*8f70*/  SHF.R.S32.HI R5, RZ, 0x18, R5 ;  /* 0x00000018ff057819 */ /* 0x000fe40000011405 */
[----:B------:R-:W-:Y:S01]  /*8f80*/  SHF.R.S32.HI R4, RZ, 0x18, R106 ;  /* 0x00000018ff047819 */ /* 0x000fe2000001146a */
[-C--:B------:R-:W-:Y:S01]  /*8f90*/  IMAD R41, R2, R82.reuse, R41 ;  /* 0x0000005202297224 */ /* 0x080fe200078e0229 */
[----:B------:R-:W-:Y:S01]  /*8fa0*/  SHF.L.U32 R0, R107, 0x10, RZ ;  /* 0x000000106b007819 */ /* 0x000fe200000006ff */
[-C--:B------:R-:W-:Y:S01]  /*8fb0*/  IMAD R42, R5, R82.reuse, R42 ;  /* 0x00000052052a7224 */ /* 0x080fe200078e022a */
[C---:B------:R-:W-:Y:S01]  /*8fc0*/  PRMT R3, R107.reuse, 0x8880, RZ ;  /* 0x000088806b037816 */ /* 0x040fe200000000ff */
[-C--:B------:R-:W-:Y:S01]  /*8fd0*/  IMAD R47, R4, R82.reuse, R47 ;  /* 0x00000052042f7224 */ /* 0x080fe200078e022f */
[----:B------:R-:W-:Y:S02]  /*8fe0*/  SHF.L.U32 R2, R107, 0x8, RZ ;  /* 0x000000086b027819 */ /* 0x000fe400000006ff */
[----:B------:R-:W-:Y:S01]  /*8ff0*/  SHF.R.S32.HI R0, RZ, 0x18, R0 ;  /* 0x00000018ff007819 */ /* 0x000fe20000011400 */
[-C--:B------:R-:W-:Y:S01]  /*9000*/  IMAD R44, R3, R82.reuse, R44 ;  /* 0x00000052032c7224 */ /* 0x080fe200078e022c */
[----:B------:R-:W-:Y:S02]  /*9010*/  SHF.R.S32.HI R5, RZ, 0x18, R2 ;  /* 0x00000018ff057819 */ /* 0x000fe40000011402 */
[----:B------:R-:W-:Y:S01]  /*9020*/  SHF.R.S32.HI R2, RZ, 0x18, R107 ;  /* 0x00000018ff027819 */ /* 0x000fe2000001146b */
[-C--:B------:R-:W-:Y:S01]  /*9030*/  IMAD R45, R0, R82.reuse, R45 ;  /* 0x00000052002d7224 */ /* 0x080fe200078e022d */
[----:B------:R-:W-:Y:S01]  /*9040*/  PRMT R3, R108, 0x8880, RZ ;  /* 0x000088806c037816 */ /* 0x000fe200000000ff */
[-C--:B------:R-:W-:Y:S01]  /*9050*/  IMAD R46, R5, R82.reuse, R46 ;  /* 0x00000052052e7224 */ /* 0x080fe200078e022e */
[C---:B------:R-:W-:Y:S01]  /*9060*/  SHF.L.U32 R4, R109.reuse, 0x10, RZ ;  /* 0x000000106d047819 */ /* 0x040fe200000006ff */
[-C--:B------:R-:W-:Y:S01]  /*9070*/  IMAD R51, R2, R82.reuse, R51 ;  /* 0x0000005202337224 */ /* 0x080fe200078e0233 */
[----:B------:R-:W-:Y:S01]  /*9080*/  SHF.R.S32.HI R2, RZ, 0x18, R108 ;  /* 0x00000018ff027819 */ /* 0x000fe2000001146c */
[C---:B------:R-:W-:Y:S01]  /*9090*/  IMAD.U32 R0, R108.reuse, 0x10000, RZ ;  /* 0x000100006c007824 */ /* 0x040fe200078e00ff */
[----:B------:R-:W-:Y:S01]  /*90a0*/  PRMT R5, R109, 0x8880, RZ ;  /* 0x000088806d057816 */ /* 0x000fe200000000ff */
[-C--:B------:R-:W-:Y:S01]  /*90b0*/  IMAD R48, R3, R82.reuse, R48 ;  /* 0x0000005203307224 */ /* 0x080fe200078e0230 */
[----:B------:R-:W-:Y:S02]  /*90c0*/  SHF.L.U32 R3, R108, 0x8, RZ ;  /* 0x000000086c037819 */ /* 0x000fe400000006ff */
[----:B------:R-:W-:Y:S02]  /*90d0*/  SHF.R.S32.HI R0, RZ, 0x18, R0 ;  /* 0x00000018ff007819 */ /* 0x000fe40000011400 */
[----:B------:R-:W-:Y:S02]  /*90e0*/  SHF.R.S32.HI R3, RZ, 0x18, R3 ;  /* 0x00000018ff037819 */ /* 0x000fe40000011403 */
[----:B------:R-:W-:Y:S01]  /*90f0*/  SHF.R.S32.HI R4, RZ, 0x18, R4 ;  /* 0x00000018ff047819 */ /* 0x000fe20000011404 */
[-C--:B------:R-:W-:Y:S01]  /*9100*/  IMAD R49, R0, R82.reuse, R49 ;  /* 0x0000005200317224 */ /* 0x080fe200078e0231 */
[----:B------:R-:W-:Y:S01]  /*9110*/  SHF.R.S32.HI R0, RZ, 0x18, R109 ;  /* 0x00000018ff007819 */ /* 0x000fe2000001146d */
[-C--:B------:R-:W-:Y:S01]  /*9120*/  IMAD R50, R3, R82.reuse, R50 ;  /* 0x0000005203327224 */ /* 0x080fe200078e0232 */
[----:B------:R-:W-:Y:S01]  /*9130*/  SHF.L.U32 R3, R109, 0x8, RZ ;  /* 0x000000086d037819 */ /* 0x000fe200000006ff */
[-C--:B------:R-:W-:Y:S01]  /*9140*/  IMAD R55, R2, R82.reuse, R55 ;  /* 0x0000005202377224 */ /* 0x080fe200078e0237 */
        /* <DEDUP_REMOVED lines=8> */
[----:B------:R-:W-:Y:S01]  /*91d0*/  IMAD R59, R0, R82, R59 ;  /* 0x00000052003b7224 */ /* 0x000fe200078e023b */
[----:B------:R-:W-:Y:S01]  /*91e0*/  I2IP.S8.S32.SAT R18, R23, R18, RZ ;  /* 0x0000001217127239 */ /* 0x000fe200000014ff */
[----:B------:R-:W-:Y:S01]  /*91f0*/  IMAD R56, R5, R82, R56 ;  /* 0x0000005205387224 */ /* 0x000fe200078e0238 */
[----:B------:R-:W-:Y:S01]  /*9200*/  I2IP.S8.S32.SAT R86, R9, R8, R10 ;  /* 0x0000000809567239 */ /* 0x000fe2000000140a */
[----:B------:R-:W-:Y:S01]  /*9210*/  IMAD R57, R2, R82, R57 ;  /* 0x0000005202397224 */ /* 0x000fe200078e0239 */
[----:B------:R-:W-:Y:S02]  /*9220*/  I2IP.S8.S32.SAT R87, R13, R12, R14 ;  /* 0x0000000c0d577239 */ /* 0x000fe4000000140e */
[----:B------:R-:W-:Y:S02]  /*9230*/  SHF.R.S32.HI R7, RZ, 0x18, R7 ;  /* 0x00000018ff077819 */ /* 0x000fe40000011407 */
[----:B------:R-:W-:Y:S01]  /*9240*/  SHF.L.U32 R2, R111, 0x10, RZ ;  /* 0x000000106f027819 */ /* 0x000fe200000006ff */
[----:B------:R1:W-:Y:S01]  /*9250*/  STS.128 [R155+UR49+0xa400], R84 ;  /* 0x00a400549b007988 */ /* 0x0003e20008000c31 */
[----:B------:R-:W-:Y:S01]  /*9260*/  SHF.R.S32.HI R0, RZ, 0x18, R110 ;  /* 0x00000018ff007819 */ /* 0x000fe2000001146e */
[----:B------:R-:W-:Y:S01]  /*9270*/  IMAD R58, R7, R82, R58 ;  /* 0x00000052073a7224 */ /* 0x000fe200078e023a */
[----:B------:R-:W-:Y:S02]  /*9280*/  I2IP.S8.S32.SAT R16, R17, R16, R18 ;  /* 0x0000001011107239 */ /* 0x000fe40000001412 */
[----:B------:R-:W-:Y:S01]  /*9290*/  I2IP.S8.S32.SAT R17, R27, R22, RZ ;  /* 0x000000161b117239 */ /* 0x000fe200000014ff */
[----:B------:R-:W-:Y:S01]  /*92a0*/  IMAD R63, R0, R82, R63 ;  /* 0x00000052003f7224 */ /* 0x000fe200078e023f */
[----:B------:R-:W-:Y:S02]  /*92b0*/  I2IP.S8.S32.SAT R18, R31, R26, RZ ;  /* 0x0000001a1f127239 */ /* 0x000fe400000014ff */
[----:B------:R-:W-:Y:S02]  /*92c0*/  I2IP.S8.S32.SAT R19, R35, R30, RZ ;  /* 0x0000001e23137239 */ /* 0x000fe400000014ff */
[C---:B------:R-:W-:Y:S02]  /*92d0*/  PRMT R3, R111.reuse, 0x8880, RZ ;  /* 0x000088806f037816 */ /* 0x040fe400000000ff */
[----:B------:R-:W-:Y:S02]  /*92e0*/  SHF.L.U32 R5, R111, 0x8, RZ ;  /* 0x000000086f057819 */ /* 0x000fe400000006ff */
[----:B------:R-:W-:Y:S01]  /*92f0*/  SHF.R.S32.HI R2, RZ, 0x18, R2 ;  /* 0x00000018ff027819 */ /* 0x000fe20000011402 */
[----:B------:R-:W-:Y:S01]  /*9300*/  IMAD R60, R3, R82, R60 ;  /* 0x00000052033c7224 */ /* 0x000fe200078e023c */
[----:B------:R-:W-:Y:S02]  /*9310*/  I2IP.S8.S32.SAT R17, R21, R20, R17 ;  /* 0x0000001415117239 */ /* 0x000fe40000001411 */
[----:B------:R-:W-:Y:S01]  /*9320*/  I2IP.S8.S32.SAT R18, R25, R24, R18 ;  /* 0x0000001819127239 */ /* 0x000fe20000001412 */
[----:B------:R-:W-:Y:S01]  /*9330*/  IMAD R61, R2, R82, R61 ;  /* 0x00000052023d7224 */ /* 0x000fe200078e023d */
[----:B------:R-:W-:Y:S02]  /*9340*/  I2IP.S8.S32.SAT R19, R29, R28, R19 ;  /* 0x0000001c1d137239 */ /* 0x000fe40000001413 */
[----:B------:R-:W-:Y:S02]  /*9350*/  SHF.R.S32.HI R5, RZ, 0x18, R5 ;  /* 0x00000018ff057819 */ /* 0x000fe40000011405 */
[----:B------:R-:W-:Y:S01]  /*9360*/  SHF.R.S32.HI R4, RZ, 0x18, R111 ;  /* 0x00000018ff047819 */ /* 0x000fe2000001146f */
[----:B------:R1:W-:Y:S01]  /*9370*/  STS.128 [R175+0xa400], R16 ;  /* 0x00a40010af007388 */ /* 0x0003e20000000c00 */
[----:B------:R-:W-:Y:S01]  /*9380*/  I2IP.S8.S32.SAT R34, R39, R34, RZ ;  /* 0x0000002227227239 */ /* 0x000fe200000014ff */
[----:B------:R-:W-:Y:S01]  /*9390*/  IMAD R62, R5, R82, R62 ;  /* 0x00000052053e7224 */ /* 0x000fe200078e023e */
[----:B------:R-:W-:Y:S01]  /*93a0*/  I2IP.S8.S32.SAT R38, R43, R38, RZ ;  /* 0x000000262b267239 */ /* 0x000fe200000014ff */
[----:B------:R-:W-:Y:S01]  /*93b0*/  IMAD R67, R4, R82, R67 ;  /* 0x0000005204437224 */ /* 0x000fe200078e0243 */
[----:B------:R-:W-:Y:S02]  /*93c0*/  I2IP.S8.S32.SAT R42, R47, R42, RZ ;  /* 0x0000002a2f2a7239 */ /* 0x000fe400000014ff */
[----:B------:R-:W-:Y:S02]  /*93d0*/  I2IP.S8.S32.SAT R35, R51, R46, RZ ;  /* 0x0000002e33237239 */ /* 0x000fe400000014ff */
[----:B------:R-:W-:Y:S02]  /*93e0*/  I2IP.S8.S32.SAT R32, R33, R32, R34 ;  /* 0x0000002021207239 */ /* 0x000fe40000001422 */
[----:B------:R-:W-:Y:S02]  /*93f0*/  I2IP.S8.S32.SAT R33, R37, R36, R38 ;  /* 0x0000002425217239 */ /* 0x000fe40000001426 */
[----:B------:R-:W-:Y:S02]  /*9400*/  I2IP.S8.S32.SAT R34, R41, R40, R42 ;  /* 0x0000002829227239 */ /* 0x000fe4000000142a */
[----:B------:R-:W-:Y:S02]  /*9410*/  I2IP.S8.S32.SAT R35, R45, R44, R35 ;  /* 0x0000002c2d237239 */ /* 0x000fe40000001423 */
[----:B------:R-:W-:Y:S02]  /*9420*/  I2IP.S8.S32.SAT R50, R55, R50, RZ ;  /* 0x0000003237327239 */ /* 0x000fe400000014ff */
[----:B------:R-:W-:Y:S01]  /*9430*/  I2IP.S8.S32.SAT R54, R59, R54, RZ ;  /* 0x000000363b367239 */ /* 0x000fe200000014ff */
[----:B------:R1:W-:Y:S01]  /*9440*/  STS.128 [R174+0xa400], R32 ;  /* 0x00a40020ae007388 */ /* 0x0003e20000000c00 */
[----:B------:R-:W-:Y:S02]  /*9450*/  I2IP.S8.S32.SAT R58, R63, R58, RZ ;  /* 0x0000003a3f3a7239 */ /* 0x000fe400000014ff */
[----:B------:R-:W-:Y:S02]  /*9460*/  I2IP.S8.S32.SAT R62, R67, R62, RZ ;  /* 0x0000003e433e7239 */ /* 0x000fe400000014ff */
[----:B------:R-:W-:Y:S02]  /*9470*/  I2IP.S8.S32.SAT R48, R49, R48, R50 ;  /* 0x0000003031307239 */ /* 0x000fe40000001432 */
[----:B------:R-:W-:Y:S02]  /*9480*/  I2IP.S8.S32.SAT R49, R53, R52, R54 ;  /* 0x0000003435317239 */ /* 0x000fe40000001436 */
[----:B------:R-:W-:Y:S02]  /*9490*/  I2IP.S8.S32.SAT R50, R57, R56, R58 ;  /* 0x0000003839327239 */ /* 0x000fe4000000143a */
[----:B------:R-:W-:Y:S02]  /*94a0*/  I2IP.S8.S32.SAT R51, R61, R60, R62 ;  /* 0x0000003c3d337239 */ /* 0x000fe4000000143e */
[----:B------:R-:W-:Y:S02]  /*94b0*/  LEA R0, R162, UR49, 0x3 ;  /* 0x00000031a2007c11 */ /* 0x000fe4000f8e18ff */
[----:B------:R-:W-:Y:S01]  /*94c0*/  @P6 SHF.L.U32 R3, R161, 0x1f, RZ ;  /* 0x0000001fa1036819 */ /* 0x000fe200000006ff */
        /* <DEDUP_REMOVED lines=9> */
[----:B------:R-:W-:Y:S02]  /*9560*/  UIADD3 UR8, UP0, UPT, UR52, 0x680, URZ ;  /* 0x0000068034087890 */ /* 0x000fe4000ff1e0ff */
[----:B------:R-:W-:Y:S02]  /*9570*/  UIADD3 UR5, UPT, UPT, UR41, 0x40, URZ ;  /* 0x0000004029057890 */ /* 0x000fe4000fffe0ff */
[----:B------:R-:W-:Y:S02]  /*9580*/  UIADD3 UR4, UPT, UPT, UR49, 0xa400, URZ ;  /* 0x0000a40031047890 */ /* 0x000fe4000fffe0ff */
[----:B------:R-:W-:Y:S01]  /*9590*/  UIADD3.X UR9, UPT, UPT, URZ, UR53, URZ, UP0, !UPT ;  /* 0x00000035ff097290 */ /* 0x000fe200087fe4ff */
[----:B------:R-:W-:Y:S01]  /*95a0*/  UMOV UR6, UR42 ;  /* 0x0000002a00067c82 */ /* 0x000fe20008000000 */
[----:B------:R-:W-:Y:S07]  /*95b0*/  UMOV UR7, UR36 ;  /* 0x0000002400077c82 */ /* 0x000fee0008000000 */
[----:B------:R2:W-:Y:S01]  /*95c0*/  UTMASTG.3D [UR4], [UR8] ;  /* 0x00000004080073b5 */ /* 0x0005e20008010000 */
[----:B------:R0:W-:Y:S01]  /*95d0*/  UTMACMDFLUSH ;  /* 0x00000000000079b7 */ /* 0x0001e20000000000 */
[----:B--2---:R-:W-:Y:S04]  /*95e0*/  DEPBAR.LE SB0, 0x1 ;  /* 0x000080400000791a */ /* 0x004fe80000000000 */
.L_x_142:
[----:B------:R-:W-:Y:S05]  /*95f0*/  BSYNC.RECONVERGENT B0 ;  /* 0x0000000000007941 */ /* 0x000fea0003800200 */
.L_x_141:
        /* <DEDUP_REMOVED lines=16> */
.L_x_146:
[----:B------:R-:W-:Y:S05]  /*9700*/  BSYNC B0 ;  /* 0x0000000000007941 */ /* 0x000fea0003800000 */
.L_x_145:
        /* <DEDUP_REMOVED lines=20> */
.L_x_144:
[----:B------:R-:W-:Y:S05]  /*9850*/  BSYNC B1 ;  /* 0x0000000000017941 */ /* 0x000fea0003800000 */
.L_x_143:
        /* <DEDUP_REMOVED lines=21> */
.L_x_148:
[----:B------:R-:W-:Y:S05]  /*99b0*/  WARPSYNC.ALL ;  /* 0x0000000000007948 */ /* 0x000fea0003800000 */
[----:B------:R-:W-:Y:S01]  /*99c0*/  R2UR UR4, R80 ;  /* 0x00000000500472ca */ /* 0x000fe200000e0000 */
[----:B------:R-:W-:Y:S01]  /*99d0*/  BSSY.RECONVERGENT B0, `(.L_x_149) ;  /* 0x000011f000007945 */ /* 0x000fe20003800200 */
[C---:B------:R-:W-:Y:S02]  /*99e0*/  PRMT R81, R88.reuse, 0x8880, RZ ;  /* 0x0000888058517816 */ /* 0x040fe400000000ff */
[C---:B-1----:R-:W-:Y:S02]  /*99f0*/  SHF.L.U32 R84, R88.reuse, 0x8, RZ ;  /* 0x0000000858547819 */ /* 0x042fe400000006ff */
[----:B------:R-:W-:Y:S02]  /*9a00*/  SHF.L.U32 R83, R88, 0x10, RZ ;  /* 0x0000001058537819 */ /* 0x000fe400000006ff */
[----:B------:R-:W-:Y:S02]  /*9a10*/  SHF.R.S32.HI R84, RZ, 0x18, R84 ;  /* 0x00000018ff547819 */ /* 0x000fe40000011454 */
[----:B------:R-:W-:Y:S02]  /*9a20*/  SHF.R.S32.HI R83, RZ, 0x18, R83 ;  /* 0x00000018ff537819 */ /* 0x000fe40000011453 */
[----:B------:R-:W-:Y:S01]  /*9a30*/  ISETP.NE.AND P0, PT, R169, RZ, PT ;  /* 0x000000ffa900720c */ /* 0x000fe20003f05270 */
[----:B------:R-:W1:Y:S01]  /*9a40*/  LDTM.x64 R4, tmem[UR4+0x80] ;  /* 0x00008004000479ee */ /* 0x000e620008340000 */
[----:B------:R-:W-:Y:S01]  /*9a50*/  ISETP.NE.AND P6, PT, R116, RZ, PT ;  /* 0x000000ff7400720c */ /* 0x000fe20003fc5270 */
[C---:B-1----:R-:W-:Y:S02]  /*9a60*/  IMAD R0, R78.reuse, R4, RZ ;  /* 0x000000044e007224 */ /* 0x042fe400078e02ff */
        /* <DEDUP_REMOVED lines=141> */
[C---:B------:R-:W-:Y:S01]  /*a340*/  PRMT R3, R104.reuse, 0x8880, RZ ;  /* 0x0000888068037816 */ /* 0x040fe200000000ff */
        /* <DEDUP_REMOVED lines=124> */
[----:B------:R-:W-:Y:S02]  /*ab10*/  UIADD3 UR8, UP0, UPT, UR52, 0x680, URZ ;  /* 0x0000068034087890 */ /* 0x000fe4000ff1e0ff */
[----:B------:R-:W-:Y:S02]  /*ab20*/  UIADD3 UR5, UPT, UPT, UR41, 0x80, URZ ;  /* 0x0000008029057890 */ /* 0x000fe4000fffe0ff */
[----:B------:R-:W-:Y:S01]  /*ab30*/  MOV R168, UR10 ;  /* 0x0000000a00a87c02 */ /* 0x000fe20008000f00 */
[----:B------:R-:W-:Y:S01]  /*ab40*/  UIADD3.X UR9, UPT, UPT, URZ, UR53, URZ, UP0, !UPT ;  /* 0x00000035ff097290 */ /* 0x000fe200087fe4ff */
[----:B------:R-:W-:Y:S02]  /*ab50*/  UMOV UR6, UR42 ;  /* 0x0000002a00067c82 */ /* 0x000fe40008000000 */
[----:B------:R-:W-:Y:S01]  /*ab60*/  R2UR UR4, R168 ;  /* 0x00000000a80472ca */ /* 0x000fe200000e0000 */
[----:B------:R-:W-:Y:S11]  /*ab70*/  UMOV UR7, UR36 ;  /* 0x0000002400077c82 */ /* 0x000ff60008000000 */
[----:B------:R-:W-:Y:S01]  /*ab80*/  @!UPT UIADD3 URZ, UPT, UPT, URZ, URZ, URZ ;  /* 0x000000fffffff290 */ /* 0x000fe2000fffe0ff */
[----:B------:R2:W-:Y:S01]  /*ab90*/  UTMASTG.3D [UR4], [UR8] ;  /* 0x00000004080073b5 */ /* 0x0005e20008010000 */
[----:B------:R0:W-:Y:S01]  /*aba0*/  UTMACMDFLUSH ;  /* 0x00000000000079b7 */ /* 0x0001e20000000000 */
[----:B--2---:R-:W-:Y:S04]  /*abb0*/  DEPBAR.LE SB0, 0x1 ;  /* 0x000080400000791a */ /* 0x004fe80000000000 */
.L_x_150:
[----:B------:R-:W-:Y:S05]  /*abc0*/  BSYNC.RECONVERGENT B0 ;  /* 0x0000000000007941 */ /* 0x000fea0003800200 */
.L_x_149:
        /* <DEDUP_REMOVED lines=16> */
.L_x_154:
[----:B------:R-:W-:Y:S05]  /*acd0*/  BSYNC B0 ;  /* 0x0000000000007941 */ /* 0x000fea0003800000 */
.L_x_153:
        /* <DEDUP_REMOVED lines=20> */
.L_x_152:
[----:B------:R-:W-:Y:S05]  /*ae20*/  BSYNC B1 ;  /* 0x0000000000017941 */ /* 0x000fea0003800000 */
.L_x_151:
        /* <DEDUP_REMOVED lines=21> */
.L_x_156:
[----:B------:R-:W-:Y:S01]  /*af80*/  ISETP.NE.AND P0, PT, R169, RZ, PT ;  /* 0x000000ffa900720c */ /* 0x000fe20003f05270 */
[----:B------:R-:W-:Y:S05]  /*af90*/  WARPSYNC.ALL ;  /* 0x0000000000007948 */ /* 0x000fea0003800000 */
[----:B------:R-:W-:Y:S01]  /*afa0*/  R2UR UR4, R80 ;  /* 0x00000000500472ca */ /* 0x000fe200000e0000 */
[----:B------:R-:W-:Y:S01]  /*afb0*/  IMAD.U32 R141, R90, 0x10000, RZ ;  /* 0x000100005a8d7824 */ /* 0x000fe200078e00ff */
[C---:B------:R-:W-:Y:S01]  /*afc0*/  SHF.L.U32 R83, R88.reuse, 0x10, RZ ;  /* 0x0000001058537819 */ /* 0x040fe200000006ff */
[----:B------:R-:W-:Y:S01]  /*afd0*/  IMAD.U32 R126, R99, 0x10000, RZ ;  /* 0x00010000637e7824 */ /* 0x000fe200078e00ff */
[----:B------:R-:W-:Y:S01]  /*afe0*/  PRMT R81, R88, 0x8880, RZ ;  /* 0x0000888058517816 */ /* 0x000fe200000000ff */
[----:B-1----:R-:W-:Y:S01]  /*aff0*/  IMAD.U32 R115, R108, 0x10000, RZ ;  /* 0x000100006c737824 */ /* 0x002fe200078e00ff */
[----:B------:R-:W-:Y:S01]  /*b000*/  SHF.L.U32 R84, R88, 0x8, RZ ;  /* 0x0000000858547819 */ /* 0x000fe200000006ff */
[----:B------:R-:W-:Y:S01]  /*b010*/  IMAD.SHL.U32 R134, R96, 0x100, RZ ;  /* 0x0000010060867824 */ /* 0x000fe200078e00ff */
[----:B------:R-:W-:Y:S01]  /*b020*/  SHF.R.S32.HI R83, RZ, 0x18, R83 ;  /* 0x00000018ff537819 */ /* 0x000fe20000011453 */
[----:B------:R-:W-:Y:S01]  /*b030*/  IMAD.SHL.U32 R119, R105, 0x100, RZ ;  /* 0x0000010069777824 */ /* 0x000fe200078e00ff */
[----:B------:R-:W-:Y:S01]  /*b040*/  SHF.R.S32.HI R84, RZ, 0x18, R84 ;  /* 0x00000018ff547819 */ /* 0x000fe20000011454 */
[----:B------:R-:W-:Y:S01]  /*b050*/  IMAD.SHL.U32 R92, R110, 0x100, RZ ;  /* 0x000001006e5c7824 */ /* 0x000fe200078e00ff */
[----:B------:R-:W-:Y:S01]  /*b060*/  SHF.R.S32.HI R85, RZ, 0x18, R88 ;  /* 0x00000018ff557819 */ /* 0x000fe20000011458 */
[----:B------:R-:W1:Y:S01]  /*b070*/  LDTM.x64 R4, tmem[UR4+0xc0] ;  /* 0x0000c004000479ee */ /* 0x000e620008340000 */
[----:B------:R-:W-:Y:S01]  /*b080*/  PRMT R145, R89, 0x8880, RZ ;  /* 0x0000888059917816 */ /* 0x000fe200000000ff */
[----:B------:R-:W-:Y:S01]  /*b090*/  NOP ;  /* 0x0000000000007918 */ /* 0x000fe20000000000 */
[----:B------:R-:W-:Y:S01]  /*b0a0*/  IADD3 R171, PT, PT, R171, 0x1e0, RZ ;  /* 0x000001e0abab7810 */ /* 0x000fe20007ffe0ff */
[----:B------:R-:W-:Y:S01]  /*b0b0*/  BSSY.RECONVERGENT B0, `(.L_x_157) ;  /* 0x000011b000007945 */ /* 0x000fe20003800200 */
[----:B------:R-:W-:Y:S02]  /*b0c0*/  PRMT R102, R109, 0x8880, RZ ;  /* 0x000088806d667816 */ /* 0x000fe400000000ff */
[----:B------:R-:W-:Y:S02]  /*b0d0*/  LOP3.LUT R171, R171, 0xfefffff8, RZ, 0xc0, !PT ;  /* 0xfefffff8abab7812 */ /* 0x000fe400078ec0ff */
[C---:B------:R-:W-:Y:S02]  /*b0e0*/  SHF.L.U32 R100, R109.reuse, 0x10, RZ ;  /* 0x000000106d647819 */ /* 0x040fe400000006ff */
[----:B-1----:R1:W-:Y:S01]  /*b0f0*/  SYNCS.ARRIVE.TRANS64.RED.A1T0 RZ, [R171+URZ], RZ ;  /* 0x000000ffabff79a7 */ /* 0x0023e200081004ff */
[C---:B------:R-:W-:Y:S02]  /*b100*/  PRMT R130, R98.reuse, 0x8880, RZ ;  /* 0x0000888062827816 */ /* 0x040fe400000000ff */
[C---:B------:R-:W-:Y:S02]  /*b110*/  SHF.L.U32 R129, R98.reuse, 0x10, RZ ;  /* 0x0000001062817819 */ /* 0x040fe400000006ff */
[----:B------:R-:W-:Y:S02]  /*b120*/  SHF.L.U32 R128, R98, 0x8, RZ ;  /* 0x0000000862807819 */ /* 0x000fe400000006ff */
[----:B------:R-:W-:Y:S02]  /*b130*/  SHF.R.S32.HI R95, RZ, 0x18, R98 ;  /* 0x00000018ff5f7819 */ /* 0x000fe40000011462 */
[----:B------:R-:W-:Y:S02]  /*b140*/  SHF.L.U32 R98, R109, 0x8, RZ ;  /* 0x000000086d627819 */ /* 0x000fe400000006ff */
[----:B------:R-:W-:Y:S01]  /*b150*/  SHF.L.U32 R144, R89, 0x10, RZ ;  /* 0x0000001059907819 */ /* 0x000fe200000006ff */
[----:B------:R-:W-:Y:S01]  /*b160*/  IMAD R0, R78, R4, RZ ;  /* 0x000000044e007224 */ /* 0x000fe200078e02ff */
[----:B------:R-:W-:Y:S01]  /*b170*/  PRMT R142, R90, 0x8880, RZ ;  /* 0x000088805a8e7816 */ /* 0x000fe200000000ff */
[C---:B------:R-:W-:Y:S01]  /*b180*/  IMAD R2, R78.reuse, R5, RZ ;  /* 0x000000054e027224 */ /* 0x040fe200078e02ff */
[----:B------:R-:W-:Y:S01]  /*b190*/  SHF.R.S32.HI R4, RZ, 0x18, R144 ;  /* 0x00000018ff047819 */ /* 0x000fe20000011490 */
[C---:B------:R-:W-:Y:S01]  /*b1a0*/  IMAD R3, R78.reuse, R6, RZ ;  /* 0x000000064e037224 */ /* 0x040fe200078e02ff */
[----:B------:R-:W-:Y:S01]  /*b1b0*/  SHF.R.S32.HI R86, RZ, 0x18, R89 ;  /* 0x00000018ff567819 */ /* 0x000fe20000011459 */
[-C--:B------:R-:W-:Y:S01]  /*b1c0*/  IMAD R0, R81, R82.reuse, R0 ;  /* 0x0000005251007224 */ /* 0x080fe200078e0200 */
[----:B------:R-:W-:Y:S01]  /*b1d0*/  PRMT R139, R91, 0x8880, RZ ;  /* 0x000088805b8b7816 */ /* 0x000fe200000000ff */
[----:B------:R-:W-:Y:S01]  /*b1e0*/  IMAD R7, R78, R7, RZ ;  /* 0x000000074e077224 */ /* 0x000fe200078e02ff */
[----:B------:R-:W-:Y:S01]  /*b1f0*/  SHF.R.S32.HI R87, RZ, 0x18, R90 ;  /* 0x00000018ff577819 */ /* 0x000fe2000001145a */
[-C--:B------:R-:W-:Y:S01]  /*b200*/  IMAD R2, R83, R82.reuse, R2 ;  /* 0x0000005253027224 */ /* 0x080fe200078e0202 */
[----:B------:R-:W-:Y:S01]  /*b210*/  SHF.R.S32.HI R83, RZ, 0x18, R109 ;  /* 0x00000018ff537819 */ /* 0x000fe2000001146d */
[-C--:B------:R-:W-:Y:S01]  /*b220*/  IMAD R3, R84, R82.reuse, R3 ;  /* 0x0000005254037224 */ /* 0x080fe200078e0203 */
[----:B------:R-:W-:Y:S01]  /*b230*/  SHF.L.U32 R138, R91, 0x10, RZ ;  /* 0x000000105b8a7819 */ /* 0x000fe200000006ff */
[----:B------:R-:W-:Y:S01]  /*b240*/  IMAD R7, R85, R82, R7 ;  /* 0x0000005255077224 */ /* 0x000fe200078e0207 */
[----:B------:R-:W-:Y:S01]  /*b250*/  PRMT R136, R96, 0x8880, RZ ;  /* 0x0000888060887816 */ /* 0x000fe200000000ff */
[----:B------:R-:W-:Y:S01]  /*b260*/  IMAD R8, R78, R8, RZ ;  /* 0x000000084e087224 */ /* 0x000fe200078e02ff */
[----:B------:R-:W-:Y:S01]  /*b270*/  SHF.L.U32 R135, R96, 0x10, RZ ;  /* 0x0000001060877819 */ /* 0x000fe200000006ff */
[C---:B------:R-:W-:Y:S01]  /*b280*/  IMAD R9, R78.reuse, R9, RZ ;  /* 0x000000094e097224 */ /* 0x040fe200078e02ff */
[----:B------:R-:W-:Y:S01]  /*b290*/  I2IP.S8.S32.SAT R109, R7, R3, RZ ;  /* 0x00000003076d7239 */ /* 0x000fe200000014ff */
[C---:B------:R-:W-:Y:S01]  /*b2a0*/  IMAD R10, R78.reuse, R10, RZ ;  /* 0x0000000a4e0a7224 */ /* 0x040fe200078e02ff */
[----:B------:R-:W-:Y:S01]  /*b2b0*/  MOV R3, R145 ;  /* 0x0000009100037202 */ /* 0x000fe20000000f00 */
[C---:B------:R-:W-:Y:S01]  /*b2c0*/  IMAD R7, R78.reuse, R20, RZ ;  /* 0x000000144e077224 */ /* 0x040fe200078e02ff */
[C---:B------:R-:W-:Y:S01]  /*b2d0*/  PRMT R133, R97.reuse, 0x8880, RZ ;  /* 0x0000888061857816 */ /* 0x040fe200000000ff */
[----:B------:R-:W-:Y:S01]  /*b2e0*/  IMAD R11, R78, R11, RZ ;  /* 0x0000000b4e0b7224 */ /* 0x000fe200078e02ff */
[----:B------:R-:W-:Y:S01]  /*b2f0*/  SHF.L.U32 R132, R97, 0x10, RZ ;  /* 0x0000001061847819 */ /* 0x000fe200000006ff */
[----:B------:R-:W-:Y:S01]  /*b300*/  IMAD R8, R3, R82, R8 ;  /* 0x0000005203087224 */ /* 0x000fe200078e0208 */
[----:B------:R-:W-:Y:S01]  /*b310*/  MOV R3, R142 ;  /* 0x0000008e00037202 */ /* 0x000fe20000000f00 */
[----:B------:R-:W-:Y:S01]  /*b320*/  IMAD R9, R4, R82, R9 ;  /* 0x0000005204097224 */ /* 0x000fe200078e0209 */
[----:B------:R-:W-:Y:S01]  /*b330*/  SHF.R.S32.HI R4, RZ, 0x18, R141 ;  /* 0x00000018ff047819 */ /* 0x000fe2000001148d */
[C---:B------:R-:W-:Y:S01]  /*b340*/  IMAD R20, R78.reuse, R25, RZ ;  /* 0x000000194e147224 */ /* 0x040fe200078e02ff */
[----:B------:R-:W-:Y:S01]  /*b350*/  SHF.R.S32.HI R93, RZ, 0x18, R97 ;  /* 0x00000018ff5d7819 */ /* 0x000fe20000011461 */
[C---:B------:R-:W-:Y:S01]  /*b360*/  IMAD R25, R78.reuse, R30, RZ ;  /* 0x0000001e4e197224 */ /* 0x040fe200078e02ff */
[----:B------:R-:W-:Y:S01]  /*b370*/  PRMT R127, R99, 0x8880, RZ ;  /* 0x00008880637f7816 */ /* 0x000fe200000000ff */
[----:B------:R-:W-:Y:S01]  /*b380*/  IMAD R12, R78, R12, RZ ;  /* 0x0000000c4e0c7224 */ /* 0x000fe200078e02ff */
[----:B------:R-:W-:Y:S01]  /*b390*/  PRMT R124, R104, 0x8880, RZ ;  /* 0x00008880687c7816 */ /* 0x000fe200000000ff */
[----:B------:R-:W-:Y:S01]  /*b3a0*/  IMAD R6, R78, R19, RZ ;  /* 0x000000134e067224 */ /* 0x000fe200078e02ff */
[----:B------:R-:W-:Y:S01]  /*b3b0*/  SHF.L.U32 R123, R104, 0x10, RZ ;  /* 0x00000010687b7819 */ /* 0x000fe200000006ff */
[C---:B------:R-:W-:Y:S01]  /*b3c0*/  IMAD R30, R78.reuse, R35, RZ ;  /* 0x000000234e1e7224 */ /* 0x040fe200078e02ff */
[C---:B------:R-:W-:Y:S01]  /*b3d0*/  PRMT R121, R105.reuse, 0x8880, RZ ;  /* 0x0000888069797816 */ /* 0x040fe200000000ff */
[C---:B------:R-:W-:Y:S01]  /*b3e0*/  IMAD R19, R78.reuse, R24, RZ ;  /* 0x000000184e137224 */ /* 0x040fe200078e02ff */
[----:B------:R-:W-:Y:S01]  /*b3f0*/  SHF.L.U32 R120, R105, 0x10, RZ ;  /* 0x0000001069787819 */ /* 0x000fe200000006ff */
[----:B------:R-:W-:Y:S01]  /*b400*/  IMAD R35, R78, R40, RZ ;  /* 0x000000284e237224 */ /* 0x000fe200078e02ff */
[----:B------:R-:W-:Y:S01]  /*b410*/  PRMT R118, R106, 0x8880, RZ ;  /* 0x000088806a767816 */ /* 0x000fe200000000ff */
[C---:B------:R-:W-:Y:S01]  /*b420*/  IMAD R13, R78.reuse, R13, RZ ;  /* 0x0000000d4e0d7224 */ /* 0x040fe200078e02ff */
[----:B------:R-:W-:Y:S01]  /*b430*/  SHF.R.S32.HI R101, RZ, 0x18, R105 ;  /* 0x00000018ff657819 */ /* 0x000fe20000011469 */
[----:B------:R-:W-:Y:S01]  /*b440*/  IMAD R24, R78, R29, RZ ;  /* 0x0000001d4e187224 */ /* 0x000fe200078e02ff */
[----:B------:R-:W-:Y:S01]  /*b450*/  SHF.L.U32 R116, R106, 0x10, RZ ;  /* 0x000000106a747819 */ /* 0x000fe200000006ff */
[C---:B------:R-:W-:Y:S01]  /*b460*/  IMAD R40, R78.reuse, R45, RZ ;  /* 0x0000002d4e287224 */ /* 0x040fe200078e02ff */
[----:B------:R-:W-:Y:S01]  /*b470*/  PRMT R112, R107, 0x8880, RZ ;  /* 0x000088806b707816 */ /* 0x000fe200000000ff */
[C---:B------:R-:W-:Y:S01]  /*b480*/  IMAD R29, R78.reuse, R34, RZ ;  /* 0x000000224e1d7224 */ /* 0x040fe200078e02ff */
[----:B------:R-:W-:Y:S01]  /*b490*/  SHF.R.S32.HI R103, RZ, 0x18, R106 ;  /* 0x00000018ff677819 */ /* 0x000fe2000001146a */
[----:B------:R-:W-:Y:S01]  /*b4a0*/  IMAD R45, R78, R50, RZ ;  /* 0x000000324e2d7224 */ /* 0x000fe200078e02ff */
[----:B------:R-:W-:Y:S01]  /*b4b0*/  PRMT R117, R108, 0x8880, RZ ;  /* 0x000088806c757816 */ /* 0x000fe200000000ff */
[C---:B------:R-:W-:Y:S01]  /*b4c0*/  IMAD R14, R78.reuse, R14, RZ ;  /* 0x0000000e4e0e7224 */ /* 0x040fe200078e02ff */
[----:B------:R-:W-:Y:S01]  /*b4d0*/  SHF.R.S32.HI R105, RZ, 0x18, R107 ;  /* 0x00000018ff697819 */ /* 0x000fe2000001146b */
[C---:B------:R-:W-:Y:S01]  /*b4e0*/  IMAD R34, R78.reuse, R39, RZ ;  /* 0x000000274e227224 */ /* 0x040fe200078e02ff */
[----:B------:R-:W-:Y:S01]  /*b4f0*/  SHF.R.S32.HI R81, RZ, 0x18, R108 ;  /* 0x00000018ff517819 */ /* 0x000fe2000001146c */
[----:B------:R-:W-:Y:S01]  /*b500*/  IMAD R50, R78, R55, RZ ;  /* 0x000000374e327224 */ /* 0x000fe200078e02ff */
[----:B------:R-:W-:Y:S01]  /*b510*/  SHF.L.U32 R94, R110, 0x10, RZ ;  /* 0x000000106e5e7819 */ /* 0x000fe200000006ff */
[C---:B------:R-:W-:Y:S01]  /*b520*/  IMAD R39, R78.reuse, R44, RZ ;  /* 0x0000002c4e277224 */ /* 0x040fe200078e02ff */
[----:B------:R-:W-:Y:S01]  /*b530*/  SHF.L.U32 R143, R89, 0x8, RZ ;  /* 0x00000008598f7819 */ /* 0x000fe200000006ff */
[C---:B------:R-:W-:Y:S01]  /*b540*/  IMAD R55, R78.reuse, R60, RZ ;  /* 0x0000003c4e377224 */ /* 0x040fe200078e02ff */
[----:B------:R-:W-:Y:S01]  /*b550*/  SHF.R.S32.HI R89, RZ, 0x18, R91 ;  /* 0x00000018ff597819 */ /* 0x000fe2000001145b */
[C---:B------:R-:W-:Y:S01]  /*b560*/  IMAD R15, R78.reuse, R15, RZ ;  /* 0x0000000f4e0f7224 */ /* 0x040fe200078e02ff */
[----:B------:R-:W-:Y:S01]  /*b570*/  SHF.R.S32.HI R5, RZ, 0x18, R143 ;  /* 0x00000018ff057819 */ /* 0x000fe2000001148f */
[C---:B------:R-:W-:Y:S01]  /*b580*/  IMAD R44, R78.reuse, R49, RZ ;  /* 0x000000314e2c7224 */ /* 0x040fe200078e02ff */
[----:B------:R-:W-:Y:S01]  /*b590*/  SHF.R.S32.HI R85, RZ, 0x18, R110 ;  /* 0x00000018ff557819 */ /* 0x000fe2000001146e */
[----:B------:R-:W-:Y:S01]  /*b5a0*/  IMAD R60, R78, R65, RZ ;  /* 0x000000414e3c7224 */ /* 0x000fe200078e02ff */
[----:B------:R-:W-:Y:S01]  /*b5b0*/  SHF.L.U32 R140, R90, 0x8, RZ ;  /* 0x000000085a8c7819 */ /* 0x000fe200000006ff */
[-C--:B------:R-:W-:Y:S01]  /*b5c0*/  IMAD R10, R5, R82.reuse, R10 ;  /* 0x00000052050a7224 */ /* 0x080fe200078e020a */
[----:B------:R-:W-:Y:S01]  /*b5d0*/  PRMT R90, R111, 0x8880, RZ ;  /* 0x000088806f5a7816 */ /* 0x000fe200000000ff */
[-C--:B------:R-:W-:Y:S01]  /*b5e0*/  IMAD R11, R86, R82.reuse, R11 ;  /* 0x00000052560b7224 */ /* 0x080fe200078e020b */
[----:B------:R-:W-:Y:S01]  /*b5f0*/  SHF.R.S32.HI R5, RZ, 0x18, R140 ;  /* 0x00000018ff057819 */ /* 0x000fe2000001148c */
[-C--:B------:R-:W-:Y:S01]  /*b600*/  IMAD R12, R3, R82.reuse, R12 ;  /* 0x00000052030c7224 */ /* 0x080fe200078e020c */
[----:B------:R-:W-:Y:S01]  /*b610*/  SHF.L.U32 R88, R111, 0x10, RZ ;  /* 0x000000106f587819 */ /* 0x000fe200000006ff */
[----:B------:R-:W-:Y:S01]  /*b620*/  IMAD R13, R4, R82, R13 ;  /* 0x00000052040d7224 */ /* 0x000fe200078e020d */
[----:B------:R-:W-:Y:S01]  /*b630*/  I2IP.S8.S32.SAT R65, R11, R10, RZ ;  /* 0x0000000a0b417239 */ /* 0x000fe200000014ff */
[C---:B------:R-:W-:Y:S01]  /*b640*/  IMAD R49, R78.reuse, R54, RZ ;  /* 0x000000364e317224 */ /* 0x040fe200078e02ff */
[----:B------:R-:W-:Y:S01]  /*b650*/  SHF.L.U32 R137, R91, 0x8, RZ ;  /* 0x000000085b897819 */ /* 0x000fe200000006ff */
[----:B------:R-:W-:Y:S01]  /*b660*/  IMAD R14, R5, R82, R14 ;  /* 0x00000052050e7224 */ /* 0x000fe200078e020e */
[----:B------:R-:W-:Y:S01]  /*b670*/  I2IP.S8.S32.SAT R65, R9, R8, R65 ;  /* 0x0000000809417239 */ /* 0x000fe20000001441 */
[C---:B------:R-:W-:Y:S01]  /*b680*/  IMAD R3, R78.reuse, R16, RZ ;  /* 0x000000104e037224 */ /* 0x040fe200078e02ff */
[----:B------:R-:W-:Y:S01]  /*b690*/  SHF.R.S32.HI R11, RZ, 0x18, R138 ;  /* 0x00000018ff0b7819 */ /* 0x000fe2000001148a */
[C---:B------:R-:W-:Y:S01]  /*b6a0*/  IMAD R54, R78.reuse, R59, RZ ;  /* 0x0000003b4e367224 */ /* 0x040fe200078e02ff */
[----:B------:R-:W-:Y:S01]  /*b6b0*/  SHF.R.S32.HI R9, RZ, 0x18, R135 ;  /* 0x00000018ff097819 */ /* 0x000fe20000011487 */
[----:B------:R-:W-:Y:S01]  /*b6c0*/  IMAD.MOV.U32 R10, RZ, RZ, R139 ;  /* 0x000000ffff0a7224 */ /* 0x000fe200078e008b */
[----:B------:R-:W-:Y:S01]  /*b6d0*/  SHF.R.S32.HI R8, RZ, 0x18, R134 ;  /* 0x00000018ff087819 */ /* 0x000fe20000011486 */
[----:B------:R-:W-:Y:S01]  /*b6e0*/  IMAD R59, R78, R64, RZ ;  /* 0x000000404e3b7224 */ /* 0x000fe200078e02ff */
[----:B------:R-:W-:Y:S01]  /*b6f0*/  I2IP.S8.S32.SAT R64, R2, R0, R109 ;  /* 0x0000000002407239 */ /* 0x000fe2000000146d */
[----:B------:R-:W-:Y:S01]  /*b700*/  IMAD R15, R87, R82, R15 ;  /* 0x00000052570f7224 */ /* 0x000fe200078e020f */
[----:B------:R-:W-:Y:S01]  /*b710*/  MOV R2, R136 ;  /* 0x0000008800027202 */ /* 0x000fe20000000f00 */
[C---:B------:R-:W-:Y:S01]  /*b720*/  IMAD R4, R78.reuse, R17, RZ ;  /* 0x000000114e047224 */ /* 0x040fe200078e02ff */
[----:B------:R-:W-:Y:S01]  /*b730*/  SHF.R.S32.HI R0, RZ, 0x18, R137 ;  /* 0x00000018ff007819 */ /* 0x000fe20000011489 */
[----:B------:R-:W-:Y:S01]  /*b740*/  IMAD R5, R78, R18, RZ ;  /* 0x000000124e057224 */ /* 0x000fe200078e02ff */
[----:B------:R-:W-:Y:S01]  /*b750*/  I2IP.S8.S32.SAT R14, R15, R14, RZ ;  /* 0x0000000e0f0e7239 */ /* 0x000fe200000014ff */
[-C--:B------:R-:W-:Y:S01]  /*b760*/  IMAD R3, R10, R82.reuse, R3 ;  /* 0x000000520a037224 */ /* 0x080fe200078e0203 */
[----:B------:R-:W-:Y:S01]  /*b770*/  SHF.R.S32.HI R91, RZ, 0x18, R96 ;  /* 0x00000018ff5b7819 */ /* 0x000fe20000011460 */
[-C--:B------:R-:W-:Y:S01]  /*b780*/  IMAD R4, R11, R82.reuse, R4 ;  /* 0x000000520b047224 */ /* 0x080fe200078e0204 */
[----:B------:R-:W-:Y:S01]  /*b790*/  PRMT R96, R110, 0x8880, RZ ;  /* 0x000088806e607816 */ /* 0x000fe200000000ff */
[-C--:B------:R-:W-:Y:S01]  /*b7a0*/  IMAD R5, R0, R82.reuse, R5 ;  /* 0x0000005200057224 */ /* 0x080fe200078e0205 */
[----:B------:R-:W-:Y:S01]  /*b7b0*/  MOV R0, R133 ;  /* 0x0000008500007202 */ /* 0x000fe20000000f00 */
[C---:B------:R-:W-:Y:S01]  /*b7c0*/  IMAD R16, R78.reuse, R21, RZ ;  /* 0x000000154e107224 */ /* 0x040fe200078e02ff */
[----:B------:R-:W-:Y:S01]  /*b7d0*/  SHF.L.U32 R131, R97, 0x8, RZ ;  /* 0x0000000861837819 */ /* 0x000fe200000006ff */
[----:B------:R-:W-:Y:S01]  /*b7e0*/  IMAD R6, R89, R82, R6 ;  /* 0x0000005259067224 */ /* 0x000fe200078e0206 */
[----:B------:R-:W-:Y:S01]  /*b7f0*/  SHF.R.S32.HI R97, RZ, 0x18, R99 ;  /* 0x00000018ff617819 */ /* 0x000fe20000011463 */
[----:B------:R-:W-:Y:S01]  /*b800*/  IMAD R17, R78, R22, RZ ;  /* 0x000000164e117224 */ /* 0x000fe200078e02ff */
[----:B------:R-:W-:Y:S01]  /*b810*/  SHF.L.U32 R125, R99, 0x8, RZ ;  /* 0x00000008637d7819 */ /* 0x000fe200000006ff */
[-C--:B------:R-:W-:Y:S01]  /*b820*/  IMAD R7, R2, R82.reuse, R7 ;  /* 0x0000005202077224 */ /* 0x080fe200078e0207 */
[----:B------:R-:W-:Y:S01]  /*b830*/  I2IP.S8.S32.SAT R5, R6, R5, RZ ;  /* 0x0000000506057239 */ /* 0x000fe200000014ff */
[----:B------:R-:W-:Y:S01]  /*b840*/  IMAD R18, R78, R23, RZ ;  /* 0x000000174e127224 */ /* 0x000fe200078e02ff */
[----:B------:R-:W-:Y:S01]  /*b850*/  SHF.R.S32.HI R2, RZ, 0x18, R131 ;  /* 0x00000018ff027819 */ /* 0x000fe20000011483 */
[-C--:B------:R-:W-:Y:S01]  /*b860*/  IMAD R16, R9, R82.reuse, R16 ;  /* 0x0000005209107224 */ /* 0x080fe200078e0210 */
[----:B------:R-:W-:Y:S01]  /*b870*/  SHF.R.S32.HI R9, RZ, 0x18, R132 ;  /* 0x00000018ff097819 */ /* 0x000fe20000011484 */
[----:B------:R-:W-:Y:S01]  /*b880*/  IMAD R17, R8, R82, R17 ;  /* 0x0000005208117224 */ /* 0x000fe200078e0211 */
[----:B------:R-:W-:Y:S01]  /*b890*/  SHF.R.S32.HI R99, RZ, 0x18, R104 ;  /* 0x00000018ff637819 */ /* 0x000fe20000011468 */
[----:B------:R-:W-:Y:S01]  /*b8a0*/  IMAD R22, R78, R27, RZ ;  /* 0x0000001b4e167224 */ /* 0x000fe200078e02ff */
[----:B------:R-:W-:Y:S01]  /*b8b0*/  SHF.L.U32 R122, R104, 0x8, RZ ;  /* 0x00000008687a7819 */ /* 0x000fe200000006ff */
[----:B------:R-:W-:Y:S01]  /*b8c0*/  IMAD R27, R78, R32, RZ ;  /* 0x000000204e1b7224 */ /* 0x000fe200078e02ff */
[----:B------:R-:W-:Y:S01]  /*b8d0*/  SHF.L.U32 R113, R106, 0x8, RZ ;  /* 0x000000086a717819 */ /* 0x000fe200000006ff */
[----:B------:R-:W-:Y:S01]  /*b8e0*/  IMAD R18, R91, R82, R18 ;  /* 0x000000525b127224 */ /* 0x000fe200078e0212 */
[C---:B------:R-:W-:Y:S01]  /*b8f0*/  SHF.L.U32 R106, R107.reuse, 0x10, RZ ;  /* 0x000000106b6a7819 */ /* 0x040fe200000006ff */
[C---:B------:R-:W-:Y:S01]  /*b900*/  IMAD R32, R78.reuse, R37, RZ ;  /* 0x000000254e207224 */ /* 0x040fe200078e02ff */
[----:B------:R-:W-:Y:S01]  /*b910*/  SHF.L.U32 R104, R107, 0x8, RZ ;  /* 0x000000086b687819 */ /* 0x000fe200000006ff */
[----:B------:R-:W-:Y:S01]  /*b920*/  IMAD R21, R78, R26, RZ ;  /* 0x0000001a4e157224 */ /* 0x000fe200078e02ff */
[----:B------:R-:W-:Y:S01]  /*b930*/  I2IP.S8.S32.SAT R17, R18, R17, RZ ;  /* 0x0000001112117239 */ /* 0x000fe200000014ff */
[----:B------:R-:W-:Y:S01]  /*b940*/  IMAD R37, R78, R42, RZ ;  /* 0x0000002a4e257224 */ /* 0x000fe200078e02ff */
[----:B------:R-:W-:Y:S01]  /*b950*/  SHF.R.S32.HI R107, RZ, 0x18, R111 ;  /* 0x00000018ff6b7819 */ /* 0x000fe2000001146f */
[----:B------:R-:W-:Y:S01]  /*b960*/  IMAD R19, R0, R82, R19 ;  /* 0x0000005200137224 */ /* 0x000fe200078e0213 */
[----:B------:R-:W-:Y:S01]  /*b970*/  I2IP.S8.S32.SAT R16, R16, R7, R17 ;  /* 0x0000000710107239 */ /* 0x000fe20000001411 */
[C---:B------:R-:W-:Y:S01]  /*b980*/  IMAD R42, R78.reuse, R47, RZ ;  /* 0x0000002f4e2a7224 */ /* 0x040fe200078e02ff */
[----:B------:R-:W-:Y:S01]  /*b990*/  MOV R0, R130 ;  /* 0x0000008200007202 */ /* 0x000fe20000000f00 */
[----:B------:R-:W-:Y:S01]  /*b9a0*/  IMAD R47, R78, R52, RZ ;  /* 0x000000344e2f7224 */ /* 0x000fe200078e02ff */
[----:B------:R-:W-:Y:S01]  /*b9b0*/  SHF.L.U32 R114, R108, 0x8, RZ ;  /* 0x000000086c727819 */ /* 0x000fe200000006ff */
[----:B------:R-:W-:Y:S01]  /*b9c0*/  IMAD R20, R9, R82, R20 ;  /* 0x0000005209147224 */ /* 0x000fe200078e0214 */
[----:B------:R-:W-:Y:S01]  /*b9d0*/  SHF.L.U32 R84, R111, 0x8, RZ ;  /* 0x000000086f547819 */ /* 0x000fe200000006ff */
[----:B------:R-:W-:Y:S01]  /*b9e0*/  IMAD R52, R78, R57, RZ ;  /* 0x000000394e347224 */ /* 0x000fe200078e02ff */
[----:B------:R-:W-:Y:S01]  /*b9f0*/  IADD3 R76, PT, PT, R76, 0x1, RZ ;  /* 0x000000014c4c7810 */ /* 0x000fe20007ffe0ff */
[C---:B------:R-:W-:Y:S02]  /*ba00*/  IMAD R23, R78.reuse, R28, RZ ;  /* 0x0000001c4e177224 */ /* 0x040fe400078e02ff */
[----:B------:R-:W-:Y:S02]  /*ba10*/  IMAD R57, R78, R62, RZ ;  /* 0x0000003e4e397224 */ /* 0x000fe400078e02ff */
[-C--:B------:R-:W-:Y:S01]  /*ba20*/  IMAD R21, R2, R82.reuse, R21 ;  /* 0x0000005202157224 */ /* 0x080fe200078e0215 */
[----:B------:R-:W-:Y:S01]  /*ba30*/  MOV R2, R127 ;  /* 0x0000007f00027202 */ /* 0x000fe20000000f00 */
[----:B------:R-:W-:Y:S01]  /*ba40*/  IMAD R62, R78, R67, RZ ;  /* 0x000000434e3e7224 */ /* 0x000fe200078e02ff */
[----:B------:R-:W-:Y:S01]  /*ba50*/  I2IP.S8.S32.SAT R67, R4, R3, R5 ;  /* 0x0000000304437239 */ /* 0x000fe20000001405 */
[-C--:B------:R-:W-:Y:S01]  /*ba60*/  IMAD R22, R93, R82.reuse, R22 ;  /* 0x000000525d167224 */ /* 0x080fe200078e0216 */
[----:B------:R-:W-:Y:S01]  /*ba70*/  SHF.R.S32.HI R3, RZ, 0x18, R129 ;  /* 0x00000018ff037819 */ /* 0x000fe20000011481 */
[-C--:B------:R-:W-:Y:S01]  /*ba80*/  IMAD R23, R0, R82.reuse, R23 ;  /* 0x0000005200177224 */ /* 0x080fe200078e0217 */
[----:B------:R-:W-:Y:S01]  /*ba90*/  SHF.R.S32.HI R0, RZ, 0x18, R128 ;  /* 0x00000018ff007819 */ /* 0x000fe20000011480 */
[----:B------:R-:W-:Y:S01]  /*baa0*/  IMAD R26, R78, R31, RZ ;  /* 0x0000001f4e1a7224 */ /* 0x000fe200078e02ff */
[----:B------:R-:W-:Y:S01]  /*bab0*/  I2IP.S8.S32.SAT R17, R22, R21, RZ ;  /* 0x0000001516117239 */ /* 0x000fe200000014ff */
[-C--:B------:R-:W-:Y:S01]  /*bac0*/  IMAD R24, R3, R82.reuse, R24 ;  /* 0x0000005203187224 */ /* 0x080fe200078e0218 */
[----:B------:R-:W-:Y:S01]  /*bad0*/  SHF.R.S32.HI R3, RZ, 0x18, R126 ;  /* 0x00000018ff037819 */ /* 0x000fe2000001147e */
[-C--:B------:R-:W-:Y:S01]  /*bae0*/  IMAD R25, R0, R82.reuse, R25 ;  /* 0x0000005200197224 */ /* 0x080fe200078e0219 */
[----:B------:R-:W-:Y:S01]  /*baf0*/  I2IP.S8.S32.SAT R17, R20, R19, R17 ;  /* 0x0000001314117239 */ /* 0x000fe20000001411 */
[----:B------:R-:W-:Y:S01]  /*bb00*/  IMAD R28, R78, R33, RZ ;  /* 0x000000214e1c7224 */ /* 0x000fe200078e02ff */
[----:B------:R-:W-:Y:S01]  /*bb10*/  SHF.R.S32.HI R4, RZ, 0x18, R125 ;  /* 0x00000018ff047819 */ /* 0x000fe2000001147d */
[-C--:B------:R-:W-:Y:S02]  /*bb20*/  IMAD R26, R95, R82.reuse, R26 ;  /* 0x000000525f1a7224 */ /* 0x080fe400078e021a */
[-C--:B------:R-:W-:Y:S01]  /*bb30*/  IMAD R27, R2, R82.reuse, R27 ;  /* 0x00000052021b7224 */ /* 0x080fe200078e021b */
[----:B------:R-:W-:Y:S01]  /*bb40*/  MOV R2, R121 ;  /* 0x0000007900027202 */ /* 0x000fe20000000f00 */
[----:B------:R-:W-:Y:S01]  /*bb50*/  IMAD R28, R3, R82, R28 ;  /* 0x00000052031c7224 */ /* 0x000fe200078e021c */
[----:B------:R-:W-:Y:S01]  /*bb60*/  I2IP.S8.S32.SAT R18, R26, R25, RZ ;  /* 0x000000191a127239 */ /* 0x000fe200000014ff */
[----:B------:R-:W-:Y:S01]  /*bb70*/  IMAD R31, R78, R36, RZ ;  /* 0x000000244e1f7224 */ /* 0x000fe200078e02ff */
[----:B------:R-:W-:Y:S01]  /*bb80*/  SHF.R.S32.HI R3, RZ, 0x18, R123 ;  /* 0x00000018ff037819 */ /* 0x000fe2000001147b */
[-C--:B------:R-:W-:Y:S01]  /*bb90*/  IMAD R29, R4, R82.reuse, R29 ;  /* 0x00000052041d7224 */ /* 0x080fe200078e021d */
[----:B------:R-:W-:Y:S01]  /*bba0*/  I2IP.S8.S32.SAT R18, R24, R23, R18 ;  /* 0x0000001718127239 */ /* 0x000fe20000001412 */
[----:B------:R-:W-:Y:S01]  /*bbb0*/  IMAD.MOV.U32 R0, RZ, RZ, R124 ;  /* 0x000000ffff007224 */ /* 0x000fe200078e007c */
[----:B------:R-:W-:Y:S01]  /*bbc0*/  SHF.R.S32.HI R4, RZ, 0x18, R119 ;  /* 0x00000018ff047819 */ /* 0x000fe20000011477 */
[-C--:B------:R-:W-:Y:S02]  /*bbd0*/  IMAD R30, R97, R82.reuse, R30 ;  /* 0x00000052611e7224 */ /* 0x080fe400078e021e */
[----:B------:R-:W-:Y:S01]  /*bbe0*/  IMAD R31, R0, R82, R31 ;  /* 0x00000052001f7224 */ /* 0x000fe200078e021f */
[----:B------:R-:W-:Y:S01]  /*bbf0*/  SHF.R.S32.HI R0, RZ, 0x18, R122 ;  /* 0x00000018ff007819 */ /* 0x000fe2000001147a */
[----:B------:R-:W-:Y:S01]  /*bc00*/  IMAD R33, R78, R38, RZ ;  /* 0x000000264e217224 */ /* 0x000fe200078e02ff */
[----:B------:R-:W-:Y:S01]  /*bc10*/  I2IP.S8.S32.SAT R19, R30, R29, RZ ;  /* 0x0000001d1e137239 */ /* 0x000fe200000014ff */
[-C--:B------:R-:W-:Y:S01]  /*bc20*/  IMAD R32, R3, R82.reuse, R32 ;  /* 0x0000005203207224 */ /* 0x080fe200078e0220 */
[----:B------:R-:W-:Y:S01]  /*bc30*/  SHF.R.S32.HI R3, RZ, 0x18, R120 ;  /* 0x00000018ff037819 */ /* 0x000fe20000011478 */
[----:B------:R-:W-:Y:S01]  /*bc40*/  IMAD R33, R0, R82, R33 ;  /* 0x0000005200217224 */ /* 0x000fe200078e0221 */
[----:B------:R-:W-:Y:S01]  /*bc50*/  I2IP.S8.S32.SAT R19, R28, R27, R19 ;  /* 0x0000001b1c137239 */ /* 0x000fe20000001413 */
[----:B------:R-:W-:Y:S01]  /*bc60*/  IMAD R36, R78, R41, RZ ;  /* 0x000000294e247224 */ /* 0x000fe200078e02ff */
[----:B------:R-:W-:Y:S01]  /*bc70*/  MOV R0, R118 ;  /* 0x0000007600007202 */ /* 0x000fe20000000f00 */
[-C--:B------:R-:W-:Y:S02]  /*bc80*/  IMAD R34, R99, R82.reuse, R34 ;  /* 0x0000005263227224 */ /* 0x080fe400078e0222 */
[----:B------:R-:W-:Y:S01]  /*bc90*/  IMAD R35, R2, R82, R35 ;  /* 0x0000005202237224 */ /* 0x000fe200078e0223 */
[----:B------:R-:W-:Y:S01]  /*bca0*/  MOV R2, R112 ;  /* 0x0000007000027202 */ /* 0x000fe20000000f00 */
[----:B------:R-:W-:Y:S01]  /*bcb0*/  IMAD R38, R78, R43, RZ ;  /* 0x0000002b4e267224 */ /* 0x000fe200078e02ff */
[----:B------:R-:W-:Y:S01]  /*bcc0*/  I2IP.S8.S32.SAT R33, R34, R33, RZ ;  /* 0x0000002122217239 */ /* 0x000fe200000014ff */
[-C--:B------:R-:W-:Y:S01]  /*bcd0*/  IMAD R36, R3, R82.reuse, R36 ;  /* 0x0000005203247224 */ /* 0x080fe200078e0224 */
[----:B------:R-:W-:Y:S01]  /*bce0*/  SHF.R.S32.HI R3, RZ, 0x18, R116 ;  /* 0x00000018ff037819 */ /* 0x000fe20000011474 */
[-C--:B------:R-:W-:Y:S01]  /*bcf0*/  IMAD R37, R4, R82.reuse, R37 ;  /* 0x0000005204257224 */ /* 0x080fe200078e0225 */
[----:B------:R-:W-:Y:S01]  /*bd00*/  I2IP.S8.S32.SAT R32, R32, R31, R33 ;  /* 0x0000001f20207239 */ /* 0x000fe20000001421 */
[-C--:B------:R-:W-:Y:S01]  /*bd10*/  IMAD R38, R101, R82.reuse, R38 ;  /* 0x0000005265267224 */ /* 0x080fe200078e0226 */
[----:B------:R-:W-:Y:S01]  /*bd20*/  SHF.R.S32.HI R4, RZ, 0x18, R104 ;  /* 0x00000018ff047819 */ /* 0x000fe20000011468 */
[----:B------:R-:W-:Y:S01]  /*bd30*/  IMAD R39, R0, R82, R39 ;  /* 0x0000005200277224 */ /* 0x000fe200078e0227 */
[----:B------:R-:W-:Y:S01]  /*bd40*/  SHF.R.S32.HI R0, RZ, 0x18, R113 ;  /* 0x00000018ff007819 */ /* 0x000fe20000011471 */
[----:B------:R-:W-:Y:S01]  /*bd50*/  IMAD R41, R78, R46, RZ ;  /* 0x0000002e4e297224 */ /* 0x000fe200078e02ff */
[----:B------:R-:W-:Y:S01]  /*bd60*/  I2IP.S8.S32.SAT R37, R38, R37, RZ ;  /* 0x0000002526257239 */ /* 0x000fe200000014ff */
[----:B------:R-:W-:Y:S01]  /*bd70*/  IMAD R40, R3, R82, R40 ;  /* 0x0000005203287224 */ /* 0x000fe200078e0228 */
[----:B------:R-:W-:Y:S01]  /*bd80*/  SHF.R.S32.HI R3, RZ, 0x18, R106 ;  /* 0x00000018ff037819 */ /* 0x000fe2000001146a */
[----:B------:R-:W-:Y:S01]  /*bd90*/  IMAD R43, R78, R48, RZ ;  /* 0x000000304e2b7224 */ /* 0x000fe200078e02ff */
[----:B------:R-:W-:Y:S01]  /*bda0*/  I2IP.S8.S32.SAT R33, R36, R35, R37 ;  /* 0x0000002324217239 */ /* 0x000fe20000001425 */
[-C--:B------:R-:W-:Y:S01]  /*bdb0*/  IMAD R41, R0, R82.reuse, R41 ;  /* 0x0000005200297224 */ /* 0x080fe200078e0229 */
[----:B------:R-:W-:Y:S01]  /*bdc0*/  MOV R0, R117 ;  /* 0x0000007500007202 */ /* 0x000fe20000000f00 */
[-C--:B------:R-:W-:Y:S02]  /*bdd0*/  IMAD R42, R103, R82.reuse, R42 ;  /* 0x00000052672a7224 */ /* 0x080fe400078e022a */
        /* <DEDUP_REMOVED lines=11> */
[-C--:B------:R-:W-:Y:S02]  /*be90*/  IMAD R47, R0, R82.reuse, R47 ;  /* 0x00000052002f7224 */ /* 0x080fe400078e022f */
[----:B------:R-:W-:Y:S01]  /*bea0*/  IMAD R48, R3, R82, R48 ;  /* 0x0000005203307224 */ /* 0x000fe200078e0230 */
[----:B------:R-:W-:Y:S01]  /*beb0*/  SHF.R.S32.HI R3, RZ, 0x18, R100 ;  /* 0x00000018ff037819 */ /* 0x000fe20000011464 */
[----:B------:R-:W-:Y:S01]  /*bec0*/  IMAD R51, R78, R56, RZ ;  /* 0x000000384e337224 */ /* 0x000fe200078e02ff */
[----:B------:R-:W-:Y:S01]  /*bed0*/  I2IP.S8.S32.SAT R35, R46, R45, RZ ;  /* 0x0000002d2e237239 */ /* 0x000fe200000014ff */
[-C--:B------:R-:W-:Y:S01]  /*bee0*/  IMAD R49, R2, R82.reuse, R49 ;  /* 0x0000005202317224 */ /* 0x080fe200078e0231 */
[----:B------:R-:W-:Y:S01]  /*bef0*/  SHF.R.S32.HI R2, RZ, 0x18, R98 ;  /* 0x00000018ff027819 */ /* 0x000fe20000011462 */
[----:B------:R-:W-:Y:S01]  /*bf00*/  IMAD.MOV.U32 R0, RZ, RZ, R102 ;  /* 0x000000ffff007224 */ /* 0x000fe200078e0066 */
[----:B------:R-:W-:Y:S01]  /*bf10*/  I2IP.S8.S32.SAT R35, R44, R43, R35 ;  /* 0x0000002b2c237239 */ /* 0x000fe20000001423 */
[-C--:B------:R-:W-:Y:S02]  /*bf20*/  IMAD R50, R81, R82.reuse, R50 ;  /* 0x0000005251327224 */ /* 0x080fe400078e0232 */
[----:B------:R-:W-:Y:S01]  /*bf30*/  IMAD R51, R0, R82, R51 ;  /* 0x0000005200337224 */ /* 0x000fe200078e0233 */
[----:B------:R-:W-:Y:S01]  /*bf40*/  MOV R0, R96 ;  /* 0x0000006000007202 */ /* 0x000fe20000000f00 */
[----:B------:R-:W-:Y:S01]  /*bf50*/  IMAD R53, R78, R58, RZ ;  /* 0x0000003a4e357224 */ /* 0x000fe200078e02ff */
[----:B------:R-:W-:Y:S01]  /*bf60*/  I2IP.S8.S32.SAT R49, R50, R49, RZ ;  /* 0x0000003132317239 */ /* 0x000fe200000014ff */
[-C--:B------:R-:W-:Y:S01]  /*bf70*/  IMAD R52, R3, R82.reuse, R52 ;  /* 0x0000005203347224 */ /* 0x080fe200078e0234 */
[----:B------:R-:W-:Y:S01]  /*bf80*/  SHF.R.S32.HI R3, RZ, 0x18, R94 ;  /* 0x00000018ff037819 */ /* 0x000fe2000001145e */
[----:B------:R-:W-:Y:S01]  /*bf90*/  IMAD R53, R2, R82, R53 ;  /* 0x0000005202357224 */ /* 0x000fe200078e0235 */
[----:B------:R-:W-:Y:S01]  /*bfa0*/  MOV R2, R90 ;  /* 0x0000005a00027202 */ /* 0x000fe20000000f00 */
[----:B------:R-:W-:Y:S01]  /*bfb0*/  IMAD R54, R83, R82, R54 ;  /* 0x0000005253367224 */ /* 0x000fe200078e0236 */
[----:B------:R-:W-:Y:S01]  /*bfc0*/  I2IP.S8.S32.SAT R48, R48, R47, R49 ;  /* 0x0000002f30307239 */ /* 0x000fe20000001431 */
[C---:B------:R-:W-:Y:S02]  /*bfd0*/  IMAD R56, R78.reuse, R61, RZ ;  /* 0x0000003d4e387224 */ /* 0x040fe400078e02ff */
[----:B------:R-:W-:Y:S01]  /*bfe0*/  IMAD R61, R78, R66, RZ ;  /* 0x000000424e3d7224 */ /* 0x000fe200078e02ff */
[----:B------:R-:W-:Y:S01]  /*bff0*/  I2IP.S8.S32.SAT R66, R13, R12, R14 ;  /* 0x0000000c0d427239 */ /* 0x000fe2000000140e */
[-C--:B------:R-:W-:Y:S01]  /*c000*/  IMAD R55, R0, R82.reuse, R55 ;  /* 0x0000005200377224 */ /* 0x080fe200078e0237 */
[----:B------:R-:W-:Y:S01]  /*c010*/  SHF.R.S32.HI R0, RZ, 0x18, R92 ;  /* 0x00000018ff007819 */ /* 0x000fe2000001145c */
[-C--:B------:R-:W-:Y:S01]  /*c020*/  IMAD R56, R3, R82.reuse, R56 ;  /* 0x0000005203387224 */ /* 0x080fe200078e0238 */
[----:B------:R-:W-:Y:S01]  /*c030*/  I2IP.S8.S32.SAT R49, R54, R53, RZ ;  /* 0x0000003536317239 */ /* 0x000fe200000014ff */
[----:B------:R1:W-:Y:S01]  /*c040*/  STS.128 [R155+UR49+0xa400], R64 ;  /* 0x00a400409b007988 */ /* 0x0003e20008000c31 */
[----:B------:R-:W-:Y:S01]  /*c050*/  IMAD R58, R78, R63, RZ ;  /* 0x0000003f4e3a7224 */ /* 0x000fe200078e02ff */
[----:B------:R-:W-:Y:S01]  /*c060*/  SHF.R.S32.HI R3, RZ, 0x18, R88 ;  /* 0x00000018ff037819 */ /* 0x000fe20000011458 */
[-C--:B------:R-:W-:Y:S01]  /*c070*/  IMAD R57, R0, R82.reuse, R57 ;  /* 0x0000005200397224 */ /* 0x080fe200078e0239 */
[----:B------:R-:W-:Y:S01]  /*c080*/  I2IP.S8.S32.SAT R49, R52, R51, R49 ;  /* 0x0000003334317239 */ /* 0x000fe20000001431 */
[-C--:B------:R-:W-:Y:S02]  /*c090*/  IMAD R58, R85, R82.reuse, R58 ;  /* 0x00000052553a7224 */ /* 0x080fe400078e023a */
[-C--:B------:R-:W-:Y:S01]  /*c0a0*/  IMAD R59, R2, R82.reuse, R59 ;  /* 0x00000052023b7224 */ /* 0x080fe200078e023b */
[----:B------:R1:W-:Y:S01]  /*c0b0*/  STS.128 [R175+0xa400], R16 ;  /* 0x00a40010af007388 */ /* 0x0003e20000000c00 */
[-C--:B------:R-:W-:Y:S01]  /*c0c0*/  IMAD R60, R3, R82.reuse, R60 ;  /* 0x00000052033c7224 */ /* 0x080fe200078e023c */
[----:B------:R-:W-:Y:S01]  /*c0d0*/  I2IP.S8.S32.SAT R50, R58, R57, RZ ;  /* 0x000000393a327239 */ /* 0x000fe200000014ff */
[-C--:B------:R-:W-:Y:S02]  /*c0e0*/  IMAD R61, R4, R82.reuse, R61 ;  /* 0x00000052043d7224 */ /* 0x080fe400078e023d */
[----:B------:R-:W-:Y:S01]  /*c0f0*/  IMAD R62, R107, R82, R62 ;  /* 0x000000526b3e7224 */ /* 0x000fe200078e023e */
[----:B------:R-:W-:Y:S02]  /*c100*/  I2IP.S8.S32.SAT R50, R56, R55, R50 ;  /* 0x0000003738327239 */ /* 0x000fe40000001432 */
[----:B------:R1:W-:Y:S02]  /*c110*/  STS.128 [R174+0xa400], R32 ;  /* 0x00a40020ae007388 */ /* 0x0003e40000000c00 */
        /* <DEDUP_REMOVED lines=20> */
.L_x_158:
[----:B------:R-:W-:Y:S05]  /*c260*/  BSYNC.RECONVERGENT B0 ;  /* 0x0000000000007941 */ /* 0x000fea0003800200 */
.L_x_157:
[----:B------:R-:W-:Y:S01]  /*c270*/  BAR.SYNC.DEFER_BLOCKING 0x1, 0x80 ;  /* 0x0042000000007b1d */ /* 0x000fe20000010000 */
[----:B------:R-:W-:Y:S01]  /*c280*/  ISETP.NE.AND P2, PT, R170, RZ, PT ;  /* 0x000000ffaa00720c */ /* 0x000fe20003f45270 */
[----:B------:R-:W-:Y:S01]  /*c290*/  IMAD.IADD R20, R75, 0x1, R152 ;  /* 0x000000014b147824 */ /* 0x000fe200078e0298 */
[----:B------:R-:W-:Y:S01]  /*c2a0*/  ISETP.NE.AND P0, PT, R172, 0x2, PT ;  /* 0x00000002ac00780c */ /* 0x000fe20003f05270 */
[----:B------:R-:W-:Y:S01]  /*c2b0*/  IMAD.IADD R21, R77, 0x1, R154 ;  /* 0x000000014d157824 */ /* 0x000fe200078e029a */
[----:B------:R-:W-:Y:S02]  /*c2c0*/  ISETP.NE.AND P1, PT, R76, 0x2, PT ;  /* 0x000000024c00780c */ /* 0x000fe40003f25270 */
[----:B------:R-:W-:Y:S02]  /*c2d0*/  SEL R0, RZ, 0x1, P0 ;  /* 0x00000001ff007807 */ /* 0x000fe40000000000 */
[----:B------:R-:W-:Y:S02]  /*c2e0*/  SEL R3, RZ, 0x1, P1 ;  /* 0x00000001ff037807 */ /* 0x000fe40000800000 */
[----:B------:R-:W-:Y:S02]  /*c2f0*/  LOP3.LUT R163, R163, R0, RZ, 0x3c, !PT ;  /* 0x00000000a3a37212 */ /* 0x000fe400078e3cff */
[----:B------:R-:W-:Y:S02]  /*c300*/  LOP3.LUT R164, R164, R3, RZ, 0x3c, !PT ;  /* 0x00000003a4a47212 */ /* 0x000fe400078e3cff */
[----:B------:R-:W-:Y:S02]  /*c310*/  @P2 R2UR UR36, R160 ;  /* 0x00000000a02422ca */ /* 0x000fe400000e0000 */
[----:B------:R-:W-:Y:S02]  /*c320*/  SEL R172, R172, RZ, P0 ;  /* 0x000000ffacac7207 */ /* 0x000fe40000000000 */
[----:B------:R-:W-:Y:S01]  /*c330*/  SEL R76, R76, RZ, P1 ;  /* 0x000000ff4c4c7207 */ /* 0x000fe20000800000 */
[----:B------:R-:W-:Y:S10]  /*c340*/  @P2 BRA `(.L_x_159) ;  /* 0xffffff9800ac2947 */ /* 0x000ff4000383ffff */
[----:B------:R-:W-:Y:S05]  /*c350*/  EXIT ;  /* 0x000000000000794d */ /* 0x000fea0003800000 */
.L_x_25:
[----:B--2---:R2:W4:Y:S02]  /*c360*/  SYNCS.PHASECHK.TRANS64.TRYWAIT P0, [R3+URZ+0x200], R2 ;  /* 0x00020002030075a7 */ /* 0x00452400080011ff */
[----:B----4-:R-:W-:Y:S05]  /*c370*/  @!P0 NANOSLEEP.SYNCS 0x989680 ;  /* 0x009896800000895d */ /* 0x010fea0003900000 */
[----:B------:R-:W4:Y:S02]  /*c380*/  @!P0 SYNCS.PHASECHK.TRANS64 P0, [R3+URZ+0x200], R2 ;  /* 0x00020002030085a7 */ /* 0x000f2400080010ff */
[----:B----4-:R-:W-:Y:S05]  /*c390*/  @!P0 BRA `(.L_x_25) ;  /* 0xfffffffc00f08947 */ /* 0x010fea000383ffff */
[----:B------:R-:W-:Y:S05]  /*c3a0*/  BRA `(.L_x_160) ;  /* 0xffffff5400a47947 */ /* 0x000fea000383ffff */
.L_x_28:
[----:B-1----:R-:W-:-:S07]  /*c3b0*/  MOV R2, UR33 ;  /* 0x0000002100027c02 */ /* 0x002fce0008000f00 */
.L_x_161:
[----:B-1----:R1:W2:Y:S02]  /*c3c0*/  SYNCS.PHASECHK.TRANS64.TRYWAIT P0, [R2+URZ+0xb0], R5 ;  /* 0x0000b005020075a7 */ /* 0x0022a400080011ff */
[----:B--2---:R-:W-:Y:S05]  /*c3d0*/  @!P0 NANOSLEEP.SYNCS 0x989680 ;  /* 0x009896800000895d */ /* 0x004fea0003900000 */
[----:B------:R-:W2:Y:S02]  /*c3e0*/  @!P0 SYNCS.PHASECHK.TRANS64 P0, [R2+URZ+0xb0], R5 ;  /* 0x0000b005020085a7 */ /* 0x000ea400080010ff */
[----:B--2---:R-:W-:Y:S05]  /*c3f0*/  @!P0 BRA `(.L_x_161) ;  /* 0xfffffffc00f08947 */ /* 0x004fea000383ffff */
[----:B------:R-:W-:Y:S05]  /*c400*/  BRA `(.L_x_27) ;  /* 0xffffff5800087947 */ /* 0x000fea000383ffff */
.L_x_35:
[----:B-1----:R-:W-:-:S07]  /*c410*/  MOV R2, UR17 ;  /* 0x0000001100027c02 */ /* 0x002fce0008000f00 */
.L_x_162:
[----:B-1----:R1:W2:Y:S02]  /*c420*/  SYNCS.PHASECHK.TRANS64.TRYWAIT P0, [R2+URZ+0xb0], R5 ;  /* 0x0000b005020075a7 */ /* 0x0022a400080011ff */
[----:B--2---:R-:W-:Y:S05]  /*c430*/  @!P0 NANOSLEEP.SYNCS 0x989680 ;  /* 0x009896800000895d */ /* 0x004fea0003900000 */
[----:B------:R-:W2:Y:S02]  /*c440*/  @!P0 SYNCS.PHASECHK.TRANS64 P0, [R2+URZ+0xb0], R5 ;  /* 0x0000b005020085a7 */ /* 0x000ea400080010ff */
[----:B--2---:R-:W-:Y:S05]  /*c450*/  @!P0 BRA `(.L_x_162) ;  /* 0xfffffffc00f08947 */ /* 0x004fea000383ffff */
[----:B------:R-:W-:Y:S05]  /*c460*/  BRA `(.L_x_34) ;  /* 0xffffff5800c07947 */ /* 0x000fea000383ffff */
.L_x_40:
[----:B-1----:R1:W2:Y:S02]  /*c470*/  SYNCS.PHASECHK.TRANS64.TRYWAIT P0, [R2+URZ+0x1b0], R3 ;  /* 0x0001b003020075a7 */ /* 0x0022a400080011ff */
[----:B--2---:R-:W-:Y:S05]  /*c480*/  @!P0 NANOSLEEP.SYNCS 0x989680 ;  /* 0x009896800000895d */ /* 0x004fea0003900000 */
[----:B------:R-:W2:Y:S02]  /*c490*/  @!P0 SYNCS.PHASECHK.TRANS64 P0, [R2+URZ+0x1b0], R3 ;  /* 0x0001b003020085a7 */ /* 0x000ea400080010ff */
[----:B--2---:R-:W-:Y:S05]  /*c4a0*/  @!P0 BRA `(.L_x_40) ;  /* 0xfffffffc00f08947 */ /* 0x004fea000383ffff */
[----:B------:R-:W-:Y:S05]  /*c4b0*/  BRA `(.L_x_163) ;  /* 0xffffff5c00607947 */ /* 0x000fea000383ffff */
.L_x_44:
[----:B---3--:R-:W-:-:S07]  /*c4c0*/  MOV R0, UR4 ;  /* 0x0000000400007c02 */ /* 0x008fce0008000f00 */
.L_x_164:
[----:B-1----:R1:W2:Y:S02]  /*c4d0*/  SYNCS.PHASECHK.TRANS64.TRYWAIT P0, [R0+URZ], R3 ;  /* 0x00000003000075a7 */ /* 0x0022a400080011ff */
[----:B--2---:R-:W-:Y:S05]  /*c4e0*/  @!P0 NANOSLEEP.SYNCS 0x989680 ;  /* 0x009896800000895d */ /* 0x004fea0003900000 */
[----:B------:R-:W2:Y:S02]  /*c4f0*/  @!P0 SYNCS.PHASECHK.TRANS64 P0, [R0+URZ], R3 ;  /* 0x00000003000085a7 */ /* 0x000ea400080010ff */
[----:B--2---:R-:W-:Y:S05]  /*c500*/  @!P0 BRA `(.L_x_164) ;  /* 0xfffffffc00f08947 */ /* 0x004fea000383ffff */
[----:B------:R-:W-:Y:S05]  /*c510*/  BRA `(.L_x_165) ;  /* 0xffffff6000d07947 */ /* 0x000fea000383ffff */
.L_x_45:
[----:B---3--:R-:W-:-:S07]  /*c520*/  MOV R0, UR4 ;  /* 0x0000000400007c02 */ /* 0x008fce0008000f00 */
.L_x_166:
[----:B-1----:R1:W2:Y:S02]  /*c530*/  SYNCS.PHASECHK.TRANS64.TRYWAIT P0, [R0+URZ], R3 ;  /* 0x00000003000075a7 */ /* 0x0022a400080011ff */
[----:B--2---:R-:W-:Y:S05]  /*c540*/  @!P0 NANOSLEEP.SYNCS 0x989680 ;  /* 0x009896800000895d */ /* 0x004fea0003900000 */
[----:B------:R-:W2:Y:S02]  /*c550*/  @!P0 SYNCS.PHASECHK.TRANS64 P0, [R0+URZ], R3 ;  /* 0x00000003000085a7 */ /* 0x000ea400080010ff */
[----:B--2---:R-:W-:Y:S05]  /*c560*/  @!P0 BRA `(.L_x_166) ;  /* 0xfffffffc00f08947 */ /* 0x004fea000383ffff */
[----:B------:R-:W-:Y:S05]  /*c570*/  BRA `(.L_x_167) ;  /* 0xffffff6000dc7947 */ /* 0x000fea000383ffff */
.L_x_46:
[----:B---3--:R-:W-:-:S07]  /*c580*/  MOV R0, UR4 ;  /* 0x0000000400007c02 */ /* 0x008fce0008000f00 */
.L_x_168:
[----:B-1----:R1:W2:Y:S02]  /*c590*/  SYNCS.PHASECHK.TRANS64.TRYWAIT P0, [R0+URZ], R3 ;  /* 0x00000003000075a7 */ /* 0x0022a400080011ff */
[----:B--2---:R-:W-:Y:S05]  /*c5a0*/  @!P0 NANOSLEEP.SYNCS 0x989680 ;  /* 0x009896800000895d */ /* 0x004fea0003900000 */
[----:B------:R-:W2:Y:S02]  /*c5b0*/  @!P0 SYNCS.PHASECHK.TRANS64 P0, [R0+URZ], R3 ;  /* 0x00000003000085a7 */ /* 0x000ea400080010ff */
[----:B--2---:R-:W-:Y:S05]  /*c5c0*/  @!P0 BRA `(.L_x_168) ;  /* 0xfffffffc00f08947 */ /* 0x004fea000383ffff */
[----:B------:R-:W-:Y:S05]  /*c5d0*/  BRA `(.L_x_169) ;  /* 0xffffff6000e87947 */ /* 0x000fea000383ffff */
.L_x_47:
[----:B---3--:R-:W-:-:S07]  /*c5e0*/  MOV R0, UR4 ;  /* 0x0000000400007c02 */ /* 0x008fce0008000f00 */
.L_x_170:
[----:B-1----:R1:W2:Y:S02]  /*c5f0*/  SYNCS.PHASECHK.TRANS64.TRYWAIT P0, [R0+URZ], R3 ;  /* 0x00000003000075a7 */ /* 0x0022a400080011ff */
[----:B--2---:R-:W-:Y:S05]  /*c600*/  @!P0 NANOSLEEP.SYNCS 0x989680 ;  /* 0x009896800000895d */ /* 0x004fea0003900000 */
[----:B------:R-:W2:Y:S02]  /*c610*/  @!P0 SYNCS.PHASECHK.TRANS64 P0, [R0+URZ], R3 ;  /* 0x00000003000085a7 */ /* 0x000ea400080010ff */
[----:B--2---:R-:W-:Y:S05]  /*c620*/  @!P0 BRA `(.L_x_170) ;  /* 0xfffffffc00f08947 */ /* 0x004fea000383ffff */
[----:B------:R-:W-:Y:S05]  /*c630*/  BRA `(.L_x_171) ;  /* 0xffffff6000f47947 */ /* 0x000fea000383ffff */
.L_x_48:
[----:B---3--:R-:W-:-:S07]  /*c640*/  MOV R0, UR4 ;  /* 0x0000000400007c02 */ /* 0x008fce0008000f00 */
.L_x_172:
[----:B-1----:R1:W2:Y:S02]  /*c650*/  SYNCS.PHASECHK.TRANS64.TRYWAIT P0, [R0+URZ], R3 ;  /* 0x00000003000075a7 */ /* 0x0022a400080011ff */
[----:B--2---:R-:W-:Y:S05]  /*c660*/  @!P0 NANOSLEEP.SYNCS 0x989680 ;  /* 0x009896800000895d */ /* 0x004fea0003900000 */
[----:B------:R-:W2:Y:S02]  /*c670*/  @!P0 SYNCS.PHASECHK.TRANS64 P0, [R0+URZ], R3 ;  /* 0x00000003000085a7 */ /* 0x000ea400080010ff */
[----:B--2---:R-:W-:Y:S05]  /*c680*/  @!P0 BRA `(.L_x_172) ;  /* 0xfffffffc00f08947 */ /* 0x004fea000383ffff */
[----:B------:R-:W-:Y:S05]  /*c690*/  BRA `(.L_x_173) ;  /* 0xffffff6400007947 */ /* 0x000fea000383ffff */
.L_x_49:
[----:B---3--:R-:W-:-:S07]  /*c6a0*/  MOV R0, UR4 ;  /* 0x0000000400007c02 */ /* 0x008fce0008000f00 */
.L_x_174:
[----:B-1----:R1:W2:Y:S02]  /*c6b0*/  SYNCS.PHASECHK.TRANS64.TRYWAIT P0, [R0+URZ], R3 ;  /* 0x00000003000075a7 */ /* 0x0022a400080011ff */
[----:B--2---:R-:W-:Y:S05]  /*c6c0*/  @!P0 NANOSLEEP.SYNCS 0x989680 ;  /* 0x009896800000895d */ /* 0x004fea0003900000 */
[----:B------:R-:W2:Y:S02]  /*c6d0*/  @!P0 SYNCS.PHASECHK.TRANS64 P0, [R0+URZ], R3 ;  /* 0x00000003000085a7 */ /* 0x000ea400080010ff */
[----:B--2---:R-:W-:Y:S05]  /*c6e0*/  @!P0 BRA `(.L_x_174) ;  /* 0xfffffffc00f08947 */ /* 0x004fea000383ffff */
[----:B------:R-:W-:Y:S05]  /*c6f0*/  BRA `(.L_x_175) ;  /* 0xffffff64000c7947 */ /* 0x000fea000383ffff */
.L_x_50:
[----:B---3--:R-:W-:-:S07]  /*c700*/  MOV R0, UR4 ;  /* 0x0000000400007c02 */ /* 0x008fce0008000f00 */
.L_x_176:
[----:B-1----:R1:W2:Y:S02]  /*c710*/  SYNCS.PHASECHK.TRANS64.TRYWAIT P0, [R0+URZ], R3 ;  /* 0x00000003000075a7 */ /* 0x0022a400080011ff */
[----:B--2---:R-:W-:Y:S05]  /*c720*/  @!P0 NANOSLEEP.SYNCS 0x989680 ;  /* 0x009896800000895d */ /* 0x004fea0003900000 */
[----:B------:R-:W2:Y:S02]  /*c730*/  @!P0 SYNCS.PHASECHK.TRANS64 P0, [R0+URZ], R3 ;  /* 0x00000003000085a7 */ /* 0x000ea400080010ff */
[----:B--2---:R-:W-:Y:S05]  /*c740*/  @!P0 BRA `(.L_x_176) ;  /* 0xfffffffc00f08947 */ /* 0x004fea000383ffff */
[----:B------:R-:W-:Y:S05]  /*c750*/  BRA `(.L_x_177) ;  /* 0xffffff6400187947 */ /* 0x000fea000383ffff */
.L_x_51:
[----:B---3--:R-:W-:-:S07]  /*c760*/  MOV R0, UR4 ;  /* 0x0000000400007c02 */ /* 0x008fce0008000f00 */
.L_x_178:
[----:B-1----:R1:W2:Y:S02]  /*c770*/  SYNCS.PHASECHK.TRANS64.TRYWAIT P0, [R0+URZ], R3 ;  /* 0x00000003000075a7 */ /* 0x0022a400080011ff */
[----:B--2---:R-:W-:Y:S05]  /*c780*/  @!P0 NANOSLEEP.SYNCS 0x989680 ;  /* 0x009896800000895d */ /* 0x004fea0003900000 */
[----:B------:R-:W2:Y:S02]  /*c790*/  @!P0 SYNCS.PHASECHK.TRANS64 P0, [R0+URZ], R3 ;  /* 0x00000003000085a7 */ /* 0x000ea400080010ff */
[----:B--2---:R-:W-:Y:S05]  /*c7a0*/  @!P0 BRA `(.L_x_178) ;  /* 0xfffffffc00f08947 */ /* 0x004fea000383ffff */
[----:B------:R-:W-:Y:S05]  /*c7b0*/  BRA `(.L_x_179) ;  /* 0xffffff6400247947 */ /* 0x000fea000383ffff */
.L_x_52:
[----:B---3--:R-:W-:-:S07]  /*c7c0*/  MOV R0, UR4 ;  /* 0x0000000400007c02 */ /* 0x008fce0008000f00 */
.L_x_180:
[----:B-1----:R1:W2:Y:S02]  /*c7d0*/  SYNCS.PHASECHK.TRANS64.TRYWAIT P0, [R0+URZ], R3 ;  /* 0x00000003000075a7 */ /* 0x0022a400080011ff */
[----:B--2---:R-:W-:Y:S05]  /*c7e0*/  @!P0 NANOSLEEP.SYNCS 0x989680 ;  /* 0x009896800000895d */ /* 0x004fea0003900000 */
[----:B------:R-:W2:Y:S02]  /*c7f0*/  @!P0 SYNCS.PHASECHK.TRANS64 P0, [R0+URZ], R3 ;  /* 0x00000003000085a7 */ /* 0x000ea400080010ff */
[----:B--2---:R-:W-:Y:S05]  /*c800*/  @!P0 BRA `(.L_x_180) ;  /* 0xfffffffc00f08947 */ /* 0x004fea000383ffff */
[----:B------:R-:W-:Y:S05]  /*c810*/  BRA `(.L_x_181) ;  /* 0xffffff6400307947 */ /* 0x000fea000383ffff */
.L_x_53:
[----:B---3--:R-:W-:-:S07]  /*c820*/  MOV R0, UR4 ;  /* 0x0000000400007c02 */ /* 0x008fce0008000f00 */
.L_x_182:
[----:B-1----:R1:W2:Y:S02]  /*c830*/  SYNCS.PHASECHK.TRANS64.TRYWAIT P0, [R0+URZ], R3 ;  /* 0x00000003000075a7 */ /* 0x0022a400080011ff */
[----:B--2---:R-:W-:Y:S05]  /*c840*/  @!P0 NANOSLEEP.SYNCS 0x989680 ;  /* 0x009896800000895d */ /* 0x004fea0003900000 */
[----:B------:R-:W2:Y:S02]  /*c850*/  @!P0 SYNCS.PHASECHK.TRANS64 P0, [R0+URZ], R3 ;  /* 0x00000003000085a7 */ /* 0x000ea400080010ff */
[----:B--2---:R-:W-:Y:S05]  /*c860*/  @!P0 BRA `(.L_x_182) ;  /* 0xfffffffc00f08947 */ /* 0x004fea000383ffff */
[----:B------:R-:W-:Y:S05]  /*c870*/  BRA `(.L_x_183) ;  /* 0xffffff64003c7947 */ /* 0x000fea000383ffff */
.L_x_54:
[----:B---3--:R-:W-:-:S07]  /*c880*/  MOV R0, UR4 ;  /* 0x0000000400007c02 */ /* 0x008fce0008000f00 */
.L_x_184:
[----:B-1----:R1:W2:Y:S02]  /*c890*/  SYNCS.PHASECHK.TRANS64.TRYWAIT P0, [R0+URZ], R3 ;  /* 0x00000003000075a7 */ /* 0x0022a400080011ff */
[----:B--2---:R-:W-:Y:S05]  /*c8a0*/  @!P0 NANOSLEEP.SYNCS 0x989680 ;  /* 0x009896800000895d */ /* 0x004fea0003900000 */
[----:B------:R-:W2:Y:S02]  /*c8b0*/  @!P0 SYNCS.PHASECHK.TRANS64 P0, [R0+URZ], R3 ;  /* 0x00000003000085a7 */ /* 0x000ea400080010ff */
[----:B--2---:R-:W-:Y:S05]  /*c8c0*/  @!P0 BRA `(.L_x_184) ;  /* 0xfffffffc00f08947 */ /* 0x004fea000383ffff */
[----:B------:R-:W-:Y:S05]  /*c8d0*/  BRA `(.L_x_185) ;  /* 0xffffff6400487947 */ /* 0x000fea000383ffff */
.L_x_55:
[----:B---3--:R-:W-:-:S07]  /*c8e0*/  MOV R0, UR4 ;  /* 0x0000000400007c02 */ /* 0x008fce0008000f00 */
.L_x_186:
[----:B-1----:R1:W2:Y:S02]  /*c8f0*/  SYNCS.PHASECHK.TRANS64.TRYWAIT P0, [R0+URZ], R3 ;  /* 0x00000003000075a7 */ /* 0x0022a400080011ff */
[----:B--2---:R-:W-:Y:S05]  /*c900*/  @!P0 NANOSLEEP.SYNCS 0x989680 ;  /* 0x009896800000895d */ /* 0x004fea0003900000 */
[----:B------:R-:W2:Y:S02]  /*c910*/  @!P0 SYNCS.PHASECHK.TRANS64 P0, [R0+URZ], R3 ;  /* 0x00000003000085a7 */ /* 0x000ea400080010ff */
[----:B--2---:R-:W-:Y:S05]  /*c920*/  @!P0 BRA `(.L_x_186) ;  /* 0xfffffffc00f08947 */ /* 0x004fea000383ffff */
[----:B------:R-:W-:Y:S05]  /*c930*/  BRA `(.L_x_187) ;  /* 0xffffff6400547947 */ /* 0x000fea000383ffff */
.L_x_56:
[----:B---3--:R-:W-:-:S07]  /*c940*/  MOV R0, UR4 ;  /* 0x0000000400007c02 */ /* 0x008fce0008000f00 */
.L_x_188:
[----:B-1----:R1:W2:Y:S02]  /*c950*/  SYNCS.PHASECHK.TRANS64.TRYWAIT P0, [R0+URZ], R3 ;  /* 0x00000003000075a7 */ /* 0x0022a400080011ff */
[----:B--2---:R-:W-:Y:S05]  /*c960*/  @!P0 NANOSLEEP.SYNCS 0x989680 ;  /* 0x009896800000895d */ /* 0x004fea0003900000 */
[----:B------:R-:W2:Y:S02]  /*c970*/  @!P0 SYNCS.PHASECHK.TRANS64 P0, [R0+URZ], R3 ;  /* 0x00000003000085a7 */ /* 0x000ea400080010ff */
[----:B--2---:R-:W-:Y:S05]  /*c980*/  @!P0 BRA `(.L_x_188) ;  /* 0xfffffffc00f08947 */ /* 0x004fea000383ffff */
[----:B------:R-:W-:Y:S05]  /*c990*/  BRA `(.L_x_189) ;  /* 0xffffff6400607947 */ /* 0x000fea000383ffff */
.L_x_57:
[----:B---3--:R-:W-:-:S07]  /*c9a0*/  MOV R0, UR4 ;  /* 0x0000000400007c02 */ /* 0x008fce0008000f00 */
.L_x_190:
[----:B-1----:R1:W2:Y:S02]  /*c9b0*/  SYNCS.PHASECHK.TRANS64.TRYWAIT P0, [R0+URZ], R3 ;  /* 0x00000003000075a7 */ /* 0x0022a400080011ff */
[----:B--2---:R-:W-:Y:S05]  /*c9c0*/  @!P0 NANOSLEEP.SYNCS 0x989680 ;  /* 0x009896800000895d */ /* 0x004fea0003900000 */
[----:B------:R-:W2:Y:S02]  /*c9d0*/  @!P0 SYNCS.PHASECHK.TRANS64 P0, [R0+URZ], R3 ;  /* 0x00000003000085a7 */ /* 0x000ea400080010ff */
[----:B--2---:R-:W-:Y:S05]  /*c9e0*/  @!P0 BRA `(.L_x_190) ;  /* 0xfffffffc00f08947 */ /* 0x004fea000383ffff */
[----:B------:R-:W-:Y:S05]  /*c9f0*/  BRA `(.L_x_191) ;  /* 0xffffff64006c7947 */ /* 0x000fea000383ffff */
.L_x_58:
[----:B---3--:R-:W-:-:S07]  /*ca00*/  MOV R0, UR4 ;  /* 0x0000000400007c02 */ /* 0x008fce0008000f00 */
.L_x_192:
[----:B-1----:R1:W2:Y:S02]  /*ca10*/  SYNCS.PHASECHK.TRANS64.TRYWAIT P0, [R0+URZ], R3 ;  /* 0x00000003000075a7 */ /* 0x0022a400080011ff */
[----:B--2---:R-:W-:Y:S05]  /*ca20*/  @!P0 NANOSLEEP.SYNCS 0x989680 ;  /* 0x009896800000895d */ /* 0x004fea0003900000 */
[----:B------:R-:W2:Y:S02]  /*ca30*/  @!P0 SYNCS.PHASECHK.TRANS64 P0, [R0+URZ], R3 ;  /* 0x00000003000085a7 */ /* 0x000ea400080010ff */
[----:B--2---:R-:W-:Y:S05]  /*ca40*/  @!P0 BRA `(.L_x_192) ;  /* 0xfffffffc00f08947 */ /* 0x004fea000383ffff */
[----:B------:R-:W-:Y:S05]  /*ca50*/  BRA `(.L_x_193) ;  /* 0xffffff6400787947 */ /* 0x000fea000383ffff */
.L_x_59:
[----:B---3--:R-:W-:-:S07]  /*ca60*/  MOV R0, UR4 ;  /* 0x0000000400007c02 */ /* 0x008fce0008000f00 */
.L_x_194:
[----:B-1----:R1:W2:Y:S02]  /*ca70*/  SYNCS.PHASECHK.TRANS64.TRYWAIT P0, [R0+URZ], R3 ;  /* 0x00000003000075a7 */ /* 0x0022a400080011ff */
[----:B--2---:R-:W-:Y:S05]  /*ca80*/  @!P0 NANOSLEEP.SYNCS 0x989680 ;  /* 0x009896800000895d */ /* 0x004fea0003900000 */
[----:B------:R-:W2:Y:S02]  /*ca90*/  @!P0 SYNCS.PHASECHK.TRANS64 P0, [R0+URZ], R3 ;  /* 0x00000003000085a7 */ /* 0x000ea400080010ff */
[----:B--2---:R-:W-:Y:S05]  /*caa0*/  @!P0 BRA `(.L_x_194) ;  /* 0xfffffffc00f08947 */ /* 0x004fea000383ffff */
[----:B------:R-:W-:Y:S05]  /*cab0*/  BRA `(.L_x_195) ;  /* 0xffffff6400847947 */ /* 0x000fea000383ffff */
.L_x_60:
[----:B---3--:R-:W-:-:S07]  /*cac0*/  MOV R0, UR4 ;  /* 0x0000000400007c02 */ /* 0x008fce0008000f00 */
.L_x_196:
[----:B-1----:R1:W2:Y:S02]  /*cad0*/  SYNCS.PHASECHK.TRANS64.TRYWAIT P0, [R0+URZ], R3 ;  /* 0x00000003000075a7 */ /* 0x0022a400080011ff */
[----:B--2---:R-:W-:Y:S05]  /*cae0*/  @!P0 NANOSLEEP.SYNCS 0x989680 ;  /* 0x009896800000895d */ /* 0x004fea0003900000 */
[----:B------:R-:W2:Y:S02]  /*caf0*/  @!P0 SYNCS.PHASECHK.TRANS64 P0, [R0+URZ], R3 ;  /* 0x00000003000085a7 */ /* 0x000ea400080010ff */
[----:B--2---:R-:W-:Y:S05]  /*cb00*/  @!P0 BRA `(.L_x_196) ;  /* 0xfffffffc00f08947 */ /* 0x004fea000383ffff */
[----:B------:R-:W-:Y:S05]  /*cb10*/  BRA `(.L_x_197) ;  /* 0xffffff6400907947 */ /* 0x000fea000383ffff */
.L_x_61:
[----:B---3--:R-:W-:-:S07]  /*cb20*/  MOV R0, UR4 ;  /* 0x0000000400007c02 */ /* 0x008fce0008000f00 */
.L_x_198:
[----:B-1----:R1:W2:Y:S02]  /*cb30*/  SYNCS.PHASECHK.TRANS64.TRYWAIT P0, [R0+URZ], R3 ;  /* 0x00000003000075a7 */ /* 0x0022a400080011ff */
[----:B--2---:R-:W-:Y:S05]  /*cb40*/  @!P0 NANOSLEEP.SYNCS 0x989680 ;  /* 0x009896800000895d */ /* 0x004fea0003900000 */
[----:B------:R-:W2:Y:S02]  /*cb50*/  @!P0 SYNCS.PHASECHK.TRANS64 P0, [R0+URZ], R3 ;  /* 0x00000003000085a7 */ /* 0x000ea400080010ff */
[----:B--2---:R-:W-:Y:S05]  /*cb60*/  @!P0 BRA `(.L_x_198) ;  /* 0xfffffffc00f08947 */ /* 0x004fea000383ffff */
[----:B------:R-:W-:Y:S05]  /*cb70*/  BRA `(.L_x_199) ;  /* 0xffffff64009c7947 */ /* 0x000fea000383ffff */
.L_x_62:
[----:B---3--:R-:W-:-:S07]  /*cb80*/  MOV R0, UR4 ;  /* 0x0000000400007c02 */ /* 0x008fce0008000f00 */
.L_x_200:
[----:B-1----:R1:W2:Y:S02]  /*cb90*/  SYNCS.PHASECHK.TRANS64.TRYWAIT P0, [R0+URZ], R3 ;  /* 0x00000003000075a7 */ /* 0x0022a400080011ff */
[----:B--2---:R-:W-:Y:S05]  /*cba0*/  @!P0 NANOSLEEP.SYNCS 0x989680 ;  /* 0x009896800000895d */ /* 0x004fea0003900000 */
[----:B------:R-:W2:Y:S02]  /*cbb0*/  @!P0 SYNCS.PHASECHK.TRANS64 P0, [R0+URZ], R3 ;  /* 0x00000003000085a7 */ /* 0x000ea400080010ff */
[----:B--2---:R-:W-:Y:S05]  /*cbc0*/  @!P0 BRA `(.L_x_200) ;  /* 0xfffffffc00f08947 */ /* 0x004fea000383ffff */
[----:B------:R-:W-:Y:S05]  /*cbd0*/  BRA `(.L_x_201) ;  /* 0xffffff6400a87947 */ /* 0x000fea000383ffff */
.L_x_63:
[----:B---3--:R-:W-:-:S07]  /*cbe0*/  MOV R0, UR4 ;  /* 0x0000000400007c02 */ /* 0x008fce0008000f00 */
.L_x_202:
[----:B-1----:R1:W2:Y:S02]  /*cbf0*/  SYNCS.PHASECHK.TRANS64.TRYWAIT P0, [R0+URZ], R3 ;  /* 0x00000003000075a7 */ /* 0x0022a400080011ff */
[----:B--2---:R-:W-:Y:S05]  /*cc00*/  @!P0 NANOSLEEP.SYNCS 0x989680 ;  /* 0x009896800000895d */ /* 0x004fea0003900000 */
[----:B------:R-:W2:Y:S02]  /*cc10*/  @!P0 SYNCS.PHASECHK.TRANS64 P0, [R0+URZ], R3 ;  /* 0x00000003000085a7 */ /* 0x000ea400080010ff */
[----:B--2---:R-:W-:Y:S05]  /*cc20*/  @!P0 BRA `(.L_x_202) ;  /* 0xfffffffc00f08947 */ /* 0x004fea000383ffff */
[----:B------:R-:W-:Y:S05]  /*cc30*/  BRA `(.L_x_203) ;  /* 0xffffff6400b47947 */ /* 0x000fea000383ffff */
.L_x_64:
[----:B---3--:R-:W-:-:S07]  /*cc40*/  MOV R0, UR4 ;  /* 0x0000000400007c02 */ /* 0x008fce0008000f00 */
.L_x_204:
[----:B-1----:R1:W2:Y:S02]  /*cc50*/  SYNCS.PHASECHK.TRANS64.TRYWAIT P0, [R0+URZ], R3 ;  /* 0x00000003000075a7 */ /* 0x0022a400080011ff */
[----:B--2---:R-:W-:Y:S05]  /*cc60*/  @!P0 NANOSLEEP.SYNCS 0x989680 ;  /* 0x009896800000895d */ /* 0x004fea0003900000 */
[----:B------:R-:W2:Y:S02]  /*cc70*/  @!P0 SYNCS.PHASECHK.TRANS64 P0, [R0+URZ], R3 ;  /* 0x00000003000085a7 */ /* 0x000ea400080010ff */
[----:B--2---:R-:W-:Y:S05]  /*cc80*/  @!P0 BRA `(.L_x_204) ;  /* 0xfffffffc00f08947 */ /* 0x004fea000383ffff */
[----:B------:R-:W-:Y:S05]  /*cc90*/  BRA `(.L_x_205) ;  /* 0xffffff6400c07947 */ /* 0x000fea000383ffff */
.L_x_67:
[----:B-1----:R1:W2:Y:S02]  /*cca0*/  SYNCS.PHASECHK.TRANS64.TRYWAIT P0, [R0+URZ+0x1f0], R5 ;  /* 0x0001f005000075a7 */ /* 0x0022a400080011ff */
[----:B--2---:R-:W-:Y:S05]  /*ccb0*/  @!P0 NANOSLEEP.SYNCS 0x989680 ;  /* 0x009896800000895d */ /* 0x004fea0003900000 */
[----:B------:R-:W2:Y:S02]  /*ccc0*/  @!P0 SYNCS.PHASECHK.TRANS64 P0, [R0+URZ+0x1f0], R5 ;  /* 0x0001f005000085a7 */ /* 0x000ea400080010ff */
[----:B--2---:R-:W-:Y:S05]  /*ccd0*/  @!P0 BRA `(.L_x_67) ;  /* 0xfffffffc00f08947 */ /* 0x004fea000383ffff */
[----:B------:R-:W-:Y:S05]  /*cce0*/  BRA `(.L_x_206) ;  /* 0xffffff6800207947 */ /* 0x000fea000383ffff */
.L_x_68:
[----:B------:R-:W-:-:S07]  /*ccf0*/  MOV R0, UR5 ;  /* 0x0000000500007c02 */ /* 0x000fce0008000f00 */
.L_x_207:
[----:B-1----:R1:W2:Y:S02]  /*cd00*/  SYNCS.PHASECHK.TRANS64.TRYWAIT P0, [R0+URZ+0x1c0], R7 ;  /* 0x0001c007000075a7 */ /* 0x0022a400080011ff */
[----:B--2---:R-:W-:Y:S05]  /*cd10*/  @!P0 NANOSLEEP.SYNCS 0x989680 ;  /* 0x009896800000895d */ /* 0x004fea0003900000 */
[----:B------:R-:W2:Y:S02]  /*cd20*/  @!P0 SYNCS.PHASECHK.TRANS64 P0, [R0+URZ+0x1c0], R7 ;  /* 0x0001c007000085a7 */ /* 0x000ea400080010ff */
[----:B--2---:R-:W-:Y:S05]  /*cd30*/  @!P0 BRA `(.L_x_207) ;  /* 0xfffffffc00f08947 */ /* 0x004fea000383ffff */
[----:B------:R-:W-:Y:S05]  /*cd40*/  BRA `(.L_x_208) ;  /* 0xffffff6800307947 */ /* 0x000fea000383ffff */
.L_x_69:
[----:B-1----:R1:W2:Y:S02]  /*cd50*/  SYNCS.PHASECHK.TRANS64.TRYWAIT P1, [R0+URZ+0x1b0], R5 ;  /* 0x0001b005000075a7 */ /* 0x0022a400080211ff */
[----:B--2---:R-:W-:Y:S05]  /*cd60*/  @!P1 NANOSLEEP.SYNCS 0x989680 ;  /* 0x009896800000995d */ /* 0x004fea0003900000 */
[----:B------:R-:W2:Y:S02]  /*cd70*/  @!P1 SYNCS.PHASECHK.TRANS64 P1, [R0+URZ+0x1b0], R5 ;  /* 0x0001b005000095a7 */ /* 0x000ea400080210ff */
[----:B--2---:R-:W-:Y:S05]  /*cd80*/  @!P1 BRA `(.L_x_69) ;  /* 0xfffffffc00f09947 */ /* 0x004fea000383ffff */
[----:B------:R-:W-:Y:S05]  /*cd90*/  BRA `(.L_x_209) ;  /* 0xffffff6800607947 */ /* 0x000fea000383ffff */
.L_x_72:
[----:B------:R-:W-:-:S07]  /*cda0*/  MOV R0, UR5 ;  /* 0x0000000500007c02 */ /* 0x000fce0008000f00 */
.L_x_210:
[----:B-1----:R1:W2:Y:S02]  /*cdb0*/  SYNCS.PHASECHK.TRANS64.TRYWAIT P0, [R0+URZ+0x1c0], R3 ;  /* 0x0001c003000075a7 */ /* 0x0022a400080011ff */
[----:B--2---:R-:W-:Y:S05]  /*cdc0*/  @!P0 NANOSLEEP.SYNCS 0x989680 ;  /* 0x009896800000895d */ /* 0x004fea0003900000 */
[----:B------:R-:W2:Y:S02]  /*cdd0*/  @!P0 SYNCS.PHASECHK.TRANS64 P0, [R0+URZ+0x1c0], R3 ;  /* 0x0001c003000085a7 */ /* 0x000ea400080010ff */
[----:B--2---:R-:W-:Y:S05]  /*cde0*/  @!P0 BRA `(.L_x_210) ;  /* 0xfffffffc00f08947 */ /* 0x004fea000383ffff */
[----:B------:R-:W-:Y:S05]  /*cdf0*/  BRA `(.L_x_71) ;  /* 0xffffff6800b47947 */ /* 0x000fea000383ffff */
.L_x_81:
[----:B-1----:R-:W-:-:S04]  /*ce00*/  MOV R4, UR6 ;  /* 0x0000000600047c02 */ /* 0x002fc80008000f00 */
[----:B------:R1:W2:Y:S03]  /*ce10*/  SYNCS.PHASECHK.TRANS64.TRYWAIT P0, [R4+URZ+0x8], R5 ;  /* 0x00000805040075a7 */ /* 0x0002a600080011ff */
[----:B--2---:R-:W-:Y:S05]  /*ce20*/  @!P0 NANOSLEEP.SYNCS 0x989680 ;  /* 0x009896800000895d */ /* 0x004fea0003900000 */
[----:B------:R-:W2:Y:S02]  /*ce30*/  @!P0 SYNCS.PHASECHK.TRANS64 P0, [R4+URZ+0x8], R5 ;  /* 0x00000805040085a7 */ /* 0x000ea400080010ff */
[----:B--2---:R-:W-:Y:S05]  /*ce40*/  @!P0 BRA `(.L_x_81) ;  /* 0xfffffffc00ec8947 */ /* 0x004fea000383ffff */
[----:B------:R-:W-:Y:S05]  /*ce50*/  BRA `(.L_x_80) ;  /* 0xffffff6c00687947 */ /* 0x000fea000383ffff */
.L_x_83:
[----:B------:R-:W-:Y:S01]  /*ce60*/  BSSY B0, `(.L_x_211) ;  /* 0x0000006000007945 */ /* 0x000fe20003800000 */
[----:B------:R-:W-:-:S07]  /*ce70*/  MOV R15, 0xffffffff ;  /* 0xffffffff000f7802 */ /* 0x000fce0000000f00 */
[----:B-1---5:R-:W-:Y:S05]  /*ce80*/  WARPSYNC.COLLECTIVE R15, `(.L_x_212) ;  /* 0x000000000f0c7348 */ /* 0x022fea0003c00000 */
[----:B------:R-:W-:Y:S02]  /*ce90*/  ELECT P6, UR79, PT ;  /* 0x00000000004f782f */ /* 0x000fe400038c0000 */
[----:B------:R-:W-:Y:S01]  /*cea0*/  MOV R14, UR79 ;  /* 0x0000004f000e7c02 */ /* 0x000fe20008000f00 */
[----:B-1---5:R-:W-:Y:S10]  /*ceb0*/  ENDCOLLECTIVE ;  /* 0x000000000000791b */ /* 0x022ff40003800000 */
.L_x_212:
[----:B------:R-:W-:Y:S05]  /*cec0*/  BSYNC B0 ;  /* 0x0000000000007941 */ /* 0x000fea0003800000 */
.L_x_211:
[----:B------:R-:W-:Y:S05]  /*ced0*/  BRA `(.L_x_213) ;  /* 0xffffff6c00987947 */ /* 0x000fea000383ffff */
.L_x_85:
[----:B-1----:R-:W-:-:S04]  /*cee0*/  MOV R2, UR6 ;  /* 0x0000000600027c02 */ /* 0x002fc80008000f00 */
[----:B------:R1:W2:Y:S03]  /*cef0*/  SYNCS.PHASECHK.TRANS64.TRYWAIT P0, [R2+URZ+0x8], R3 ;  /* 0x00000803020075a7 */ /* 0x0002a600080011ff */
[----:B--2---:R-:W-:Y:S05]  /*cf00*/  @!P0 NANOSLEEP.SYNCS 0x989680 ;  /* 0x009896800000895d */ /* 0x004fea0003900000 */
[----:B------:R-:W2:Y:S02]  /*cf10*/  @!P0 SYNCS.PHASECHK.TRANS64 P0, [R2+URZ+0x8], R3 ;  /* 0x00000803020085a7 */ /* 0x000ea400080010ff */
[----:B--2---:R-:W-:Y:S05]  /*cf20*/  @!P0 BRA `(.L_x_85) ;  /* 0xfffffffc00ec8947 */ /* 0x004fea000383ffff */
[----:B------:R-:W-:Y:S05]  /*cf30*/  BRA `(.L_x_84) ;  /* 0xffffff6c009c7947 */ /* 0x000fea000383ffff */
.L_x_86:
[----:B-1----:R1:W2:Y:S02]  /*cf40*/  SYNCS.PHASECHK.TRANS64.TRYWAIT P0, [R0+URZ+0x1b0], R5 ;  /* 0x0001b005000075a7 */ /* 0x0022a400080011ff */
[----:B--2---:R-:W-:Y:S05]  /*cf50*/  @!P0 NANOSLEEP.SYNCS 0x989680 ;  /* 0x009896800000895d */ /* 0x004fea0003900000 */
[----:B------:R-:W2:Y:S02]  /*cf60*/  @!P0 SYNCS.PHASECHK.TRANS64 P0, [R0+URZ+0x1b0], R5 ;  /* 0x0001b005000085a7 */ /* 0x000ea400080010ff */
[----:B--2---:R-:W-:Y:S05]  /*cf70*/  @!P0 BRA `(.L_x_86) ;  /* 0xfffffffc00f08947 */ /* 0x004fea000383ffff */
[----:B------:R-:W-:Y:S05]  /*cf80*/  BRA `(.L_x_214) ;  /* 0xffffff7000707947 */ /* 0x000fea000383ffff */
.L_x_88:
[----:B------:R-:W-:-:S07]  /*cf90*/  MOV R0, UR11 ;  /* 0x0000000b00007c02 */ /* 0x000fce0008000f00 */
.L_x_215:
[----:B-1----:R1:W2:Y:S02]  /*cfa0*/  SYNCS.PHASECHK.TRANS64.TRYWAIT P0, [R0+URZ+0x1e0], R5 ;  /* 0x0001e005000075a7 */ /* 0x0022a400080011ff */
[----:B--2---:R-:W-:Y:S05]  /*cfb0*/  @!P0 NANOSLEEP.SYNCS 0x989680 ;  /* 0x009896800000895d */ /* 0x004fea0003900000 */
[----:B------:R-:W2:Y:S02]  /*cfc0*/  @!P0 SYNCS.PHASECHK.TRANS64 P0, [R0+URZ+0x1e0], R5 ;  /* 0x0001e005000085a7 */ /* 0x000ea400080010ff */
[----:B--2---:R-:W-:Y:S05]  /*cfd0*/  @!P0 BRA `(.L_x_215) ;  /* 0xfffffffc00f08947 */ /* 0x004fea000383ffff */
[----:B------:R-:W-:Y:S05]  /*cfe0*/  BRA `(.L_x_216) ;  /* 0xffffff7000b87947 */ /* 0x000fea000383ffff */
.L_x_91:
[----:B------:R-:W-:Y:S07]  /*cff0*/  MOV R0, UR9 ;  /* 0x0000000900007c02 */ /* 0x000fee0008000f00 */
.L_x_217:
[----:B-1----:R1:W2:Y:S02]  /*d000*/  SYNCS.PHASECHK.TRANS64.TRYWAIT P0, [R0+URZ], R5 ;  /* 0x00000005000075a7 */ /* 0x0022a400080011ff */
[----:B--2---:R-:W-:Y:S05]  /*d010*/  @!P0 NANOSLEEP.SYNCS 0x989680 ;  /* 0x009896800000895d */ /* 0x004fea0003900000 */
[----:B------:R-:W2:Y:S02]  /*d020*/  @!P0 SYNCS.PHASECHK.TRANS64 P0, [R0+URZ], R5 ;  /* 0x00000005000085a7 */ /* 0x000ea400080010ff */
[----:B--2---:R-:W-:Y:S05]  /*d030*/  @!P0 BRA `(.L_x_217) ;  /* 0xfffffffc00f08947 */ /* 0x004fea000383ffff */
[----:B------:R-:W-:Y:S05]  /*d040*/  BRA `(.L_x_90) ;  /* 0xffffff7000d07947 */ /* 0x000fea000383ffff */
.L_x_95:
[----:B-1----:R-:W-:-:S07]  /*d050*/  MOV R0, UR5 ;  /* 0x0000000500007c02 */ /* 0x002fce0008000f00 */
.L_x_218:
[----:B-1----:R1:W2:Y:S02]  /*d060*/  SYNCS.PHASECHK.TRANS64.TRYWAIT P0, [R0+URZ], R3 ;  /* 0x00000003000075a7 */ /* 0x0022a400080011ff */
[----:B--2---:R-:W-:Y:S05]  /*d070*/  @!P0 NANOSLEEP.SYNCS 0x989680 ;  /* 0x009896800000895d */ /* 0x004fea0003900000 */
[----:B------:R-:W2:Y:S02]  /*d080*/  @!P0 SYNCS.PHASECHK.TRANS64 P0, [R0+URZ], R3 ;  /* 0x00000003000085a7 */ /* 0x000ea400080010ff */
[----:B--2---:R-:W-:Y:S05]  /*d090*/  @!P0 BRA `(.L_x_218) ;  /* 0xfffffffc00f08947 */ /* 0x004fea000383ffff */
[----:B------:R-:W-:Y:S05]  /*d0a0*/  BRA `(.L_x_219) ;  /* 0xffffff7400887947 */ /* 0x000fea000383ffff */
.L_x_98:
[----:B------:R-:W-:-:S07]  /*d0b0*/  MOV R0, UR8 ;  /* 0x0000000800007c02 */ /* 0x000fce0008000f00 */
.L_x_220:
[----:B-1----:R1:W2:Y:S02]  /*d0c0*/  SYNCS.PHASECHK.TRANS64.TRYWAIT P1, [R0+URZ+0x210], R3 ;  /* 0x00021003000075a7 */ /* 0x0022a400080211ff */
[----:B--2---:R-:W-:Y:S05]  /*d0d0*/  @!P1 NANOSLEEP.SYNCS 0x989680 ;  /* 0x009896800000995d */ /* 0x004fea0003900000 */
[----:B------:R-:W2:Y:S02]  /*d0e0*/  @!P1 SYNCS.PHASECHK.TRANS64 P1, [R0+URZ+0x210], R3 ;  /* 0x00021003000095a7 */ /* 0x000ea400080210ff */
[----:B--2---:R-:W-:Y:S05]  /*d0f0*/  @!P1 BRA `(.L_x_220) ;  /* 0xfffffffc00f09947 */ /* 0x004fea000383ffff */
[----:B------:R-:W-:Y:S05]  /*d100*/  BRA `(.L_x_221) ;  /* 0xffffff7400d47947 */ /* 0x000fea000383ffff */
.L_x_103:
[----:B--2---:R2:W4:Y:S02]  /*d110*/  SYNCS.PHASECHK.TRANS64.TRYWAIT P0, [R0+URZ+0x1b0], R3 ;  /* 0x0001b003000075a7 */ /* 0x00452400080011ff */
[----:B----4-:R-:W-:Y:S05]  /*d120*/  @!P0 NANOSLEEP.SYNCS 0x989680 ;  /* 0x009896800000895d */ /* 0x010fea0003900000 */
[----:B------:R-:W4:Y:S02]  /*d130*/  @!P0 SYNCS.PHASECHK.TRANS64 P0, [R0+URZ+0x1b0], R3 ;  /* 0x0001b003000085a7 */ /* 0x000f2400080010ff */
[----:B----4-:R-:W-:Y:S05]  /*d140*/  @!P0 BRA `(.L_x_103) ;  /* 0xfffffffc00f08947 */ /* 0x010fea000383ffff */
[----:B------:R-:W-:Y:S05]  /*d150*/  BRA `(.L_x_222) ;  /* 0xffffff7800e87947 */ /* 0x000fea000383ffff */
.L_x_106:
[----:B------:R-:W-:Y:S07]  /*d160*/  MOV R0, UR7 ;  /* 0x0000000700007c02 */ /* 0x000fee0008000f00 */
.L_x_223:
[----:B--2---:R2:W4:Y:S02]  /*d170*/  SYNCS.PHASECHK.TRANS64.TRYWAIT P0, [R0+URZ+0x1a8], R3 ;  /* 0x0001a803000075a7 */ /* 0x00452400080011ff */
[----:B----4-:R-:W-:Y:S05]  /*d180*/  @!P0 NANOSLEEP.SYNCS 0x989680 ;  /* 0x009896800000895d */ /* 0x010fea0003900000 */
[----:B------:R-:W4:Y:S02]  /*d190*/  @!P0 SYNCS.PHASECHK.TRANS64 P0, [R0+URZ+0x1a8], R3 ;  /* 0x0001a803000085a7 */ /* 0x000f2400080010ff */
[----:B----4-:R-:W-:Y:S05]  /*d1a0*/  @!P0 BRA `(.L_x_223) ;  /* 0xfffffffc00f08947 */ /* 0x010fea000383ffff */
[----:B------:R-:W-:Y:S05]  /*d1b0*/  BRA `(.L_x_105) ;  /* 0xffffff7c00c87947 */ /* 0x000fea000383ffff */
.L_x_109:
[----:B------:R-:W-:Y:S07]  /*d1c0*/  MOV R3, UR7 ;  /* 0x0000000700037c02 */ /* 0x000fee0008000f00 */
.L_x_224:
[----:B-1----:R1:W2:Y:S02]  /*d1d0*/  SYNCS.PHASECHK.TRANS64.TRYWAIT P0, [R3+URZ+0x180], R12 ;  /* 0x0001800c030075a7 */ /* 0x0022a400080011ff */
[----:B--2---:R-:W-:Y:S05]  /*d1e0*/  @!P0 NANOSLEEP.SYNCS 0x989680 ;  /* 0x009896800000895d */ /* 0x004fea0003900000 */
[----:B------:R-:W2:Y:S02]  /*d1f0*/  @!P0 SYNCS.PHASECHK.TRANS64 P0, [R3+URZ+0x180], R12 ;  /* 0x0001800c030085a7 */ /* 0x000ea400080010ff */
[----:B--2---:R-:W-:Y:S05]  /*d200*/  @!P0 BRA `(.L_x_224) ;  /* 0xfffffffc00f08947 */ /* 0x004fea000383ffff */
[----:B------:R-:W-:Y:S05]  /*d210*/  BRA `(.L_x_225) ;  /* 0xffffff8000407947 */ /* 0x000fea000383ffff */
.L_x_110:
[----:B-1----:R-:W-:Y:S07]  /*d220*/  MOV R3, UR7 ;  /* 0x0000000700037c02 */ /* 0x002fee0008000f00 */
.L_x_226:
[----:B-1----:R1:W2:Y:S02]  /*d230*/  SYNCS.PHASECHK.TRANS64.TRYWAIT P0, [R3+URZ+0x188], R12 ;  /* 0x0001880c030075a7 */ /* 0x0022a400080011ff */
[----:B--2---:R-:W-:Y:S05]  /*d240*/  @!P0 NANOSLEEP.SYNCS 0x989680 ;  /* 0x009896800000895d */ /* 0x004fea0003900000 */
[----:B------:R-:W2:Y:S02]  /*d250*/  @!P0 SYNCS.PHASECHK.TRANS64 P0, [R3+URZ+0x188], R12 ;  /* 0x0001880c030085a7 */ /* 0x000ea400080010ff */
[----:B--2---:R-:W-:Y:S05]  /*d260*/  @!P0 BRA `(.L_x_226) ;  /* 0xfffffffc00f08947 */ /* 0x004fea000383ffff */
[----:B------:R-:W-:Y:S05]  /*d270*/  BRA `(.L_x_227) ;  /* 0xffffff80007c7947 */ /* 0x000fea000383ffff */
.L_x_111:
[----:B-1----:R-:W-:Y:S07]  /*d280*/  MOV R3, UR7 ;  /* 0x0000000700037c02 */ /* 0x002fee0008000f00 */
.L_x_228:
[----:B-1----:R1:W2:Y:S02]  /*d290*/  SYNCS.PHASECHK.TRANS64.TRYWAIT P0, [R3+URZ+0x190], R12 ;  /* 0x0001900c030075a7 */ /* 0x0022a400080011ff */
[----:B--2---:R-:W-:Y:S05]  /*d2a0*/  @!P0 NANOSLEEP.SYNCS 0x989680 ;  /* 0x009896800000895d */ /* 0x004fea0003900000 */
[----:B------:R-:W2:Y:S02]  /*d2b0*/  @!P0 SYNCS.PHASECHK.TRANS64 P0, [R3+URZ+0x190], R12 ;  /* 0x0001900c030085a7 */ /* 0x000ea400080010ff */
[----:B--2---:R-:W-:Y:S05]  /*d2c0*/  @!P0 BRA `(.L_x_228) ;  /* 0xfffffffc00f08947 */ /* 0x004fea000383ffff */
[----:B------:R-:W-:Y:S05]  /*d2d0*/  BRA `(.L_x_229) ;  /* 0xffffff8000c47947 */ /* 0x000fea000383ffff */
.L_x_112:
[----:B------:R-:W-:Y:S07]  /*d2e0*/  MOV R3, UR7 ;  /* 0x0000000700037c02 */ /* 0x000fee0008000f00 */
.L_x_230:
[----:B-1----:R1:W2:Y:S02]  /*d2f0*/  SYNCS.PHASECHK.TRANS64.TRYWAIT P0, [R3+URZ+0x198], R12 ;  /* 0x0001980c030075a7 */ /* 0x0022a400080011ff */
[----:B--2---:R-:W-:Y:S05]  /*d300*/  @!P0 NANOSLEEP.SYNCS 0x989680 ;  /* 0x009896800000895d */ /* 0x004fea0003900000 */
[----:B------:R-:W2:Y:S02]  /*d310*/  @!P0 SYNCS.PHASECHK.TRANS64 P0, [R3+URZ+0x198], R12 ;  /* 0x0001980c030085a7 */ /* 0x000ea400080010ff */
[----:B--2---:R-:W-:Y:S05]  /*d320*/  @!P0 BRA `(.L_x_230) ;  /* 0xfffffffc00f08947 */ /* 0x004fea000383ffff */
[----:B------:R-:W-:Y:S05]  /*d330*/  BRA `(.L_x_231) ;  /* 0xffffff84004c7947 */ /* 0x000fea000383ffff */
.L_x_114:
[----:B------:R-:W-:-:S07]  /*d340*/  MOV R0, UR7 ;  /* 0x0000000700007c02 */ /* 0x000fce0008000f00 */
.L_x_232:
[----:B-1----:R1:W4:Y:S02]  /*d350*/  SYNCS.PHASECHK.TRANS64.TRYWAIT P0, [R0+URZ+0x180], R3 ;  /* 0x00018003000075a7 */ /* 0x00232400080011ff */
[----:B----4-:R-:W-:Y:S05]  /*d360*/  @!P0 NANOSLEEP.SYNCS 0x989680 ;  /* 0x009896800000895d */ /* 0x010fea0003900000 */
[----:B------:R-:W4:Y:S02]  /*d370*/  @!P0 SYNCS.PHASECHK.TRANS64 P0, [R0+URZ+0x180], R3 ;  /* 0x00018003000085a7 */ /* 0x000f2400080010ff */
[----:B----4-:R-:W-:Y:S05]  /*d380*/  @!P0 BRA `(.L_x_232) ;  /* 0xfffffffc00f08947 */ /* 0x010fea000383ffff */
[----:B------:R-:W-:Y:S05]  /*d390*/  BRA `(.L_x_233) ;  /* 0xffffff8400bc7947 */ /* 0x000fea000383ffff */
.L_x_115:
[----:B-1----:R-:W-:-:S07]  /*d3a0*/  MOV R0, UR7 ;  /* 0x0000000700007c02 */ /* 0x002fce0008000f00 */
.L_x_234:
[----:B-1----:R1:W4:Y:S02]  /*d3b0*/  SYNCS.PHASECHK.TRANS64.TRYWAIT P0, [R0+URZ+0x188], R3 ;  /* 0x00018803000075a7 */ /* 0x00232400080011ff */
[----:B----4-:R-:W-:Y:S05]  /*d3c0*/  @!P0 NANOSLEEP.SYNCS 0x989680 ;  /* 0x009896800000895d */ /* 0x010fea0003900000 */
[----:B------:R-:W4:Y:S02]  /*d3d0*/  @!P0 SYNCS.PHASECHK.TRANS64 P0, [R0+URZ+0x188], R3 ;  /* 0x00018803000085a7 */ /* 0x000f2400080010ff */
[----:B----4-:R-:W-:Y:S05]  /*d3e0*/  @!P0 BRA `(.L_x_234) ;  /* 0xfffffffc00f08947 */ /* 0x010fea000383ffff */
[----:B------:R-:W-:Y:S05]  /*d3f0*/  BRA `(.L_x_235) ;  /* 0xffffff8400ac7947 */ /* 0x000fea000383ffff */
.L_x_116:
[----:B-1----:R-:W-:-:S07]  /*d400*/  MOV R0, UR7 ;  /* 0x0000000700007c02 */ /* 0x002fce0008000f00 */
.L_x_236:
[----:B-1----:R1:W4:Y:S02]  /*d410*/  SYNCS.PHASECHK.TRANS64.TRYWAIT P0, [R0+URZ+0x190], R3 ;  /* 0x00019003000075a7 */ /* 0x00232400080011ff */
[----:B----4-:R-:W-:Y:S05]  /*d420*/  @!P0 NANOSLEEP.SYNCS 0x989680 ;  /* 0x009896800000895d */ /* 0x010fea0003900000 */
[----:B------:R-:W4:Y:S02]  /*d430*/  @!P0 SYNCS.PHASECHK.TRANS64 P0, [R0+URZ+0x190], R3 ;  /* 0x00019003000085a7 */ /* 0x000f2400080010ff */
[----:B----4-:R-:W-:Y:S05]  /*d440*/  @!P0 BRA `(.L_x_236) ;  /* 0xfffffffc00f08947 */ /* 0x010fea000383ffff */
[----:B------:R-:W-:Y:S05]  /*d450*/  BRA `(.L_x_237) ;  /* 0xffffff84009c7947 */ /* 0x000fea000383ffff */
.L_x_118:
[----:B--2---:R2:W3:Y:S02]  /*d460*/  SYNCS.PHASECHK.TRANS64.TRYWAIT P0, [R0+URZ+0x1b0], R3 ;  /* 0x0001b003000075a7 */ /* 0x0044e400080011ff */
[----:B---3--:R-:W-:Y:S05]  /*d470*/  @!P0 NANOSLEEP.SYNCS 0x989680 ;  /* 0x009896800000895d */ /* 0x008fea0003900000 */
[----:B------:R-:W3:Y:S02]  /*d480*/  @!P0 SYNCS.PHASECHK.TRANS64 P0, [R0+URZ+0x1b0], R3 ;  /* 0x0001b003000085a7 */ /* 0x000ee400080010ff */
[----:B---3--:R-:W-:Y:S05]  /*d490*/  @!P0 BRA `(.L_x_118) ;  /* 0xfffffffc00f08947 */ /* 0x008fea000383ffff */
[----:B------:R-:W-:Y:S05]  /*d4a0*/  BRA `(.L_x_238) ;  /* 0xffffff8800687947 */ /* 0x000fea000383ffff */
.L_x_129:
[----:B-1----:R1:W3:Y:S02]  /*d4b0*/  SYNCS.PHASECHK.TRANS64.TRYWAIT P1, [R3+URZ+0x160], R0 ;  /* 0x00016000030075a7 */ /* 0x0022e400080211ff */
[----:B---3--:R-:W-:Y:S05]  /*d4c0*/  @!P1 NANOSLEEP.SYNCS 0x989680 ;  /* 0x009896800000995d */ /* 0x008fea0003900000 */
[----:B------:R-:W3:Y:S02]  /*d4d0*/  @!P1 SYNCS.PHASECHK.TRANS64 P1, [R3+URZ+0x160], R0 ;  /* 0x00016000030095a7 */ /* 0x000ee400080210ff */
[----:B---3--:R-:W-:Y:S05]  /*d4e0*/  @!P1 BRA `(.L_x_129) ;  /* 0xfffffffc00f09947 */ /* 0x008fea000383ffff */
[----:B------:R-:W-:Y:S05]  /*d4f0*/  BRA `(.L_x_128) ;  /* 0xffffff9400907947 */ /* 0x000fea000383ffff */
.L_x_131:
[----:B---3--:R3:W4:Y:S02]  /*d500*/  SYNCS.PHASECHK.TRANS64.TRYWAIT P0, [R171+URZ+0x1d0], R2 ;  /* 0x0001d002ab0075a7 */ /* 0x00872400080011ff */
[----:B----4-:R-:W-:Y:S05]  /*d510*/  @!P0 NANOSLEEP.SYNCS 0x989680 ;  /* 0x009896800000895d */ /* 0x010fea0003900000 */
[----:B------:R-:W4:Y:S02]  /*d520*/  @!P0 SYNCS.PHASECHK.TRANS64 P0, [R171+URZ+0x1d0], R2 ;  /* 0x0001d002ab0085a7 */ /* 0x000f2400080010ff */
[----:B----4-:R-:W-:Y:S05]  /*d530*/  @!P0 BRA `(.L_x_131) ;  /* 0xfffffffc00f08947 */ /* 0x010fea000383ffff */
[----:B------:R-:W-:Y:S05]  /*d540*/  BRA `(.L_x_130) ;  /* 0xffffff9400ec7947 */ /* 0x000fea000383ffff */
.L_x_139:
[----:B--2---:R2:W3:Y:S02]  /*d550*/  SYNCS.PHASECHK.TRANS64.TRYWAIT P0, [R117+URZ+0x160], R0 ;  /* 0x00016000750075a7 */ /* 0x0044e400080011ff */
[----:B---3--:R-:W-:Y:S05]  /*d560*/  @!P0 NANOSLEEP.SYNCS 0x989680 ;  /* 0x009896800000895d */ /* 0x008fea0003900000 */
[----:B------:R-:W3:Y:S02]  /*d570*/  @!P0 SYNCS.PHASECHK.TRANS64 P0, [R117+URZ+0x160], R0 ;  /* 0x00016000750085a7 */ /* 0x000ee400080010ff */
[----:B---3--:R-:W-:Y:S05]  /*d580*/  @!P0 BRA `(.L_x_139) ;  /* 0xfffffffc00f08947 */ /* 0x008fea000383ffff */
[----:B------:R-:W-:Y:S05]  /*d590*/  BRA `(.L_x_138) ;  /* 0xffffffa800f07947 */ /* 0x000fea000383ffff */
.L_x_147:
[----:B--2---:R2:W3:Y:S02]  /*d5a0*/  SYNCS.PHASECHK.TRANS64.TRYWAIT P0, [R0+URZ+0x160], R7 ;  /* 0x00016007000075a7 */ /* 0x0044e400080011ff */
[----:B---3--:R-:W-:Y:S05]  /*d5b0*/  @!P0 NANOSLEEP.SYNCS 0x989680 ;  /* 0x009896800000895d */ /* 0x008fea0003900000 */
[----:B------:R-:W3:Y:S02]  /*d5c0*/  @!P0 SYNCS.PHASECHK.TRANS64 P0, [R0+URZ+0x160], R7 ;  /* 0x00016007000085a7 */ /* 0x000ee400080010ff */
[----:B---3--:R-:W-:Y:S05]  /*d5d0*/  @!P0 BRA `(.L_x_147) ;  /* 0xfffffffc00f08947 */ /* 0x008fea000383ffff */
[----:B------:R-:W-:Y:S05]  /*d5e0*/  BRA `(.L_x_146) ;  /* 0xffffffc000447947 */ /* 0x000fea000383ffff */
.L_x_155:
[----:B--2---:R2:W3:Y:S02]  /*d5f0*/  SYNCS.PHASECHK.TRANS64.TRYWAIT P0, [R0+URZ+0x160], R5 ;  /* 0x00016005000075a7 */ /* 0x0044e400080011ff */
[----:B---3--:R-:W-:Y:S05]  /*d600*/  @!P0 NANOSLEEP.SYNCS 0x989680 ;  /* 0x009896800000895d */ /* 0x008fea0003900000 */
[----:B------:R-:W3:Y:S02]  /*d610*/  @!P0 SYNCS.PHASECHK.TRANS64 P0, [R0+URZ+0x160], R5 ;  /* 0x00016005000085a7 */ /* 0x000ee400080010ff */
[----:B---3--:R-:W-:Y:S05]  /*d620*/  @!P0 BRA `(.L_x_155) ;  /* 0xfffffffc00f08947 */ /* 0x008fea000383ffff */
[----:B------:R-:W-:Y:S05]  /*d630*/  BRA `(.L_x_154) ;  /* 0xffffffd400a47947 */ /* 0x000fea000383ffff */
        .weak           $__internal_0_$__cuda_sm10x_tcgen05_guardrail_trap_col_being_dealloced_not_returned_by_alloc
        .type           $__internal_0_$__cuda_sm10x_tcgen05_guardrail_trap_col_being_dealloced_not_returned_by_alloc,@function
        .size           $__internal_0_$__cuda_sm10x_tcgen05_guardrail_trap_col_being_dealloced_not_returned_by_alloc,($__internal_1_$__cuda_sm10x_tcgen05_guardrail_trap_phase_invalid_during_alloc - $__internal_0_$__cuda_sm10x_tcgen05_guardrail_trap_col_being_dealloced_not_returned_by_alloc)
$__internal_0_$__cuda_sm10x_tcgen05_guardrail_trap_col_being_dealloced_not_returned_by_alloc:
[----:B------:R-:W-:Y:S05]  /*d640*/  BPT.TRAP 0x1 ;  /* 0x000000040000795c */ /* 0x000fea0000300000 */
[----:B------:R-:W-:-:S04]  /*d650*/  HFMA2 R3, -RZ, RZ, 0, 0 ;  /* 0x00000000ff037431 */ /* 0x000fc800000001ff */
[----:B------:R-:W-:Y:S05]  /*d660*/  RET.REL.NODEC R2 `(_ZN7cutlass13device_kernelINS_4gemm6kernel13GemmUniversalIN4cute5tupleIJiiiiEEENS1_10collective13CollectiveMmaINS1_35MainloopSm100TmaUmmaWarpSpecializedILi22ELi2ELi2ENS5_IJNS4_1CILi2EEENSA_ILi1EEESC_EEEEENS5_IJNSA_ILi256EEESF_NSA_ILi32EEEEEEaNS5_IJlSC_lEEEaSI_NS4_8TiledMMAINS4_8MMA_AtomIJNS4_21SM100_MMA_S8_2x1SM_SSIaaiLi256ELi256ELNS4_4UMMA5MajorE0ELSN_0ELNSM_8SaturateE0EEEEEENS4_6LayoutINS5_IJSC_SC_SC_EEENS5_IJNSA_ILi0EEEST_ST_EEEEENS5_IJNS4_10UnderscoreESW_SW_EEEEENS4_18SM100_TMA_2SM_LOADENS4_14ComposedLayoutINS4_7SwizzleILi1ELi4ELi3EEENS4_18smem_ptr_flag_bitsILi8EEENSR_INS5_IJNSA_ILi8EEESG_EEENS5_IJSG_SC_EEEEEEEvNS4_8identityESZ_S19_vS1A_EENS_8epilogue10collective18CollectiveEpilogueINS1C_23Sm100TmaWarpSpecializedILi4ELi2ELi64ELb0ELb0EEEJNS5_IJNSA_ILi128EEESF_SG_EEENS5_IJNSR_IS1H_SC_EENSR_INSA_ILi64EEESC_EEEEEaSI_aSI_NS1C_6fusion15FusionCallbacksIS1G_NS1N_17LinearCombinationIaiaiLNS_15FloatRoundStyleE2EEES1I_S1M_JEEENS4_5SM1004TMEM4LOAD26SM100_TMEM_LOAD_32dp32b64xENS4_13SM90_TMA_LOADENS10_INS11_ILi2ELi4ELi3EEES14_NSR_INS5_IJS15_S1K_EEENS5_IJS1K_SC_EEEEEEENS4_39AutoVectorizingCopyWithAssumedAlignmentILi128EEENS4_14SM90_TMA_STOREES22_S24_S24_EEEvvEEEEvNT_6ParamsE) ;  /* 0xffffff2802647950 */ /* 0x000fea0003c3ffff */
        .weak           $__internal_1_$__cuda_sm10x_tcgen05_guardrail_trap_phase_invalid_during_alloc
        .type           $__internal_1_$__cuda_sm10x_tcgen05_guardrail_trap_phase_invalid_during_alloc,@function
        .size           $__internal_1_$__cuda_sm10x_tcgen05_guardrail_trap_phase_invalid_during_alloc,($__internal_2_$__cuda_sm10x_tcgen05_guardrail_trap_unallocated_columns_being_dealloced - $__internal_1_$__cuda_sm10x_tcgen05_guardrail_trap_phase_invalid_during_alloc)
$__internal_1_$__cuda_sm10x_tcgen05_guardrail_trap_phase_invalid_during_alloc:
[----:B------:R-:W-:Y:S05]  /*d670*/  BPT.TRAP 0x1 ;  /* 0x000000040000795c */ /* 0x000fea0000300000 */
[----:B------:R-:W-:-:S04]  /*d680*/  MOV R3, 0x0 ;  /* 0x0000000000037802 */ /* 0x000fc80000000f00 */
[----:B------:R-:W-:Y:S05]  /*d690*/  RET.REL.NODEC R2 `(_ZN7cutlass13device_kernelINS_4gemm6kernel13GemmUniversalIN4cute5tupleIJiiiiEEENS1_10collective13CollectiveMmaINS1_35MainloopSm100TmaUmmaWarpSpecializedILi22ELi2ELi2ENS5_IJNS4_1CILi2EEENSA_ILi1EEESC_EEEEENS5_IJNSA_ILi256EEESF_NSA_ILi32EEEEEEaNS5_IJlSC_lEEEaSI_NS4_8TiledMMAINS4_8MMA_AtomIJNS4_21SM100_MMA_S8_2x1SM_SSIaaiLi256ELi256ELNS4_4UMMA5MajorE0ELSN_0ELNSM_8SaturateE0EEEEEENS4_6LayoutINS5_IJSC_SC_SC_EEENS5_IJNSA_ILi0EEEST_ST_EEEEENS5_IJNS4_10UnderscoreESW_SW_EEEEENS4_18SM100_TMA_2SM_LOADENS4_14ComposedLayoutINS4_7SwizzleILi1ELi4ELi3EEENS4_18smem_ptr_flag_bitsILi8EEENSR_INS5_IJNSA_ILi8EEESG_EEENS5_IJSG_SC_EEEEEEEvNS4_8identityESZ_S19_vS1A_EENS_8epilogue10collective18CollectiveEpilogueINS1C_23Sm100TmaWarpSpecializedILi4ELi2ELi64ELb0ELb0EEEJNS5_IJNSA_ILi128EEESF_SG_EEENS5_IJNSR_IS1H_SC_EENSR_INSA_ILi64EEESC_EEEEEaSI_aSI_NS1C_6fusion15FusionCallbacksIS1G_NS1N_17LinearCombinationIaiaiLNS_15FloatRoundStyleE2EEES1I_S1M_JEEENS4_5SM1004TMEM4LOAD26SM100_TMEM_LOAD_32dp32b64xENS4_13SM90_TMA_LOADENS10_INS11_ILi2ELi4ELi3EEES14_NSR_INS5_IJS15_S1K_EEENS5_IJS1K_SC_EEEEEEENS4_39AutoVectorizingCopyWithAssumedAlignmentILi128EEENS4_14SM90_TMA_STOREES22_S24_S24_EEEvvEEEEvNT_6ParamsE) ;  /* 0xffffff2802587950 */ /* 0x000fea0003c3ffff */
        .weak           $__internal_2_$__cuda_sm10x_tcgen05_guardrail_trap_unallocated_columns_being_dealloced
        .type           $__internal_2_$__cuda_sm10x_tcgen05_guardrail_trap_unallocated_columns_being_dealloced,@function
        .size           $__internal_2_$__cuda_sm10x_tcgen05_guardrail_trap_unallocated_columns_being_dealloced,(.L_x_240 - $__internal_2_$__cuda_sm10x_tcgen05_guardrail_trap_unallocated_columns_being_dealloced)
$__internal_2_$__cuda_sm10x_tcgen05_guardrail_trap_unallocated_columns_being_dealloced:
[----:B------:R-:W-:Y:S05]  /*d6a0*/  BPT.TRAP 0x1 ;  /* 0x000000040000795c */ /* 0x000fea0000300000 */
[----:B------:R-:W-:-:S04]  /*d6b0*/  HFMA2 R3, -RZ, RZ, 0, 0 ;  /* 0x00000000ff037431 */ /* 0x000fc800000001ff */
[----:B------:R-:W-:Y:S05]  /*d6c0*/  RET.REL.NODEC R2 `(_ZN7cutlass13device_kernelINS_4gemm6kernel13GemmUniversalIN4cute5tupleIJiiiiEEENS1_10collective13CollectiveMmaINS1_35MainloopSm100TmaUmmaWarpSpecializedILi22ELi2ELi2ENS5_IJNS4_1CILi2EEENSA_ILi1EEESC_EEEEENS5_IJNSA_ILi256EEESF_NSA_ILi32EEEEEEaNS5_IJlSC_lEEEaSI_NS4_8TiledMMAINS4_8MMA_AtomIJNS4_21SM100_MMA_S8_2x1SM_SSIaaiLi256ELi256ELNS4_4UMMA5MajorE0ELSN_0ELNSM_8SaturateE0EEEEEENS4_6LayoutINS5_IJSC_SC_SC_EEENS5_IJNSA_ILi0EEEST_ST_EEEEENS5_IJNS4_10UnderscoreESW_SW_EEEEENS4_18SM100_TMA_2SM_LOADENS4_14ComposedLayoutINS4_7SwizzleILi1ELi4ELi3EEENS4_18smem_ptr_flag_bitsILi8EEENSR_INS5_IJNSA_ILi8EEESG_EEENS5_IJSG_SC_EEEEEEEvNS4_8identityESZ_S19_vS1A_EENS_8epilogue10collective18CollectiveEpilogueINS1C_23Sm100TmaWarpSpecializedILi4ELi2ELi64ELb0ELb0EEEJNS5_IJNSA_ILi128EEESF_SG_EEENS5_IJNSR_IS1H_SC_EENSR_INSA_ILi64EEESC_EEEEEaSI_aSI_NS1C_6fusion15FusionCallbacksIS1G_NS1N_17LinearCombinationIaiaiLNS_15FloatRoundStyleE2EEES1I_S1M_JEEENS4_5SM1004TMEM4LOAD26SM100_TMEM_LOAD_32dp32b64xENS4_13SM90_TMA_LOADENS10_INS11_ILi2ELi4ELi3EEES14_NSR_INS5_IJS15_S1K_EEENS5_IJS1K_SC_EEEEEEENS4_39AutoVectorizingCopyWithAssumedAlignmentILi128EEENS4_14SM90_TMA_STOREES22_S24_S24_EEEvvEEEEvNT_6ParamsE) ;  /* 0xffffff28024c7950 */ /* 0x000fea0003c3ffff */
.L_x_239:
[----:B------:R-:W-:-:S00]  /*d6d0*/  BRA `(.L_x_239) ;  /* 0xfffffffc00fc7947 */ /* 0x000fc0000383ffff */
[----:B------:R-:W-:-:S00]  /*d6e0*/  NOP ;  /* 0x0000000000007918 */ /* 0x000fc00000000000 */
        /* <DEDUP_REMOVED lines=9> */
.L_x_240:


//--------------------- .nv.global.init           --------------------------
	.section	.nv.global.init,"aw",@progbits
.nv.global.init:
	.type		$str$27,@object
	.size		$str$27,($str$28 - $str$27)
$str$27:
        /*0000*/ 	.byte	0x28, 0x61, 0x64, 0x64, 0x72, 0x65, 0x73, 0x73, 0x20, 0x26, 0x20, 0x6d, 0x61, 0x73, 0x6b, 0x29
        /*0010*/ 	.byte	0x20, 0x3d, 0x3d, 0x20, 0x30, 0x00
	.type		$str$28,@object
	.size		$str$28,($str$26 - $str$28)
$str$28:
        /*0016*/ 	.byte	0x2f, 0x74, 0x6d, 0x70, 0x2f, 0x63, 0x75, 0x74, 0x6c, 0x61, 0x73, 0x73, 0x5f, 0x73, 0x77, 0x65
        /*0026*/ 	.byte	0x65, 0x70, 0x5f, 0x73, 0x72, 0x63, 0x2f, 0x69, 0x6e, 0x63, 0x6c, 0x75, 0x64, 0x65, 0x2f, 0x63
        /*0036*/ 	.byte	0x75, 0x74, 0x65, 0x2f, 0x70, 0x6f, 0x69, 0x6e, 0x74, 0x65, 0x72, 0x5f, 0x66, 0x6c, 0x61, 0x67
        /*0046*/ 	.byte	0x67, 0x65, 0x64, 0x2e, 0x68, 0x70, 0x70, 0x00
	.type		$str$26,@object
	.size		$str$26,($str$25 - $str$26)
$str$26:
        /*004e*/ 	.byte	0x2f, 0x74, 0x6d, 0x70, 0x2f, 0x63, 0x75, 0x74, 0x6c, 0x61, 0x73, 0x73, 0x5f, 0x73, 0x77, 0x65
        /*005e*/ 	.byte	0x65, 0x70, 0x5f, 0x73, 0x72, 0x63, 0x2f, 0x69, 0x6e, 0x63, 0x6c, 0x75, 0x64, 0x65, 0x2f, 0x63
        /*006e*/ 	.byte	0x75, 0x74, 0x65, 0x2f, 0x61, 0x74, 0x6f, 0x6d, 0x2f, 0x63, 0x6f, 0x70, 0x79, 0x5f, 0x74, 0x72
        /*007e*/ 	.byte	0x61, 0x69, 0x74, 0x73, 0x5f, 0x73, 0x6d, 0x31, 0x30, 0x30, 0x2e, 0x68, 0x70, 0x70, 0x00
	.type		$str$25,@object
	.size		$str$25,(__unnamed_1 - $str$25)
$str$25:
        /*008d*/ 	.byte	0x28, 0x28, 0x75, 0x69, 0x6e, 0x74, 0x33, 0x32, 0x5f, 0x74, 0x28, 0x74, 0x68, 0x72, 0x65, 0x61
        /*009d*/ 	.byte	0x64, 0x49, 0x64, 0x78, 0x2e, 0x78, 0x29, 0x20, 0x2f, 0x20, 0x33, 0x32, 0x29, 0x20, 0x25, 0x20
        /*00ad*/ 	.byte	0x34, 0x29, 0x20, 0x3d, 0x3d, 0x20, 0x28, 0x28, 0x28, 0x74, 0x6d, 0x65, 0x6d, 0x5f, 0x61, 0x64
        /*00bd*/ 	.byte	0x64, 0x72, 0x20, 0x3e, 0x3e, 0x20, 0x31, 0x36, 0x29, 0x20, 0x2f, 0x20, 0x33, 0x32, 0x29, 0x20
        /*00cd*/ 	.byte	0x25, 0x20, 0x34, 0x29, 0x00
	.type		__unnamed_1,@object
	.size		__unnamed_1,(__unnamed_2 - __unnamed_1)
__unnamed_1:
        /*00d2*/ 	.byte	0x61, 0x75, 0x74, 0x6f, 0x20, 0x63, 0x75, 0x74, 0x65, 0x3a, 0x3a, 0x61, 0x73, 0x5f, 0x70, 0x6f
        /* <DEDUP_REMOVED lines=24> */
        /*0262*/ 	.byte	0x5d, 0x00
	.type		__unnamed_2,@object
	.size		__unnamed_2,(__unnamed_3 - __unnamed_2)
__unnamed_2:
        /* <DEDUP_REMOVED lines=26> */
	.type		__unnamed_3,@object
	.size		__unnamed_3,(.L_3 - __unnamed_3)
__unnamed_3:
        /* <DEDUP_REMOVED lines=42> */
        /*0696*/ 	.byte	0x43, 0x3c, 0x30, 0x3e, 0x3e, 0x3e, 0x3e, 0x5d, 0x00
.L_3:


//--------------------- .nv.shared._ZN7cutlass13device_kernelINS_4gemm6kernel13GemmUniversalIN4cute5tupleIJiiiiEEENS1_10collective13CollectiveMmaINS1_35MainloopSm100TmaUmmaWarpSpecializedILi22ELi2ELi2ENS5_IJNS4_1CILi2EEENSA_ILi1EEESC_EEEEENS5_IJNSA_ILi256EEESF_NSA_ILi32EEEEEEaNS5_IJlSC_lEEEaSI_NS4_8TiledMMAINS4_8MMA_AtomIJNS4_21SM100_MMA_S8_2x1SM_SSIaaiLi256ELi256ELNS4_4UMMA5MajorE0ELSN_0ELNSM_8SaturateE0EEEEEENS4_6LayoutINS5_IJSC_SC_SC_EEENS5_IJNSA_ILi0EEEST_ST_EEEEENS5_IJNS4_10UnderscoreESW_SW_EEEEENS4_18SM100_TMA_2SM_LOADENS4_14ComposedLayoutINS4_7SwizzleILi1ELi4ELi3EEENS4_18smem_ptr_flag_bitsILi8EEENSR_INS5_IJNSA_ILi8EEESG_EEENS5_IJSG_SC_EEEEEEEvNS4_8identityESZ_S19_vS1A_EENS_8epilogue10collective18CollectiveEpilogueINS1C_23Sm100TmaWarpSpecializedILi4ELi2ELi64ELb0ELb0EEEJNS5_IJNSA_ILi128EEESF_SG_EEENS5_IJNSR_IS1H_SC_EENSR_INSA_ILi64EEESC_EEEEEaSI_aSI_NS1C_6fusion15FusionCallbacksIS1G_NS1N_17LinearCombinationIaiaiLNS_15FloatRoundStyleE2EEES1I_S1M_JEEENS4_5SM1004TMEM4LOAD26SM100_TMEM_LOAD_32dp32b64xENS4_13SM90_TMA_LOADENS10_INS11_ILi2ELi4ELi3EEES14_NSR_INS5_IJS15_S1K_EEENS5_IJS1K_SC_EEEEEEENS4_39AutoVectorizingCopyWithAssumedAlignmentILi128EEENS4_14SM90_TMA_STOREES22_S24_S24_EEEvvEEEEvNT_6ParamsE --------------------------
	.section	.nv.shared._ZN7cutlass13device_kernelINS_4gemm6kernel13GemmUniversalIN4cute5tupleIJiiiiEEENS1_10collective13CollectiveMmaINS1_35MainloopSm100TmaUmmaWarpSpecializedILi22ELi2ELi2ENS5_IJNS4_1CILi2EEENSA_ILi1EEESC_EEEEENS5_IJNSA_ILi256EEESF_NSA_ILi32EEEEEEaNS5_IJlSC_lEEEaSI_NS4_8TiledMMAINS4_8MMA_AtomIJNS4_21SM100_MMA_S8_2x1SM_SSIaaiLi256ELi256ELNS4_4UMMA5MajorE0ELSN_0ELNSM_8SaturateE0EEEEEENS4_6LayoutINS5_IJSC_SC_SC_EEENS5_IJNSA_ILi0EEEST_ST_EEEEENS5_IJNS4_10UnderscoreESW_SW_EEEEENS4_18SM100_TMA_2SM_LOADENS4_14ComposedLayoutINS4_7SwizzleILi1ELi4ELi3EEENS4_18smem_ptr_flag_bitsILi8EEENSR_INS5_IJNSA_ILi8EEESG_EEENS5_IJSG_SC_EEEEEEEvNS4_8identityESZ_S19_vS1A_EENS_8epilogue10collective18CollectiveEpilogueINS1C_23Sm100TmaWarpSpecializedILi4ELi2ELi64ELb0ELb0EEEJNS5_IJNSA_ILi128EEESF_SG_EEENS5_IJNSR_IS1H_SC_EENSR_INSA_ILi64EEESC_EEEEEaSI_aSI_NS1C_6fusion15FusionCallbacksIS1G_NS1N_17LinearCombinationIaiaiLNS_15FloatRoundStyleE2EEES1I_S1M_JEEENS4_5SM1004TMEM4LOAD26SM100_TMEM_LOAD_32dp32b64xENS4_13SM90_TMA_LOADENS10_INS11_ILi2ELi4ELi3EEES14_NSR_INS5_IJS15_S1K_EEENS5_IJS1K_SC_EEEEEEENS4_39AutoVectorizingCopyWithAssumedAlignmentILi128EEENS4_14SM90_TMA_STOREES22_S24_S24_EEEvvEEEEvNT_6ParamsE,"aw",@nobits
	.sectionflags	@""
	.align	16
	.zero		1024


//--------------------- .nv.shared.reserved.0     --------------------------
	.section	.nv.shared.reserved.0,"aw",@nobits
	.weak		__nv_reservedSMEM_offset_0_alias
	.size		__nv_reservedSMEM_offset_0_alias, 0, 64
	.other		__nv_reservedSMEM_offset_0_alias,@"STO_CUDA_RESERVED_SHARED STV_DEFAULT"
__nv_reservedSMEM_offset_0_alias:
	.zero		0
.nv.shared.reserved.0:
	.zero		64
	.weak		__nv_reservedSMEM_tcgen05_partition
	.type		__nv_reservedSMEM_tcgen05_partition,@object
	.size		__nv_reservedSMEM_tcgen05_partition,(.L_0 - __nv_reservedSMEM_tcgen05_partition)
__nv_reservedSMEM_tcgen05_partition:
	.zero		32
.L_0:


//--------------------- .nv.global                --------------------------
	.section	.nv.global,"aw",@nobits
.nv.global:
	.type		_ZN40_INTERNAL_da194f81_4_k_cu_0cad4647_285784cute1_E,@object
	.size		_ZN40_INTERNAL_da194f81_4_k_cu_0cad4647_285784cute1_E,(_ZN40_INTERNAL_da194f81_4_k_cu_0cad4647_285784cuda3std3__45__cpo6cbeginE - _ZN40_INTERNAL_da194f81_4_k_cu_0cad4647_285784cute1_E)
_ZN40_INTERNAL_da194f81_4_k_cu_0cad4647_285784cute1_E:
	.zero		1
	.type		_ZN40_INTERNAL_da194f81_4_k_cu_0cad4647_285784cuda3std3__45__cpo6cbeginE,@object
	.size		_ZN40_INTERNAL_da194f81_4_k_cu_0cad4647_285784cuda3std3__45__cpo6cbeginE,(_ZN40_INTERNAL_da194f81_4_k_cu_0cad4647_285784cuda3std3__48in_placeE - _ZN40_INTERNAL_da194f81_4_k_cu_0cad4647_285784cuda3std3__45__cpo6cbeginE)
_ZN40_INTERNAL_da194f81_4_k_cu_0cad4647_285784cuda3std3__45__cpo6cbeginE:
	.zero		1
	.type		_ZN40_INTERNAL_da194f81_4_k_cu_0cad4647_285784cuda3std3__48in_placeE,@object
	.size		_ZN40_INTERNAL_da194f81_4_k_cu_0cad4647_285784cuda3std3__48in_placeE,(_ZN40_INTERNAL_da194f81_4_k_cu_0cad4647_285784cuda3std6ranges3__45__cpo9iter_moveE - _ZN40_INTERNAL_da194f81_4_k_cu_0cad4647_285784cuda3std3__48in_placeE)
_ZN40_INTERNAL_da194f81_4_k_cu_0cad4647_285784cuda3std3__48in_placeE:
	.zero		1
	.type		_ZN40_INTERNAL_da194f81_4_k_cu_0cad4647_285784cuda3std6ranges3__45__cpo9iter_moveE,@object
	.size		_ZN40_INTERNAL_da194f81_4_k_cu_0cad4647_285784cuda3std6ranges3__45__cpo9iter_moveE,(_ZN40_INTERNAL_da194f81_4_k_cu_0cad4647_285784cuda3std3__45__cpo5beginE - _ZN40_INTERNAL_da194f81_4_k_cu_0cad4647_285784cuda3std6ranges3__45__cpo9iter_moveE)
_ZN40_INTERNAL_da194f81_4_k_cu_0cad4647_285784cuda3std6ranges3__45__cpo9iter_moveE:
	.zero		1
	.type		_ZN40_INTERNAL_da194f81_4_k_cu_0cad4647_285784cuda3std3__45__cpo5beginE,@object
	.size		_ZN40_INTERNAL_da194f81_4_k_cu_0cad4647_285784cuda3std3__45__cpo5beginE,(_ZN40_INTERNAL_da194f81_4_k_cu_0cad4647_285784cuda3std3__442_GLOBAL__N__da194f81_4_k_cu_0cad4647_285786ignoreE - _ZN40_INTERNAL_da194f81_4_k_cu_0cad4647_285784cuda3std3__45__cpo5beginE)
_ZN40_INTERNAL_da194f81_4_k_cu_0cad4647_285784cuda3std3__45__cpo5beginE:
	.zero		1
	.type		_ZN40_INTERNAL_da194f81_4_k_cu_0cad4647_285784cuda3std3__442_GLOBAL__N__da194f81_4_k_cu_0cad4647_285786ignoreE,@object
	.size		_ZN40_INTERNAL_da194f81_4_k_cu_0cad4647_285784cuda3std3__442_GLOBAL__N__da194f81_4_k_cu_0cad4647_285786ignoreE,(_ZN40_INTERNAL_da194f81_4_k_cu_0cad4647_285784cute7productE - _ZN40_INTERNAL_da194f81_4_k_cu_0cad4647_285784cuda3std3__442_GLOBAL__N__da194f81_4_k_cu_0cad4647_285786ignoreE)
_ZN40_INTERNAL_da194f81_4_k_cu_0cad4647_285784cuda3std3__442_GLOBAL__N__da194f81_4_k_cu_0cad4647_285786ignoreE:
	.zero		1
	.type		_ZN40_INTERNAL_da194f81_4_k_cu_0cad4647_285784cute7productE,@object
	.size		_ZN40_INTERNAL_da194f81_4_k_cu_0cad4647_285784cute7productE,(_ZN40_INTERNAL_da194f81_4_k_cu_0cad4647_285784cuda3std3__45__cpo3endE - _ZN40_INTERNAL_da194f81_4_k_cu_0cad4647_285784cute7productE)
_ZN40_INTERNAL_da194f81_4_k_cu_0cad4647_285784cute7productE:
	.zero		1
	.type		_ZN40_INTERNAL_da194f81_4_k_cu_0cad4647_285784cuda3std3__45__cpo3endE,@object
	.size		_ZN40_INTERNAL_da194f81_4_k_cu_0cad4647_285784cuda3std3__45__cpo3endE,(_ZN40_INTERNAL_da194f81_4_k_cu_0cad4647_285784cuda3std3__419piecewise_constructE - _ZN40_INTERNAL_da194f81_4_k_cu_0cad4647_285784cuda3std3__45__cpo3endE)
_ZN40_INTERNAL_da194f81_4_k_cu_0cad4647_285784cuda3std3__45__cpo3endE:
	.zero		1
	.type		_ZN40_INTERNAL_da194f81_4_k_cu_0cad4647_285784cuda3std3__419piecewise_constructE,@object
	.size		_ZN40_INTERNAL_da194f81_4_k_cu_0cad4647_285784cuda3std3__419piecewise_constructE,(_ZN40_INTERNAL_da194f81_4_k_cu_0cad4647_285784cuda3std3__45__cpo4cendE - _ZN40_INTERNAL_da194f81_4_k_cu_0cad4647_285784cuda3std3__419piecewise_constructE)
_ZN40_INTERNAL_da194f81_4_k_cu_0cad4647_285784cuda3std3__419piecewise_constructE:
	.zero		1
	.type		_ZN40_INTERNAL_da194f81_4_k_cu_0cad4647_285784cuda3std3__45__cpo4cendE,@object
	.size		_ZN40_INTERNAL_da194f81_4_k_cu_0cad4647_285784cuda3std3__45__cpo4cendE,(_ZN40_INTERNAL_da194f81_4_k_cu_0cad4647_285784cuda3std6ranges3__45__cpo4swapE - _ZN40_INTERNAL_da194f81_4_k_cu_0cad4647_285784cuda3std3__45__cpo4cendE)
_ZN40_INTERNAL_da194f81_4_k_cu_0cad4647_285784cuda3std3__45__cpo4cendE:
	.zero		1
	.type		_ZN40_INTERNAL_da194f81_4_k_cu_0cad4647_285784cuda3std6ranges3__45__cpo4swapE,@object
	.size		_ZN40_INTERNAL_da194f81_4_k_cu_0cad4647_285784cuda3std6ranges3__45__cpo4swapE,(.L_11 - _ZN40_INTERNAL_da194f81_4_k_cu_0cad4647_285784cuda3std6ranges3__45__cpo4swapE)
_ZN40_INTERNAL_da194f81_4_k_cu_0cad4647_285784cuda3std6ranges3__45__cpo4swapE:
	.zero		1
.L_11:


//--------------------- .nv.constant0._ZN7cutlass13device_kernelINS_4gemm6kernel13GemmUniversalIN4cute5tupleIJiiiiEEENS1_10collective13CollectiveMmaINS1_35MainloopSm100TmaUmmaWarpSpecializedILi22ELi2ELi2ENS5_IJNS4_1CILi2EEENSA_ILi1EEESC_EEEEENS5_IJNSA_ILi256EEESF_NSA_ILi32EEEEEEaNS5_IJlSC_lEEEaSI_NS4_8TiledMMAINS4_8MMA_AtomIJNS4_21SM100_MMA_S8_2x1SM_SSIaaiLi256ELi256ELNS4_4UMMA5MajorE0ELSN_0ELNSM_8SaturateE0EEEEEENS4_6LayoutINS5_IJSC_SC_SC_EEENS5_IJNSA_ILi0EEEST_ST_EEEEENS5_IJNS4_10UnderscoreESW_SW_EEEEENS4_18SM100_TMA_2SM_LOADENS4_14ComposedLayoutINS4_7SwizzleILi1ELi4ELi3EEENS4_18smem_ptr_flag_bitsILi8EEENSR_INS5_IJNSA_ILi8EEESG_EEENS5_IJSG_SC_EEEEEEEvNS4_8identityESZ_S19_vS1A_EENS_8epilogue10collective18CollectiveEpilogueINS1C_23Sm100TmaWarpSpecializedILi4ELi2ELi64ELb0ELb0EEEJNS5_IJNSA_ILi128EEESF_SG_EEENS5_IJNSR_IS1H_SC_EENSR_INSA_ILi64EEESC_EEEEEaSI_aSI_NS1C_6fusion15FusionCallbacksIS1G_NS1N_17LinearCombinationIaiaiLNS_15FloatRoundStyleE2EEES1I_S1M_JEEENS4_5SM1004TMEM4LOAD26SM100_TMEM_LOAD_32dp32b64xENS4_13SM90_TMA_LOADENS10_INS11_ILi2ELi4ELi3EEES14_NSR_INS5_IJS15_S1K_EEENS5_IJS1K_SC_EEEEEEENS4_39AutoVectorizingCopyWithAssumedAlignmentILi128EEENS4_14SM90_TMA_STOREES22_S24_S24_EEEvvEEEEvNT_6ParamsE --------------------------
	.section	.nv.constant0._ZN7cutlass13device_kernelINS_4gemm6kernel13GemmUniversalIN4cute5tupleIJiiiiEEENS1_10collective13CollectiveMmaINS1_35MainloopSm100TmaUmmaWarpSpecializedILi22ELi2ELi2ENS5_IJNS4_1CILi2EEENSA_ILi1EEESC_EEEEENS5_IJNSA_ILi256EEESF_NSA_ILi32EEEEEEaNS5_IJlSC_lEEEaSI_NS4_8TiledMMAINS4_8MMA_AtomIJNS4_21SM100_MMA_S8_2x1SM_SSIaaiLi256ELi256ELNS4_4UMMA5MajorE0ELSN_0ELNSM_8SaturateE0EEEEEENS4_6LayoutINS5_IJSC_SC_SC_EEENS5_IJNSA_ILi0EEEST_ST_EEEEENS5_IJNS4_10UnderscoreESW_SW_EEEEENS4_18SM100_TMA_2SM_LOADENS4_14ComposedLayoutINS4_7SwizzleILi1ELi4ELi3EEENS4_18smem_ptr_flag_bitsILi8EEENSR_INS5_IJNSA_ILi8EEESG_EEENS5_IJSG_SC_EEEEEEEvNS4_8identityESZ_S19_vS1A_EENS_8epilogue10collective18CollectiveEpilogueINS1C_23Sm100TmaWarpSpecializedILi4ELi2ELi64ELb0ELb0EEEJNS5_IJNSA_ILi128EEESF_SG_EEENS5_IJNSR_IS1H_SC_EENSR_INSA_ILi64EEESC_EEEEEaSI_aSI_NS1C_6fusion15FusionCallbacksIS1G_NS1N_17LinearCombinationIaiaiLNS_15FloatRoundStyleE2EEES1I_S1M_JEEENS4_5SM1004TMEM4LOAD26SM100_TMEM_LOAD_32dp32b64xENS4_13SM90_TMA_LOADENS10_INS11_ILi2ELi4ELi3EEES14_NSR_INS5_IJS15_S1K_EEENS5_IJS1K_SC_EEEEEEENS4_39AutoVectorizingCopyWithAssumedAlignmentILi128EEENS4_14SM90_TMA_STOREES22_S24_S24_EEEvvEEEEvNT_6ParamsE,"a",@progbits
	.sectionflags	@""
	.align	4
.nv.constant0._ZN7cutlass13device_kernelINS_4gemm6kernel13GemmUniversalIN4cute5tupleIJiiiiEEENS1_10collective13CollectiveMmaINS1_35MainloopSm100TmaUmmaWarpSpecializedILi22ELi2ELi2ENS5_IJNS4_1CILi2EEENSA_ILi1EEESC_EEEEENS5_IJNSA_ILi256EEESF_NSA_ILi32EEEEEEaNS5_IJlSC_lEEEaSI_NS4_8TiledMMAINS4_8MMA_AtomIJNS4_21SM100_MMA_S8_2x1SM_SSIaaiLi256ELi256ELNS4_4UMMA5MajorE0ELSN_0ELNSM_8SaturateE0EEEEEENS4_6LayoutINS5_IJSC_SC_SC_EEENS5_IJNSA_ILi0EEEST_ST_EEEEENS5_IJNS4_10UnderscoreESW_SW_EEEEENS4_18SM100_TMA_2SM_LOADENS4_14ComposedLayoutINS4_7SwizzleILi1ELi4ELi3EEENS4_18smem_ptr_flag_bitsILi8EEENSR_INS5_IJNSA_ILi8EEESG_EEENS5_IJSG_SC_EEEEEEEvNS4_8identityESZ_S19_vS1A_EENS_8epilogue10collective18CollectiveEpilogueINS1C_23Sm100TmaWarpSpecializedILi4ELi2ELi64ELb0ELb0EEEJNS5_IJNSA_ILi128EEESF_SG_EEENS5_IJNSR_IS1H_SC_EENSR_INSA_ILi64EEESC_EEEEEaSI_aSI_NS1C_6fusion15FusionCallbacksIS1G_NS1N_17LinearCombinationIaiaiLNS_15FloatRoundStyleE2EEES1I_S1M_JEEENS4_5SM1004TMEM4LOAD26SM100_TMEM_LOAD_32dp32b64xENS4_13SM90_TMA_LOADENS10_INS11_ILi2ELi4ELi3EEES14_NSR_INS5_IJS15_S1K_EEENS5_IJS1K_SC_EEEEEEENS4_39AutoVectorizingCopyWithAssumedAlignmentILi128EEENS4_14SM90_TMA_STOREES22_S24_S24_EEEvvEEEEvNT_6ParamsE:
	.zero		2944


//--------------------- SYMBOLS --------------------------

	.type		.nv.reservedSmem.offset0,@object
	.size		.nv.reservedSmem.offset0,0x4
	.type		.nv.reservedSmem.cap,@object
	.size		.nv.reservedSmem.cap,0x4
	.type		__assertfail,@function
